//
// Generated by NVIDIA NVVM Compiler
//
// Compiler Build ID: CL-36424714
// Cuda compilation tools, release 13.0, V13.0.88
// Based on NVVM 20.0.0
//

.version 9.0
.target sm_100
.address_size 64

	// .globl	_Z22InviscidBC_gpu_kernel1PiPdPcS0_S0_S0_S0_S0_S0_S0_S0_S0_S0_S0_S0_S1_S0_S0_S0_S0_S0_S0_S0_diiiiiiiiiiiiiiiiiiiiiiiiiiiiiiiiiiidiiiiid

.visible .entry _Z22InviscidBC_gpu_kernel1PiPdPcS0_S0_S0_S0_S0_S0_S0_S0_S0_S0_S0_S0_S1_S0_S0_S0_S0_S0_S0_S0_diiiiiiiiiiiiiiiiiiiiiiiiiiiiiiiiiiidiiiiid(
	.param .u64 .ptr .align 1 _Z22InviscidBC_gpu_kernel1PiPdPcS0_S0_S0_S0_S0_S0_S0_S0_S0_S0_S0_S0_S1_S0_S0_S0_S0_S0_S0_S0_diiiiiiiiiiiiiiiiiiiiiiiiiiiiiiiiiiidiiiiid_param_0,
	.param .u64 .ptr .align 1 _Z22InviscidBC_gpu_kernel1PiPdPcS0_S0_S0_S0_S0_S0_S0_S0_S0_S0_S0_S0_S1_S0_S0_S0_S0_S0_S0_S0_diiiiiiiiiiiiiiiiiiiiiiiiiiiiiiiiiiidiiiiid_param_1,
	.param .u64 .ptr .align 1 _Z22InviscidBC_gpu_kernel1PiPdPcS0_S0_S0_S0_S0_S0_S0_S0_S0_S0_S0_S0_S1_S0_S0_S0_S0_S0_S0_S0_diiiiiiiiiiiiiiiiiiiiiiiiiiiiiiiiiiidiiiiid_param_2,
	.param .u64 .ptr .align 1 _Z22InviscidBC_gpu_kernel1PiPdPcS0_S0_S0_S0_S0_S0_S0_S0_S0_S0_S0_S0_S1_S0_S0_S0_S0_S0_S0_S0_diiiiiiiiiiiiiiiiiiiiiiiiiiiiiiiiiiidiiiiid_param_3,
	.param .u64 .ptr .align 1 _Z22InviscidBC_gpu_kernel1PiPdPcS0_S0_S0_S0_S0_S0_S0_S0_S0_S0_S0_S0_S1_S0_S0_S0_S0_S0_S0_S0_diiiiiiiiiiiiiiiiiiiiiiiiiiiiiiiiiiidiiiiid_param_4,
	.param .u64 .ptr .align 1 _Z22InviscidBC_gpu_kernel1PiPdPcS0_S0_S0_S0_S0_S0_S0_S0_S0_S0_S0_S0_S1_S0_S0_S0_S0_S0_S0_S0_diiiiiiiiiiiiiiiiiiiiiiiiiiiiiiiiiiidiiiiid_param_5,
	.param .u64 .ptr .align 1 _Z22InviscidBC_gpu_kernel1PiPdPcS0_S0_S0_S0_S0_S0_S0_S0_S0_S0_S0_S0_S1_S0_S0_S0_S0_S0_S0_S0_diiiiiiiiiiiiiiiiiiiiiiiiiiiiiiiiiiidiiiiid_param_6,
	.param .u64 .ptr .align 1 _Z22InviscidBC_gpu_kernel1PiPdPcS0_S0_S0_S0_S0_S0_S0_S0_S0_S0_S0_S0_S1_S0_S0_S0_S0_S0_S0_S0_diiiiiiiiiiiiiiiiiiiiiiiiiiiiiiiiiiidiiiiid_param_7,
	.param .u64 .ptr .align 1 _Z22InviscidBC_gpu_kernel1PiPdPcS0_S0_S0_S0_S0_S0_S0_S0_S0_S0_S0_S0_S1_S0_S0_S0_S0_S0_S0_S0_diiiiiiiiiiiiiiiiiiiiiiiiiiiiiiiiiiidiiiiid_param_8,
	.param .u64 .ptr .align 1 _Z22InviscidBC_gpu_kernel1PiPdPcS0_S0_S0_S0_S0_S0_S0_S0_S0_S0_S0_S0_S1_S0_S0_S0_S0_S0_S0_S0_diiiiiiiiiiiiiiiiiiiiiiiiiiiiiiiiiiidiiiiid_param_9,
	.param .u64 .ptr .align 1 _Z22InviscidBC_gpu_kernel1PiPdPcS0_S0_S0_S0_S0_S0_S0_S0_S0_S0_S0_S0_S1_S0_S0_S0_S0_S0_S0_S0_diiiiiiiiiiiiiiiiiiiiiiiiiiiiiiiiiiidiiiiid_param_10,
	.param .u64 .ptr .align 1 _Z22InviscidBC_gpu_kernel1PiPdPcS0_S0_S0_S0_S0_S0_S0_S0_S0_S0_S0_S0_S1_S0_S0_S0_S0_S0_S0_S0_diiiiiiiiiiiiiiiiiiiiiiiiiiiiiiiiiiidiiiiid_param_11,
	.param .u64 .ptr .align 1 _Z22InviscidBC_gpu_kernel1PiPdPcS0_S0_S0_S0_S0_S0_S0_S0_S0_S0_S0_S0_S1_S0_S0_S0_S0_S0_S0_S0_diiiiiiiiiiiiiiiiiiiiiiiiiiiiiiiiiiidiiiiid_param_12,
	.param .u64 .ptr .align 1 _Z22InviscidBC_gpu_kernel1PiPdPcS0_S0_S0_S0_S0_S0_S0_S0_S0_S0_S0_S0_S1_S0_S0_S0_S0_S0_S0_S0_diiiiiiiiiiiiiiiiiiiiiiiiiiiiiiiiiiidiiiiid_param_13,
	.param .u64 .ptr .align 1 _Z22InviscidBC_gpu_kernel1PiPdPcS0_S0_S0_S0_S0_S0_S0_S0_S0_S0_S0_S0_S1_S0_S0_S0_S0_S0_S0_S0_diiiiiiiiiiiiiiiiiiiiiiiiiiiiiiiiiiidiiiiid_param_14,
	.param .u64 .ptr .align 1 _Z22InviscidBC_gpu_kernel1PiPdPcS0_S0_S0_S0_S0_S0_S0_S0_S0_S0_S0_S0_S1_S0_S0_S0_S0_S0_S0_S0_diiiiiiiiiiiiiiiiiiiiiiiiiiiiiiiiiiidiiiiid_param_15,
	.param .u64 .ptr .align 1 _Z22InviscidBC_gpu_kernel1PiPdPcS0_S0_S0_S0_S0_S0_S0_S0_S0_S0_S0_S0_S1_S0_S0_S0_S0_S0_S0_S0_diiiiiiiiiiiiiiiiiiiiiiiiiiiiiiiiiiidiiiiid_param_16,
	.param .u64 .ptr .align 1 _Z22InviscidBC_gpu_kernel1PiPdPcS0_S0_S0_S0_S0_S0_S0_S0_S0_S0_S0_S0_S1_S0_S0_S0_S0_S0_S0_S0_diiiiiiiiiiiiiiiiiiiiiiiiiiiiiiiiiiidiiiiid_param_17,
	.param .u64 .ptr .align 1 _Z22InviscidBC_gpu_kernel1PiPdPcS0_S0_S0_S0_S0_S0_S0_S0_S0_S0_S0_S0_S1_S0_S0_S0_S0_S0_S0_S0_diiiiiiiiiiiiiiiiiiiiiiiiiiiiiiiiiiidiiiiid_param_18,
	.param .u64 .ptr .align 1 _Z22InviscidBC_gpu_kernel1PiPdPcS0_S0_S0_S0_S0_S0_S0_S0_S0_S0_S0_S0_S1_S0_S0_S0_S0_S0_S0_S0_diiiiiiiiiiiiiiiiiiiiiiiiiiiiiiiiiiidiiiiid_param_19,
	.param .u64 .ptr .align 1 _Z22InviscidBC_gpu_kernel1PiPdPcS0_S0_S0_S0_S0_S0_S0_S0_S0_S0_S0_S0_S1_S0_S0_S0_S0_S0_S0_S0_diiiiiiiiiiiiiiiiiiiiiiiiiiiiiiiiiiidiiiiid_param_20,
	.param .u64 .ptr .align 1 _Z22InviscidBC_gpu_kernel1PiPdPcS0_S0_S0_S0_S0_S0_S0_S0_S0_S0_S0_S0_S1_S0_S0_S0_S0_S0_S0_S0_diiiiiiiiiiiiiiiiiiiiiiiiiiiiiiiiiiidiiiiid_param_21,
	.param .u64 .ptr .align 1 _Z22InviscidBC_gpu_kernel1PiPdPcS0_S0_S0_S0_S0_S0_S0_S0_S0_S0_S0_S0_S1_S0_S0_S0_S0_S0_S0_S0_diiiiiiiiiiiiiiiiiiiiiiiiiiiiiiiiiiidiiiiid_param_22,
	.param .f64 _Z22InviscidBC_gpu_kernel1PiPdPcS0_S0_S0_S0_S0_S0_S0_S0_S0_S0_S0_S0_S1_S0_S0_S0_S0_S0_S0_S0_diiiiiiiiiiiiiiiiiiiiiiiiiiiiiiiiiiidiiiiid_param_23,
	.param .u32 _Z22InviscidBC_gpu_kernel1PiPdPcS0_S0_S0_S0_S0_S0_S0_S0_S0_S0_S0_S0_S1_S0_S0_S0_S0_S0_S0_S0_diiiiiiiiiiiiiiiiiiiiiiiiiiiiiiiiiiidiiiiid_param_24,
	.param .u32 _Z22InviscidBC_gpu_kernel1PiPdPcS0_S0_S0_S0_S0_S0_S0_S0_S0_S0_S0_S0_S1_S0_S0_S0_S0_S0_S0_S0_diiiiiiiiiiiiiiiiiiiiiiiiiiiiiiiiiiidiiiiid_param_25,
	.param .u32 _Z22InviscidBC_gpu_kernel1PiPdPcS0_S0_S0_S0_S0_S0_S0_S0_S0_S0_S0_S0_S1_S0_S0_S0_S0_S0_S0_S0_diiiiiiiiiiiiiiiiiiiiiiiiiiiiiiiiiiidiiiiid_param_26,
	.param .u32 _Z22InviscidBC_gpu_kernel1PiPdPcS0_S0_S0_S0_S0_S0_S0_S0_S0_S0_S0_S0_S1_S0_S0_S0_S0_S0_S0_S0_diiiiiiiiiiiiiiiiiiiiiiiiiiiiiiiiiiidiiiiid_param_27,
	.param .u32 _Z22InviscidBC_gpu_kernel1PiPdPcS0_S0_S0_S0_S0_S0_S0_S0_S0_S0_S0_S0_S1_S0_S0_S0_S0_S0_S0_S0_diiiiiiiiiiiiiiiiiiiiiiiiiiiiiiiiiiidiiiiid_param_28,
	.param .u32 _Z22InviscidBC_gpu_kernel1PiPdPcS0_S0_S0_S0_S0_S0_S0_S0_S0_S0_S0_S0_S1_S0_S0_S0_S0_S0_S0_S0_diiiiiiiiiiiiiiiiiiiiiiiiiiiiiiiiiiidiiiiid_param_29,
	.param .u32 _Z22InviscidBC_gpu_kernel1PiPdPcS0_S0_S0_S0_S0_S0_S0_S0_S0_S0_S0_S0_S1_S0_S0_S0_S0_S0_S0_S0_diiiiiiiiiiiiiiiiiiiiiiiiiiiiiiiiiiidiiiiid_param_30,
	.param .u32 _Z22InviscidBC_gpu_kernel1PiPdPcS0_S0_S0_S0_S0_S0_S0_S0_S0_S0_S0_S0_S1_S0_S0_S0_S0_S0_S0_S0_diiiiiiiiiiiiiiiiiiiiiiiiiiiiiiiiiiidiiiiid_param_31,
	.param .u32 _Z22InviscidBC_gpu_kernel1PiPdPcS0_S0_S0_S0_S0_S0_S0_S0_S0_S0_S0_S0_S1_S0_S0_S0_S0_S0_S0_S0_diiiiiiiiiiiiiiiiiiiiiiiiiiiiiiiiiiidiiiiid_param_32,
	.param .u32 _Z22InviscidBC_gpu_kernel1PiPdPcS0_S0_S0_S0_S0_S0_S0_S0_S0_S0_S0_S0_S1_S0_S0_S0_S0_S0_S0_S0_diiiiiiiiiiiiiiiiiiiiiiiiiiiiiiiiiiidiiiiid_param_33,
	.param .u32 _Z22InviscidBC_gpu_kernel1PiPdPcS0_S0_S0_S0_S0_S0_S0_S0_S0_S0_S0_S0_S1_S0_S0_S0_S0_S0_S0_S0_diiiiiiiiiiiiiiiiiiiiiiiiiiiiiiiiiiidiiiiid_param_34,
	.param .u32 _Z22InviscidBC_gpu_kernel1PiPdPcS0_S0_S0_S0_S0_S0_S0_S0_S0_S0_S0_S0_S1_S0_S0_S0_S0_S0_S0_S0_diiiiiiiiiiiiiiiiiiiiiiiiiiiiiiiiiiidiiiiid_param_35,
	.param .u32 _Z22InviscidBC_gpu_kernel1PiPdPcS0_S0_S0_S0_S0_S0_S0_S0_S0_S0_S0_S0_S1_S0_S0_S0_S0_S0_S0_S0_diiiiiiiiiiiiiiiiiiiiiiiiiiiiiiiiiiidiiiiid_param_36,
	.param .u32 _Z22InviscidBC_gpu_kernel1PiPdPcS0_S0_S0_S0_S0_S0_S0_S0_S0_S0_S0_S0_S1_S0_S0_S0_S0_S0_S0_S0_diiiiiiiiiiiiiiiiiiiiiiiiiiiiiiiiiiidiiiiid_param_37,
	.param .u32 _Z22InviscidBC_gpu_kernel1PiPdPcS0_S0_S0_S0_S0_S0_S0_S0_S0_S0_S0_S0_S1_S0_S0_S0_S0_S0_S0_S0_diiiiiiiiiiiiiiiiiiiiiiiiiiiiiiiiiiidiiiiid_param_38,
	.param .u32 _Z22InviscidBC_gpu_kernel1PiPdPcS0_S0_S0_S0_S0_S0_S0_S0_S0_S0_S0_S0_S1_S0_S0_S0_S0_S0_S0_S0_diiiiiiiiiiiiiiiiiiiiiiiiiiiiiiiiiiidiiiiid_param_39,
	.param .u32 _Z22InviscidBC_gpu_kernel1PiPdPcS0_S0_S0_S0_S0_S0_S0_S0_S0_S0_S0_S0_S1_S0_S0_S0_S0_S0_S0_S0_diiiiiiiiiiiiiiiiiiiiiiiiiiiiiiiiiiidiiiiid_param_40,
	.param .u32 _Z22InviscidBC_gpu_kernel1PiPdPcS0_S0_S0_S0_S0_S0_S0_S0_S0_S0_S0_S0_S1_S0_S0_S0_S0_S0_S0_S0_diiiiiiiiiiiiiiiiiiiiiiiiiiiiiiiiiiidiiiiid_param_41,
	.param .u32 _Z22InviscidBC_gpu_kernel1PiPdPcS0_S0_S0_S0_S0_S0_S0_S0_S0_S0_S0_S0_S1_S0_S0_S0_S0_S0_S0_S0_diiiiiiiiiiiiiiiiiiiiiiiiiiiiiiiiiiidiiiiid_param_42,
	.param .u32 _Z22InviscidBC_gpu_kernel1PiPdPcS0_S0_S0_S0_S0_S0_S0_S0_S0_S0_S0_S0_S1_S0_S0_S0_S0_S0_S0_S0_diiiiiiiiiiiiiiiiiiiiiiiiiiiiiiiiiiidiiiiid_param_43,
	.param .u32 _Z22InviscidBC_gpu_kernel1PiPdPcS0_S0_S0_S0_S0_S0_S0_S0_S0_S0_S0_S0_S1_S0_S0_S0_S0_S0_S0_S0_diiiiiiiiiiiiiiiiiiiiiiiiiiiiiiiiiiidiiiiid_param_44,
	.param .u32 _Z22InviscidBC_gpu_kernel1PiPdPcS0_S0_S0_S0_S0_S0_S0_S0_S0_S0_S0_S0_S1_S0_S0_S0_S0_S0_S0_S0_diiiiiiiiiiiiiiiiiiiiiiiiiiiiiiiiiiidiiiiid_param_45,
	.param .u32 _Z22InviscidBC_gpu_kernel1PiPdPcS0_S0_S0_S0_S0_S0_S0_S0_S0_S0_S0_S0_S1_S0_S0_S0_S0_S0_S0_S0_diiiiiiiiiiiiiiiiiiiiiiiiiiiiiiiiiiidiiiiid_param_46,
	.param .u32 _Z22InviscidBC_gpu_kernel1PiPdPcS0_S0_S0_S0_S0_S0_S0_S0_S0_S0_S0_S0_S1_S0_S0_S0_S0_S0_S0_S0_diiiiiiiiiiiiiiiiiiiiiiiiiiiiiiiiiiidiiiiid_param_47,
	.param .u32 _Z22InviscidBC_gpu_kernel1PiPdPcS0_S0_S0_S0_S0_S0_S0_S0_S0_S0_S0_S0_S1_S0_S0_S0_S0_S0_S0_S0_diiiiiiiiiiiiiiiiiiiiiiiiiiiiiiiiiiidiiiiid_param_48,
	.param .u32 _Z22InviscidBC_gpu_kernel1PiPdPcS0_S0_S0_S0_S0_S0_S0_S0_S0_S0_S0_S0_S1_S0_S0_S0_S0_S0_S0_S0_diiiiiiiiiiiiiiiiiiiiiiiiiiiiiiiiiiidiiiiid_param_49,
	.param .u32 _Z22InviscidBC_gpu_kernel1PiPdPcS0_S0_S0_S0_S0_S0_S0_S0_S0_S0_S0_S0_S1_S0_S0_S0_S0_S0_S0_S0_diiiiiiiiiiiiiiiiiiiiiiiiiiiiiiiiiiidiiiiid_param_50,
	.param .u32 _Z22InviscidBC_gpu_kernel1PiPdPcS0_S0_S0_S0_S0_S0_S0_S0_S0_S0_S0_S0_S1_S0_S0_S0_S0_S0_S0_S0_diiiiiiiiiiiiiiiiiiiiiiiiiiiiiiiiiiidiiiiid_param_51,
	.param .u32 _Z22InviscidBC_gpu_kernel1PiPdPcS0_S0_S0_S0_S0_S0_S0_S0_S0_S0_S0_S0_S1_S0_S0_S0_S0_S0_S0_S0_diiiiiiiiiiiiiiiiiiiiiiiiiiiiiiiiiiidiiiiid_param_52,
	.param .u32 _Z22InviscidBC_gpu_kernel1PiPdPcS0_S0_S0_S0_S0_S0_S0_S0_S0_S0_S0_S0_S1_S0_S0_S0_S0_S0_S0_S0_diiiiiiiiiiiiiiiiiiiiiiiiiiiiiiiiiiidiiiiid_param_53,
	.param .u32 _Z22InviscidBC_gpu_kernel1PiPdPcS0_S0_S0_S0_S0_S0_S0_S0_S0_S0_S0_S0_S1_S0_S0_S0_S0_S0_S0_S0_diiiiiiiiiiiiiiiiiiiiiiiiiiiiiiiiiiidiiiiid_param_54,
	.param .u32 _Z22InviscidBC_gpu_kernel1PiPdPcS0_S0_S0_S0_S0_S0_S0_S0_S0_S0_S0_S0_S1_S0_S0_S0_S0_S0_S0_S0_diiiiiiiiiiiiiiiiiiiiiiiiiiiiiiiiiiidiiiiid_param_55,
	.param .u32 _Z22InviscidBC_gpu_kernel1PiPdPcS0_S0_S0_S0_S0_S0_S0_S0_S0_S0_S0_S0_S1_S0_S0_S0_S0_S0_S0_S0_diiiiiiiiiiiiiiiiiiiiiiiiiiiiiiiiiiidiiiiid_param_56,
	.param .u32 _Z22InviscidBC_gpu_kernel1PiPdPcS0_S0_S0_S0_S0_S0_S0_S0_S0_S0_S0_S0_S1_S0_S0_S0_S0_S0_S0_S0_diiiiiiiiiiiiiiiiiiiiiiiiiiiiiiiiiiidiiiiid_param_57,
	.param .u32 _Z22InviscidBC_gpu_kernel1PiPdPcS0_S0_S0_S0_S0_S0_S0_S0_S0_S0_S0_S0_S1_S0_S0_S0_S0_S0_S0_S0_diiiiiiiiiiiiiiiiiiiiiiiiiiiiiiiiiiidiiiiid_param_58,
	.param .f64 _Z22InviscidBC_gpu_kernel1PiPdPcS0_S0_S0_S0_S0_S0_S0_S0_S0_S0_S0_S0_S1_S0_S0_S0_S0_S0_S0_S0_diiiiiiiiiiiiiiiiiiiiiiiiiiiiiiiiiiidiiiiid_param_59,
	.param .u32 _Z22InviscidBC_gpu_kernel1PiPdPcS0_S0_S0_S0_S0_S0_S0_S0_S0_S0_S0_S0_S1_S0_S0_S0_S0_S0_S0_S0_diiiiiiiiiiiiiiiiiiiiiiiiiiiiiiiiiiidiiiiid_param_60,
	.param .u32 _Z22InviscidBC_gpu_kernel1PiPdPcS0_S0_S0_S0_S0_S0_S0_S0_S0_S0_S0_S0_S1_S0_S0_S0_S0_S0_S0_S0_diiiiiiiiiiiiiiiiiiiiiiiiiiiiiiiiiiidiiiiid_param_61,
	.param .u32 _Z22InviscidBC_gpu_kernel1PiPdPcS0_S0_S0_S0_S0_S0_S0_S0_S0_S0_S0_S0_S1_S0_S0_S0_S0_S0_S0_S0_diiiiiiiiiiiiiiiiiiiiiiiiiiiiiiiiiiidiiiiid_param_62,
	.param .u32 _Z22InviscidBC_gpu_kernel1PiPdPcS0_S0_S0_S0_S0_S0_S0_S0_S0_S0_S0_S0_S1_S0_S0_S0_S0_S0_S0_S0_diiiiiiiiiiiiiiiiiiiiiiiiiiiiiiiiiiidiiiiid_param_63,
	.param .u32 _Z22InviscidBC_gpu_kernel1PiPdPcS0_S0_S0_S0_S0_S0_S0_S0_S0_S0_S0_S0_S1_S0_S0_S0_S0_S0_S0_S0_diiiiiiiiiiiiiiiiiiiiiiiiiiiiiiiiiiidiiiiid_param_64,
	.param .f64 _Z22InviscidBC_gpu_kernel1PiPdPcS0_S0_S0_S0_S0_S0_S0_S0_S0_S0_S0_S0_S1_S0_S0_S0_S0_S0_S0_S0_diiiiiiiiiiiiiiiiiiiiiiiiiiiiiiiiiiidiiiiid_param_65
)
{
	.reg .pred 	%p<35>;
	.reg .b16 	%rs<8>;
	.reg .b32 	%r<765>;
	.reg .b32 	%f<13>;
	.reg .b64 	%rd<385>;
	.reg .b64 	%fd<353>;

	ld.param.u64 	%rd15, [_Z22InviscidBC_gpu_kernel1PiPdPcS0_S0_S0_S0_S0_S0_S0_S0_S0_S0_S0_S0_S1_S0_S0_S0_S0_S0_S0_S0_diiiiiiiiiiiiiiiiiiiiiiiiiiiiiiiiiiidiiiiid_param_1];
	ld.param.u64 	%rd16, [_Z22InviscidBC_gpu_kernel1PiPdPcS0_S0_S0_S0_S0_S0_S0_S0_S0_S0_S0_S0_S1_S0_S0_S0_S0_S0_S0_S0_diiiiiiiiiiiiiiiiiiiiiiiiiiiiiiiiiiidiiiiid_param_6];
	ld.param.u64 	%rd17, [_Z22InviscidBC_gpu_kernel1PiPdPcS0_S0_S0_S0_S0_S0_S0_S0_S0_S0_S0_S0_S1_S0_S0_S0_S0_S0_S0_S0_diiiiiiiiiiiiiiiiiiiiiiiiiiiiiiiiiiidiiiiid_param_7];
	ld.param.u64 	%rd18, [_Z22InviscidBC_gpu_kernel1PiPdPcS0_S0_S0_S0_S0_S0_S0_S0_S0_S0_S0_S0_S1_S0_S0_S0_S0_S0_S0_S0_diiiiiiiiiiiiiiiiiiiiiiiiiiiiiiiiiiidiiiiid_param_8];
	ld.param.u64 	%rd19, [_Z22InviscidBC_gpu_kernel1PiPdPcS0_S0_S0_S0_S0_S0_S0_S0_S0_S0_S0_S0_S1_S0_S0_S0_S0_S0_S0_S0_diiiiiiiiiiiiiiiiiiiiiiiiiiiiiiiiiiidiiiiid_param_9];
	ld.param.u64 	%rd20, [_Z22InviscidBC_gpu_kernel1PiPdPcS0_S0_S0_S0_S0_S0_S0_S0_S0_S0_S0_S0_S1_S0_S0_S0_S0_S0_S0_S0_diiiiiiiiiiiiiiiiiiiiiiiiiiiiiiiiiiidiiiiid_param_10];
	ld.param.u64 	%rd21, [_Z22InviscidBC_gpu_kernel1PiPdPcS0_S0_S0_S0_S0_S0_S0_S0_S0_S0_S0_S0_S1_S0_S0_S0_S0_S0_S0_S0_diiiiiiiiiiiiiiiiiiiiiiiiiiiiiiiiiiidiiiiid_param_14];
	ld.param.u64 	%rd22, [_Z22InviscidBC_gpu_kernel1PiPdPcS0_S0_S0_S0_S0_S0_S0_S0_S0_S0_S0_S0_S1_S0_S0_S0_S0_S0_S0_S0_diiiiiiiiiiiiiiiiiiiiiiiiiiiiiiiiiiidiiiiid_param_17];
	ld.param.u64 	%rd23, [_Z22InviscidBC_gpu_kernel1PiPdPcS0_S0_S0_S0_S0_S0_S0_S0_S0_S0_S0_S0_S1_S0_S0_S0_S0_S0_S0_S0_diiiiiiiiiiiiiiiiiiiiiiiiiiiiiiiiiiidiiiiid_param_19];
	ld.param.u32 	%r42, [_Z22InviscidBC_gpu_kernel1PiPdPcS0_S0_S0_S0_S0_S0_S0_S0_S0_S0_S0_S0_S1_S0_S0_S0_S0_S0_S0_S0_diiiiiiiiiiiiiiiiiiiiiiiiiiiiiiiiiiidiiiiid_param_25];
	ld.param.u32 	%r43, [_Z22InviscidBC_gpu_kernel1PiPdPcS0_S0_S0_S0_S0_S0_S0_S0_S0_S0_S0_S0_S1_S0_S0_S0_S0_S0_S0_S0_diiiiiiiiiiiiiiiiiiiiiiiiiiiiiiiiiiidiiiiid_param_26];
	ld.param.u32 	%r44, [_Z22InviscidBC_gpu_kernel1PiPdPcS0_S0_S0_S0_S0_S0_S0_S0_S0_S0_S0_S0_S1_S0_S0_S0_S0_S0_S0_S0_diiiiiiiiiiiiiiiiiiiiiiiiiiiiiiiiiiidiiiiid_param_27];
	ld.param.u32 	%r45, [_Z22InviscidBC_gpu_kernel1PiPdPcS0_S0_S0_S0_S0_S0_S0_S0_S0_S0_S0_S0_S1_S0_S0_S0_S0_S0_S0_S0_diiiiiiiiiiiiiiiiiiiiiiiiiiiiiiiiiiidiiiiid_param_28];
	ld.param.u32 	%r46, [_Z22InviscidBC_gpu_kernel1PiPdPcS0_S0_S0_S0_S0_S0_S0_S0_S0_S0_S0_S0_S1_S0_S0_S0_S0_S0_S0_S0_diiiiiiiiiiiiiiiiiiiiiiiiiiiiiiiiiiidiiiiid_param_29];
	ld.param.u32 	%r47, [_Z22InviscidBC_gpu_kernel1PiPdPcS0_S0_S0_S0_S0_S0_S0_S0_S0_S0_S0_S0_S1_S0_S0_S0_S0_S0_S0_S0_diiiiiiiiiiiiiiiiiiiiiiiiiiiiiiiiiiidiiiiid_param_30];
	ld.param.u32 	%r49, [_Z22InviscidBC_gpu_kernel1PiPdPcS0_S0_S0_S0_S0_S0_S0_S0_S0_S0_S0_S0_S1_S0_S0_S0_S0_S0_S0_S0_diiiiiiiiiiiiiiiiiiiiiiiiiiiiiiiiiiidiiiiid_param_32];
	ld.param.u32 	%r50, [_Z22InviscidBC_gpu_kernel1PiPdPcS0_S0_S0_S0_S0_S0_S0_S0_S0_S0_S0_S0_S1_S0_S0_S0_S0_S0_S0_S0_diiiiiiiiiiiiiiiiiiiiiiiiiiiiiiiiiiidiiiiid_param_33];
	ld.param.u32 	%r52, [_Z22InviscidBC_gpu_kernel1PiPdPcS0_S0_S0_S0_S0_S0_S0_S0_S0_S0_S0_S0_S1_S0_S0_S0_S0_S0_S0_S0_diiiiiiiiiiiiiiiiiiiiiiiiiiiiiiiiiiidiiiiid_param_35];
	ld.param.u32 	%r53, [_Z22InviscidBC_gpu_kernel1PiPdPcS0_S0_S0_S0_S0_S0_S0_S0_S0_S0_S0_S0_S1_S0_S0_S0_S0_S0_S0_S0_diiiiiiiiiiiiiiiiiiiiiiiiiiiiiiiiiiidiiiiid_param_36];
	ld.param.u32 	%r54, [_Z22InviscidBC_gpu_kernel1PiPdPcS0_S0_S0_S0_S0_S0_S0_S0_S0_S0_S0_S0_S1_S0_S0_S0_S0_S0_S0_S0_diiiiiiiiiiiiiiiiiiiiiiiiiiiiiiiiiiidiiiiid_param_37];
	ld.param.u32 	%r55, [_Z22InviscidBC_gpu_kernel1PiPdPcS0_S0_S0_S0_S0_S0_S0_S0_S0_S0_S0_S0_S1_S0_S0_S0_S0_S0_S0_S0_diiiiiiiiiiiiiiiiiiiiiiiiiiiiiiiiiiidiiiiid_param_38];
	ld.param.u32 	%r56, [_Z22InviscidBC_gpu_kernel1PiPdPcS0_S0_S0_S0_S0_S0_S0_S0_S0_S0_S0_S0_S1_S0_S0_S0_S0_S0_S0_S0_diiiiiiiiiiiiiiiiiiiiiiiiiiiiiiiiiiidiiiiid_param_39];
	ld.param.u32 	%r57, [_Z22InviscidBC_gpu_kernel1PiPdPcS0_S0_S0_S0_S0_S0_S0_S0_S0_S0_S0_S0_S1_S0_S0_S0_S0_S0_S0_S0_diiiiiiiiiiiiiiiiiiiiiiiiiiiiiiiiiiidiiiiid_param_40];
	ld.param.u32 	%r58, [_Z22InviscidBC_gpu_kernel1PiPdPcS0_S0_S0_S0_S0_S0_S0_S0_S0_S0_S0_S0_S1_S0_S0_S0_S0_S0_S0_S0_diiiiiiiiiiiiiiiiiiiiiiiiiiiiiiiiiiidiiiiid_param_41];
	ld.param.u32 	%r60, [_Z22InviscidBC_gpu_kernel1PiPdPcS0_S0_S0_S0_S0_S0_S0_S0_S0_S0_S0_S0_S1_S0_S0_S0_S0_S0_S0_S0_diiiiiiiiiiiiiiiiiiiiiiiiiiiiiiiiiiidiiiiid_param_43];
	ld.param.u32 	%r62, [_Z22InviscidBC_gpu_kernel1PiPdPcS0_S0_S0_S0_S0_S0_S0_S0_S0_S0_S0_S0_S1_S0_S0_S0_S0_S0_S0_S0_diiiiiiiiiiiiiiiiiiiiiiiiiiiiiiiiiiidiiiiid_param_45];
	ld.param.u32 	%r63, [_Z22InviscidBC_gpu_kernel1PiPdPcS0_S0_S0_S0_S0_S0_S0_S0_S0_S0_S0_S0_S1_S0_S0_S0_S0_S0_S0_S0_diiiiiiiiiiiiiiiiiiiiiiiiiiiiiiiiiiidiiiiid_param_46];
	ld.param.u32 	%r65, [_Z22InviscidBC_gpu_kernel1PiPdPcS0_S0_S0_S0_S0_S0_S0_S0_S0_S0_S0_S0_S1_S0_S0_S0_S0_S0_S0_S0_diiiiiiiiiiiiiiiiiiiiiiiiiiiiiiiiiiidiiiiid_param_48];
	ld.param.u32 	%r71, [_Z22InviscidBC_gpu_kernel1PiPdPcS0_S0_S0_S0_S0_S0_S0_S0_S0_S0_S0_S0_S1_S0_S0_S0_S0_S0_S0_S0_diiiiiiiiiiiiiiiiiiiiiiiiiiiiiiiiiiidiiiiid_param_49];
	ld.param.u32 	%r68, [_Z22InviscidBC_gpu_kernel1PiPdPcS0_S0_S0_S0_S0_S0_S0_S0_S0_S0_S0_S0_S1_S0_S0_S0_S0_S0_S0_S0_diiiiiiiiiiiiiiiiiiiiiiiiiiiiiiiiiiidiiiiid_param_60];
	ld.param.u32 	%r69, [_Z22InviscidBC_gpu_kernel1PiPdPcS0_S0_S0_S0_S0_S0_S0_S0_S0_S0_S0_S0_S1_S0_S0_S0_S0_S0_S0_S0_diiiiiiiiiiiiiiiiiiiiiiiiiiiiiiiiiiidiiiiid_param_62];
	cvta.to.global.u64 	%rd1, %rd23;
	cvta.to.global.u64 	%rd2, %rd20;
	cvta.to.global.u64 	%rd3, %rd21;
	cvta.to.global.u64 	%rd4, %rd22;
	cvta.to.global.u64 	%rd5, %rd19;
	cvta.to.global.u64 	%rd6, %rd18;
	cvta.to.global.u64 	%rd7, %rd17;
	cvta.to.global.u64 	%rd8, %rd16;
	cvta.to.global.u64 	%rd9, %rd15;
	mov.u32 	%r72, %ctaid.x;
	mov.u32 	%r73, %ntid.x;
	mov.u32 	%r74, %tid.x;
	mad.lo.s32 	%r1, %r72, %r73, %r74;
	setp.ge.s32 	%p1, %r1, %r71;
	@%p1 bra 	$L__BB0_67;
	ld.param.u32 	%r744, [_Z22InviscidBC_gpu_kernel1PiPdPcS0_S0_S0_S0_S0_S0_S0_S0_S0_S0_S0_S0_S1_S0_S0_S0_S0_S0_S0_S0_diiiiiiiiiiiiiiiiiiiiiiiiiiiiiiiiiiidiiiiid_param_44];
	ld.param.u32 	%r742, [_Z22InviscidBC_gpu_kernel1PiPdPcS0_S0_S0_S0_S0_S0_S0_S0_S0_S0_S0_S0_S1_S0_S0_S0_S0_S0_S0_S0_diiiiiiiiiiiiiiiiiiiiiiiiiiiiiiiiiiidiiiiid_param_42];
	ld.param.u64 	%rd381, [_Z22InviscidBC_gpu_kernel1PiPdPcS0_S0_S0_S0_S0_S0_S0_S0_S0_S0_S0_S0_S1_S0_S0_S0_S0_S0_S0_S0_diiiiiiiiiiiiiiiiiiiiiiiiiiiiiiiiiiidiiiiid_param_2];
	cvta.to.global.u64 	%rd24, %rd381;
	div.s32 	%r75, %r1, %r58;
	mul.lo.s32 	%r76, %r75, %r58;
	sub.s32 	%r2, %r1, %r76;
	rem.s32 	%r3, %r75, %r742;
	div.s32 	%r77, %r1, %r60;
	shl.b32 	%r78, %r744, 1;
	rem.s32 	%r4, %r77, %r78;
	div.s32 	%r5, %r1, %r62;
	mad.lo.s32 	%r79, %r5, 18, %r4;
	cvt.s64.s32 	%rd25, %r79;
	add.s64 	%rd10, %rd24, %rd25;
	ld.global.u8 	%rs1, [%rd10];
	and.b16  	%rs4, %rs1, 223;
	setp.ne.s16 	%p2, %rs4, 86;
	@%p2 bra 	$L__BB0_63;
	setp.gt.s32 	%p10, %r4, 2;
	@%p10 bra 	$L__BB0_10;
	setp.eq.s32 	%p14, %r4, 0;
	@%p14 bra 	$L__BB0_17;
	setp.eq.s32 	%p15, %r4, 1;
	@%p15 bra 	$L__BB0_44;
	setp.eq.s32 	%p16, %r4, 2;
	@%p16 bra 	$L__BB0_6;
	bra.uni 	$L__BB0_67;
$L__BB0_6:
	ld.param.u32 	%r762, [_Z22InviscidBC_gpu_kernel1PiPdPcS0_S0_S0_S0_S0_S0_S0_S0_S0_S0_S0_S0_S1_S0_S0_S0_S0_S0_S0_S0_diiiiiiiiiiiiiiiiiiiiiiiiiiiiiiiiiiidiiiiid_param_63];
	ld.param.u32 	%r746, [_Z22InviscidBC_gpu_kernel1PiPdPcS0_S0_S0_S0_S0_S0_S0_S0_S0_S0_S0_S0_S1_S0_S0_S0_S0_S0_S0_S0_diiiiiiiiiiiiiiiiiiiiiiiiiiiiiiiiiiidiiiiid_param_47];
	add.s32 	%r288, %r762, -1;
	mad.lo.s32 	%r289, %r288, %r58, %r2;
	mad.lo.s32 	%r290, %r3, %r746, %r289;
	mad.lo.s32 	%r28, %r5, %r63, %r290;
	mul.wide.s32 	%rd136, %r28, 8;
	add.s64 	%rd137, %rd8, %rd136;
	ld.global.f64 	%fd93, [%rd137];
	add.s64 	%rd138, %rd7, %rd136;
	ld.global.f64 	%fd94, [%rd138];
	add.s64 	%rd139, %rd6, %rd136;
	ld.global.f64 	%fd95, [%rd139];
	add.s64 	%rd140, %rd5, %rd136;
	ld.global.f64 	%fd346, [%rd140];
	add.s64 	%rd141, %rd4, %rd136;
	ld.global.f64 	%fd97, [%rd141];
	add.s32 	%r29, %r43, -1;
	mad.lo.s32 	%r291, %r68, %r29, %r28;
	mul.wide.s32 	%rd142, %r291, 8;
	add.s64 	%rd143, %rd3, %rd142;
	ld.global.f64 	%fd98, [%rd143];
	add.s64 	%rd144, %rd2, %rd136;
	ld.global.f64 	%fd99, [%rd144];
	setp.eq.f64 	%p20, %fd98, 0d0000000000000000;
	mov.f64 	%fd343, 0d0000000000000000;
	mov.f64 	%fd344, %fd343;
	@%p20 bra 	$L__BB0_8;
	ld.param.u32 	%r757, [_Z22InviscidBC_gpu_kernel1PiPdPcS0_S0_S0_S0_S0_S0_S0_S0_S0_S0_S0_S0_S1_S0_S0_S0_S0_S0_S0_S0_diiiiiiiiiiiiiiiiiiiiiiiiiiiiiiiiiiidiiiiid_param_56];
	ld.param.u32 	%r751, [_Z22InviscidBC_gpu_kernel1PiPdPcS0_S0_S0_S0_S0_S0_S0_S0_S0_S0_S0_S0_S1_S0_S0_S0_S0_S0_S0_S0_diiiiiiiiiiiiiiiiiiiiiiiiiiiiiiiiiiidiiiiid_param_55];
	add.s32 	%r292, %r751, -1;
	mad.lo.s32 	%r293, %r68, %r292, %r28;
	mul.wide.s32 	%rd145, %r293, 8;
	add.s64 	%rd146, %rd3, %rd145;
	ld.global.f64 	%fd194, [%rd146];
	div.rn.f64 	%fd343, %fd194, %fd98;
	add.s32 	%r294, %r757, -1;
	mad.lo.s32 	%r295, %r68, %r294, %r28;
	mul.wide.s32 	%rd147, %r295, 8;
	add.s64 	%rd148, %rd3, %rd147;
	ld.global.f64 	%fd195, [%rd148];
	div.rn.f64 	%fd344, %fd195, %fd98;
$L__BB0_8:
	mul.wide.s32 	%rd149, %r28, 8;
	add.s64 	%rd150, %rd1, %rd149;
	ld.global.f64 	%fd347, [%rd150];
	mad.lo.s32 	%r30, %r3, %r58, %r2;
	add.s32 	%r31, %r42, -1;
	mad.lo.s32 	%r296, %r65, %r29, %r31;
	mul.lo.s32 	%r32, %r5, %r62;
	shl.b32 	%r33, %r60, 1;
	add.s32 	%r297, %r296, %r30;
	add.s32 	%r298, %r297, %r33;
	add.s32 	%r299, %r298, %r32;
	mul.wide.s32 	%rd151, %r299, 8;
	add.s64 	%rd152, %rd9, %rd151;
	st.global.f64 	[%rd152], %fd98;
	add.s32 	%r300, %r44, -1;
	mad.lo.s32 	%r301, %r65, %r300, %r31;
	add.s32 	%r302, %r301, %r30;
	add.s32 	%r303, %r302, %r33;
	add.s32 	%r304, %r303, %r32;
	mul.wide.s32 	%rd153, %r304, 8;
	add.s64 	%rd154, %rd9, %rd153;
	st.global.f64 	[%rd154], %fd93;
	add.s32 	%r305, %r45, -1;
	mad.lo.s32 	%r306, %r65, %r305, %r31;
	add.s32 	%r307, %r306, %r30;
	add.s32 	%r308, %r307, %r33;
	add.s32 	%r309, %r308, %r32;
	mul.wide.s32 	%rd155, %r309, 8;
	add.s64 	%rd156, %rd9, %rd155;
	st.global.f64 	[%rd156], %fd94;
	add.s32 	%r310, %r46, -1;
	mad.lo.s32 	%r311, %r65, %r310, %r31;
	add.s32 	%r312, %r311, %r30;
	add.s32 	%r313, %r312, %r33;
	add.s32 	%r314, %r313, %r32;
	mul.wide.s32 	%rd157, %r314, 8;
	add.s64 	%rd158, %rd9, %rd157;
	st.global.f64 	[%rd158], %fd95;
	add.s32 	%r315, %r47, -1;
	mad.lo.s32 	%r316, %r65, %r315, %r31;
	add.s32 	%r317, %r316, %r30;
	add.s32 	%r318, %r317, %r33;
	add.s32 	%r319, %r318, %r32;
	mul.wide.s32 	%rd159, %r319, 8;
	add.s64 	%rd160, %rd9, %rd159;
	st.global.f64 	[%rd160], %fd97;
	mul.f64 	%fd105, %fd97, %fd98;
	mul.f64 	%fd106, %fd93, %fd105;
	mul.f64 	%fd107, %fd94, %fd105;
	mul.f64 	%fd108, %fd95, %fd105;
	add.s32 	%r320, %r53, -1;
	mad.lo.s32 	%r321, %r65, %r320, %r31;
	add.s32 	%r322, %r321, %r30;
	add.s32 	%r323, %r322, %r33;
	add.s32 	%r324, %r323, %r32;
	mul.wide.s32 	%rd161, %r324, 8;
	add.s64 	%rd162, %rd9, %rd161;
	st.global.f64 	[%rd162], %fd105;
	add.s32 	%r325, %r54, -1;
	mad.lo.s32 	%r326, %r65, %r325, %r31;
	add.s32 	%r327, %r326, %r30;
	add.s32 	%r328, %r327, %r33;
	add.s32 	%r329, %r328, %r32;
	mul.wide.s32 	%rd163, %r329, 8;
	add.s64 	%rd164, %rd9, %rd163;
	st.global.f64 	[%rd164], %fd106;
	add.s32 	%r330, %r55, -1;
	mad.lo.s32 	%r331, %r65, %r330, %r31;
	add.s32 	%r332, %r331, %r30;
	add.s32 	%r333, %r332, %r33;
	add.s32 	%r334, %r333, %r32;
	mul.wide.s32 	%rd165, %r334, 8;
	add.s64 	%rd166, %rd9, %rd165;
	st.global.f64 	[%rd166], %fd107;
	add.s32 	%r335, %r56, -1;
	mad.lo.s32 	%r336, %r65, %r335, %r31;
	add.s32 	%r337, %r336, %r30;
	add.s32 	%r338, %r337, %r33;
	add.s32 	%r339, %r338, %r32;
	mul.wide.s32 	%rd167, %r339, 8;
	add.s64 	%rd168, %rd9, %rd167;
	st.global.f64 	[%rd168], %fd108;
	setp.eq.s32 	%p21, %r69, 0;
	@%p21 bra 	$L__BB0_53;
	mul.f64 	%fd196, %fd94, %fd94;
	fma.rn.f64 	%fd197, %fd93, %fd93, %fd196;
	fma.rn.f64 	%fd198, %fd95, %fd95, %fd197;
	cvt.rn.f32.f64 	%f3, %fd198;
	sqrt.rn.f32 	%f4, %f3;
	cvt.f64.f32 	%fd345, %f4;
	bra.uni 	$L__BB0_54;
$L__BB0_10:
	setp.eq.s32 	%p11, %r4, 3;
	@%p11 bra 	$L__BB0_26;
	setp.eq.s32 	%p12, %r4, 4;
	@%p12 bra 	$L__BB0_35;
	setp.eq.s32 	%p13, %r4, 5;
	@%p13 bra 	$L__BB0_13;
	bra.uni 	$L__BB0_67;
$L__BB0_13:
	ld.param.u32 	%r745, [_Z22InviscidBC_gpu_kernel1PiPdPcS0_S0_S0_S0_S0_S0_S0_S0_S0_S0_S0_S0_S1_S0_S0_S0_S0_S0_S0_S0_diiiiiiiiiiiiiiiiiiiiiiiiiiiiiiiiiiidiiiiid_param_47];
	ld.param.u32 	%r743, [_Z22InviscidBC_gpu_kernel1PiPdPcS0_S0_S0_S0_S0_S0_S0_S0_S0_S0_S0_S0_S1_S0_S0_S0_S0_S0_S0_S0_diiiiiiiiiiiiiiiiiiiiiiiiiiiiiiiiiiidiiiiid_param_42];
	add.s32 	%r195, %r743, -1;
	mul.lo.s32 	%r34, %r3, %r58;
	mad.lo.s32 	%r196, %r745, %r195, %r2;
	add.s32 	%r197, %r196, %r34;
	mad.lo.s32 	%r35, %r5, %r63, %r197;
	mul.wide.s32 	%rd87, %r35, 8;
	add.s64 	%rd88, %rd8, %rd87;
	ld.global.f64 	%fd116, [%rd88];
	add.s64 	%rd89, %rd7, %rd87;
	ld.global.f64 	%fd117, [%rd89];
	add.s64 	%rd90, %rd6, %rd87;
	ld.global.f64 	%fd118, [%rd90];
	add.s64 	%rd91, %rd5, %rd87;
	ld.global.f64 	%fd351, [%rd91];
	add.s64 	%rd92, %rd4, %rd87;
	ld.global.f64 	%fd120, [%rd92];
	add.s32 	%r36, %r43, -1;
	mad.lo.s32 	%r198, %r68, %r36, %r35;
	mul.wide.s32 	%rd93, %r198, 8;
	add.s64 	%rd94, %rd3, %rd93;
	ld.global.f64 	%fd121, [%rd94];
	add.s64 	%rd95, %rd2, %rd87;
	ld.global.f64 	%fd122, [%rd95];
	setp.eq.f64 	%p17, %fd121, 0d0000000000000000;
	mov.f64 	%fd348, 0d0000000000000000;
	mov.f64 	%fd349, %fd348;
	@%p17 bra 	$L__BB0_15;
	ld.param.u32 	%r756, [_Z22InviscidBC_gpu_kernel1PiPdPcS0_S0_S0_S0_S0_S0_S0_S0_S0_S0_S0_S0_S1_S0_S0_S0_S0_S0_S0_S0_diiiiiiiiiiiiiiiiiiiiiiiiiiiiiiiiiiidiiiiid_param_56];
	ld.param.u32 	%r750, [_Z22InviscidBC_gpu_kernel1PiPdPcS0_S0_S0_S0_S0_S0_S0_S0_S0_S0_S0_S0_S1_S0_S0_S0_S0_S0_S0_S0_diiiiiiiiiiiiiiiiiiiiiiiiiiiiiiiiiiidiiiiid_param_55];
	add.s32 	%r199, %r750, -1;
	mad.lo.s32 	%r200, %r68, %r199, %r35;
	mul.wide.s32 	%rd96, %r200, 8;
	add.s64 	%rd97, %rd3, %rd96;
	ld.global.f64 	%fd168, [%rd97];
	div.rn.f64 	%fd348, %fd168, %fd121;
	add.s32 	%r201, %r756, -1;
	mad.lo.s32 	%r202, %r68, %r201, %r35;
	mul.wide.s32 	%rd98, %r202, 8;
	add.s64 	%rd99, %rd3, %rd98;
	ld.global.f64 	%fd169, [%rd99];
	div.rn.f64 	%fd349, %fd169, %fd121;
$L__BB0_15:
	mul.wide.s32 	%rd100, %r35, 8;
	add.s64 	%rd101, %rd1, %rd100;
	ld.global.f64 	%fd352, [%rd101];
	add.s32 	%r37, %r34, %r2;
	add.s32 	%r38, %r42, -1;
	mad.lo.s32 	%r203, %r65, %r36, %r38;
	mul.lo.s32 	%r39, %r5, %r62;
	mul.lo.s32 	%r40, %r60, 5;
	add.s32 	%r204, %r203, %r37;
	add.s32 	%r205, %r204, %r40;
	add.s32 	%r206, %r205, %r39;
	mul.wide.s32 	%rd102, %r206, 8;
	add.s64 	%rd103, %rd9, %rd102;
	st.global.f64 	[%rd103], %fd121;
	add.s32 	%r207, %r44, -1;
	mad.lo.s32 	%r208, %r65, %r207, %r38;
	add.s32 	%r209, %r208, %r37;
	add.s32 	%r210, %r209, %r40;
	add.s32 	%r211, %r210, %r39;
	mul.wide.s32 	%rd104, %r211, 8;
	add.s64 	%rd105, %rd9, %rd104;
	st.global.f64 	[%rd105], %fd116;
	add.s32 	%r212, %r45, -1;
	mad.lo.s32 	%r213, %r65, %r212, %r38;
	add.s32 	%r214, %r213, %r37;
	add.s32 	%r215, %r214, %r40;
	add.s32 	%r216, %r215, %r39;
	mul.wide.s32 	%rd106, %r216, 8;
	add.s64 	%rd107, %rd9, %rd106;
	st.global.f64 	[%rd107], %fd117;
	add.s32 	%r217, %r46, -1;
	mad.lo.s32 	%r218, %r65, %r217, %r38;
	add.s32 	%r219, %r218, %r37;
	add.s32 	%r220, %r219, %r40;
	add.s32 	%r221, %r220, %r39;
	mul.wide.s32 	%rd108, %r221, 8;
	add.s64 	%rd109, %rd9, %rd108;
	st.global.f64 	[%rd109], %fd118;
	add.s32 	%r222, %r47, -1;
	mad.lo.s32 	%r223, %r65, %r222, %r38;
	add.s32 	%r224, %r223, %r37;
	add.s32 	%r225, %r224, %r40;
	add.s32 	%r226, %r225, %r39;
	mul.wide.s32 	%rd110, %r226, 8;
	add.s64 	%rd111, %rd9, %rd110;
	st.global.f64 	[%rd111], %fd120;
	mul.f64 	%fd128, %fd120, %fd121;
	mul.f64 	%fd129, %fd116, %fd128;
	mul.f64 	%fd130, %fd117, %fd128;
	mul.f64 	%fd131, %fd118, %fd128;
	add.s32 	%r227, %r53, -1;
	mad.lo.s32 	%r228, %r65, %r227, %r38;
	add.s32 	%r229, %r228, %r37;
	add.s32 	%r230, %r229, %r40;
	add.s32 	%r231, %r230, %r39;
	mul.wide.s32 	%rd112, %r231, 8;
	add.s64 	%rd113, %rd9, %rd112;
	st.global.f64 	[%rd113], %fd128;
	add.s32 	%r232, %r54, -1;
	mad.lo.s32 	%r233, %r65, %r232, %r38;
	add.s32 	%r234, %r233, %r37;
	add.s32 	%r235, %r234, %r40;
	add.s32 	%r236, %r235, %r39;
	mul.wide.s32 	%rd114, %r236, 8;
	add.s64 	%rd115, %rd9, %rd114;
	st.global.f64 	[%rd115], %fd129;
	add.s32 	%r237, %r55, -1;
	mad.lo.s32 	%r238, %r65, %r237, %r38;
	add.s32 	%r239, %r238, %r37;
	add.s32 	%r240, %r239, %r40;
	add.s32 	%r241, %r240, %r39;
	mul.wide.s32 	%rd116, %r241, 8;
	add.s64 	%rd117, %rd9, %rd116;
	st.global.f64 	[%rd117], %fd130;
	add.s32 	%r242, %r56, -1;
	mad.lo.s32 	%r243, %r65, %r242, %r38;
	add.s32 	%r244, %r243, %r37;
	add.s32 	%r245, %r244, %r40;
	add.s32 	%r246, %r245, %r39;
	mul.wide.s32 	%rd118, %r246, 8;
	add.s64 	%rd119, %rd9, %rd118;
	st.global.f64 	[%rd119], %fd131;
	setp.eq.s32 	%p18, %r69, 0;
	@%p18 bra 	$L__BB0_58;
	mul.f64 	%fd170, %fd117, %fd117;
	fma.rn.f64 	%fd171, %fd116, %fd116, %fd170;
	fma.rn.f64 	%fd172, %fd118, %fd118, %fd171;
	cvt.rn.f32.f64 	%f1, %fd172;
	sqrt.rn.f32 	%f2, %f1;
	cvt.f64.f32 	%fd350, %f2;
	bra.uni 	$L__BB0_59;
$L__BB0_17:
	ld.param.u32 	%r749, [_Z22InviscidBC_gpu_kernel1PiPdPcS0_S0_S0_S0_S0_S0_S0_S0_S0_S0_S0_S0_S1_S0_S0_S0_S0_S0_S0_S0_diiiiiiiiiiiiiiiiiiiiiiiiiiiiiiiiiiidiiiiid_param_47];
	mad.lo.s32 	%r641, %r3, %r749, %r2;
	mad.lo.s32 	%r6, %r5, %r63, %r641;
	mul.wide.s32 	%rd332, %r6, 8;
	add.s64 	%rd333, %rd8, %rd332;
	ld.global.f64 	%fd1, [%rd333];
	add.s64 	%rd334, %rd7, %rd332;
	ld.global.f64 	%fd2, [%rd334];
	add.s64 	%rd335, %rd6, %rd332;
	ld.global.f64 	%fd3, [%rd335];
	add.s64 	%rd336, %rd5, %rd332;
	ld.global.f64 	%fd326, [%rd336];
	add.s64 	%rd337, %rd4, %rd332;
	ld.global.f64 	%fd5, [%rd337];
	add.s32 	%r7, %r43, -1;
	mad.lo.s32 	%r642, %r68, %r7, %r6;
	mul.wide.s32 	%rd338, %r642, 8;
	add.s64 	%rd339, %rd3, %rd338;
	ld.global.f64 	%fd6, [%rd339];
	add.s64 	%rd340, %rd2, %rd332;
	ld.global.f64 	%fd7, [%rd340];
	setp.eq.f64 	%p32, %fd6, 0d0000000000000000;
	mov.f64 	%fd323, 0d0000000000000000;
	mov.f64 	%fd324, %fd323;
	@%p32 bra 	$L__BB0_19;
	ld.param.u32 	%r761, [_Z22InviscidBC_gpu_kernel1PiPdPcS0_S0_S0_S0_S0_S0_S0_S0_S0_S0_S0_S0_S1_S0_S0_S0_S0_S0_S0_S0_diiiiiiiiiiiiiiiiiiiiiiiiiiiiiiiiiiidiiiiid_param_56];
	ld.param.u32 	%r755, [_Z22InviscidBC_gpu_kernel1PiPdPcS0_S0_S0_S0_S0_S0_S0_S0_S0_S0_S0_S0_S1_S0_S0_S0_S0_S0_S0_S0_diiiiiiiiiiiiiiiiiiiiiiiiiiiiiiiiiiidiiiiid_param_55];
	add.s32 	%r643, %r755, -1;
	mad.lo.s32 	%r644, %r68, %r643, %r6;
	mul.wide.s32 	%rd341, %r644, 8;
	add.s64 	%rd342, %rd3, %rd341;
	ld.global.f64 	%fd298, [%rd342];
	div.rn.f64 	%fd323, %fd298, %fd6;
	add.s32 	%r645, %r761, -1;
	mad.lo.s32 	%r646, %r68, %r645, %r6;
	mul.wide.s32 	%rd343, %r646, 8;
	add.s64 	%rd344, %rd3, %rd343;
	ld.global.f64 	%fd299, [%rd344];
	div.rn.f64 	%fd324, %fd299, %fd6;
$L__BB0_19:
	mul.wide.s32 	%rd345, %r6, 8;
	add.s64 	%rd346, %rd1, %rd345;
	ld.global.f64 	%fd327, [%rd346];
	mad.lo.s32 	%r8, %r3, %r58, %r2;
	add.s32 	%r9, %r42, -1;
	mad.lo.s32 	%r647, %r65, %r7, %r9;
	mul.lo.s32 	%r10, %r5, %r62;
	add.s32 	%r648, %r647, %r8;
	add.s32 	%r649, %r648, %r10;
	mul.wide.s32 	%rd347, %r649, 8;
	add.s64 	%rd348, %rd9, %rd347;
	st.global.f64 	[%rd348], %fd6;
	add.s32 	%r650, %r44, -1;
	mad.lo.s32 	%r651, %r65, %r650, %r9;
	add.s32 	%r652, %r651, %r8;
	add.s32 	%r653, %r652, %r10;
	mul.wide.s32 	%rd349, %r653, 8;
	add.s64 	%rd350, %rd9, %rd349;
	st.global.f64 	[%rd350], %fd1;
	add.s32 	%r654, %r45, -1;
	mad.lo.s32 	%r655, %r65, %r654, %r9;
	add.s32 	%r656, %r655, %r8;
	add.s32 	%r657, %r656, %r10;
	mul.wide.s32 	%rd351, %r657, 8;
	add.s64 	%rd352, %rd9, %rd351;
	st.global.f64 	[%rd352], %fd2;
	add.s32 	%r658, %r46, -1;
	mad.lo.s32 	%r659, %r65, %r658, %r9;
	add.s32 	%r660, %r659, %r8;
	add.s32 	%r661, %r660, %r10;
	mul.wide.s32 	%rd353, %r661, 8;
	add.s64 	%rd354, %rd9, %rd353;
	st.global.f64 	[%rd354], %fd3;
	add.s32 	%r662, %r47, -1;
	mad.lo.s32 	%r663, %r65, %r662, %r9;
	add.s32 	%r664, %r663, %r8;
	add.s32 	%r665, %r664, %r10;
	mul.wide.s32 	%rd355, %r665, 8;
	add.s64 	%rd356, %rd9, %rd355;
	st.global.f64 	[%rd356], %fd5;
	mul.f64 	%fd13, %fd5, %fd6;
	mul.f64 	%fd14, %fd1, %fd13;
	mul.f64 	%fd15, %fd2, %fd13;
	mul.f64 	%fd16, %fd3, %fd13;
	add.s32 	%r666, %r53, -1;
	mad.lo.s32 	%r667, %r65, %r666, %r9;
	add.s32 	%r668, %r667, %r8;
	add.s32 	%r669, %r668, %r10;
	mul.wide.s32 	%rd357, %r669, 8;
	add.s64 	%rd358, %rd9, %rd357;
	st.global.f64 	[%rd358], %fd13;
	add.s32 	%r670, %r54, -1;
	mad.lo.s32 	%r671, %r65, %r670, %r9;
	add.s32 	%r672, %r671, %r8;
	add.s32 	%r673, %r672, %r10;
	mul.wide.s32 	%rd359, %r673, 8;
	add.s64 	%rd360, %rd9, %rd359;
	st.global.f64 	[%rd360], %fd14;
	add.s32 	%r674, %r55, -1;
	mad.lo.s32 	%r675, %r65, %r674, %r9;
	add.s32 	%r676, %r675, %r8;
	add.s32 	%r677, %r676, %r10;
	mul.wide.s32 	%rd361, %r677, 8;
	add.s64 	%rd362, %rd9, %rd361;
	st.global.f64 	[%rd362], %fd15;
	add.s32 	%r678, %r56, -1;
	mad.lo.s32 	%r679, %r65, %r678, %r9;
	add.s32 	%r680, %r679, %r8;
	add.s32 	%r681, %r680, %r10;
	mul.wide.s32 	%rd363, %r681, 8;
	add.s64 	%rd364, %rd9, %rd363;
	st.global.f64 	[%rd364], %fd16;
	setp.eq.s32 	%p33, %r69, 0;
	@%p33 bra 	$L__BB0_21;
	mul.f64 	%fd300, %fd2, %fd2;
	fma.rn.f64 	%fd301, %fd1, %fd1, %fd300;
	fma.rn.f64 	%fd302, %fd3, %fd3, %fd301;
	cvt.rn.f32.f64 	%f11, %fd302;
	sqrt.rn.f32 	%f12, %f11;
	cvt.f64.f32 	%fd325, %f12;
	bra.uni 	$L__BB0_22;
$L__BB0_21:
	mul.f64 	%fd303, %fd2, %fd2;
	fma.rn.f64 	%fd304, %fd1, %fd1, %fd303;
	fma.rn.f64 	%fd305, %fd3, %fd3, %fd304;
	sqrt.rn.f64 	%fd325, %fd305;
$L__BB0_22:
	div.rn.f64 	%fd306, %fd325, %fd327;
	setp.geu.f64 	%p34, %fd306, 0d3FF0000000000000;
	@%p34 bra 	$L__BB0_24;
	ld.param.u32 	%r734, [_Z22InviscidBC_gpu_kernel1PiPdPcS0_S0_S0_S0_S0_S0_S0_S0_S0_S0_S0_S0_S1_S0_S0_S0_S0_S0_S0_S0_diiiiiiiiiiiiiiiiiiiiiiiiiiiiiiiiiiidiiiiid_param_31];
	ld.param.u32 	%r721, [_Z22InviscidBC_gpu_kernel1PiPdPcS0_S0_S0_S0_S0_S0_S0_S0_S0_S0_S0_S0_S1_S0_S0_S0_S0_S0_S0_S0_diiiiiiiiiiiiiiiiiiiiiiiiiiiiiiiiiiidiiiiid_param_24];
	add.s32 	%r686, %r734, -1;
	mul.lo.s32 	%r687, %r65, %r686;
	add.s32 	%r688, %r721, %r687;
	add.s32 	%r689, %r688, %r8;
	add.s32 	%r690, %r689, %r10;
	add.s32 	%r691, %r690, -1;
	mul.wide.s32 	%rd367, %r691, 8;
	add.s64 	%rd368, %rd9, %rd367;
	ld.global.f64 	%fd307, [%rd368];
	div.rn.f64 	%fd308, %fd307, %fd6;
	sub.f64 	%fd309, %fd324, %fd323;
	div.rn.f64 	%fd326, %fd308, %fd309;
	add.s32 	%r692, %r687, %r9;
	add.s32 	%r693, %r692, %r8;
	add.s32 	%r694, %r693, %r10;
	mul.wide.s32 	%rd369, %r694, 8;
	add.s64 	%rd370, %rd9, %rd369;
	st.global.f64 	[%rd370], %fd307;
	div.rn.f64 	%fd310, %fd324, %fd323;
	mul.f64 	%fd311, %fd310, %fd307;
	div.rn.f64 	%fd312, %fd311, %fd6;
	sqrt.rn.f64 	%fd327, %fd312;
	bra.uni 	$L__BB0_25;
$L__BB0_24:
	ld.param.u32 	%r733, [_Z22InviscidBC_gpu_kernel1PiPdPcS0_S0_S0_S0_S0_S0_S0_S0_S0_S0_S0_S0_S1_S0_S0_S0_S0_S0_S0_S0_diiiiiiiiiiiiiiiiiiiiiiiiiiiiiiiiiiidiiiiid_param_31];
	add.s32 	%r682, %r733, -1;
	mad.lo.s32 	%r683, %r65, %r682, %r9;
	add.s32 	%r684, %r683, %r8;
	add.s32 	%r685, %r684, %r10;
	mul.wide.s32 	%rd365, %r685, 8;
	add.s64 	%rd366, %rd9, %rd365;
	st.global.f64 	[%rd366], %fd7;
$L__BB0_25:
	ld.param.u32 	%r741, [_Z22InviscidBC_gpu_kernel1PiPdPcS0_S0_S0_S0_S0_S0_S0_S0_S0_S0_S0_S0_S1_S0_S0_S0_S0_S0_S0_S0_diiiiiiiiiiiiiiiiiiiiiiiiiiiiiiiiiiidiiiiid_param_34];
	add.s32 	%r695, %r49, -1;
	mad.lo.s32 	%r696, %r65, %r695, %r9;
	add.s32 	%r697, %r696, %r8;
	add.s32 	%r698, %r697, %r10;
	mul.wide.s32 	%rd371, %r698, 8;
	add.s64 	%rd372, %rd9, %rd371;
	st.global.f64 	[%rd372], %fd327;
	add.s32 	%r699, %r50, -1;
	mad.lo.s32 	%r700, %r65, %r699, %r9;
	add.s32 	%r701, %r700, %r8;
	add.s32 	%r702, %r701, %r10;
	mul.wide.s32 	%rd373, %r702, 8;
	add.s64 	%rd374, %rd9, %rd373;
	st.global.f64 	[%rd374], %fd326;
	mul.f64 	%fd313, %fd6, %fd324;
	add.s32 	%r703, %r741, -1;
	mad.lo.s32 	%r704, %r65, %r703, %r9;
	add.s32 	%r705, %r704, %r8;
	add.s32 	%r706, %r705, %r10;
	mul.wide.s32 	%rd375, %r706, 8;
	add.s64 	%rd376, %rd9, %rd375;
	st.global.f64 	[%rd376], %fd313;
	mul.f64 	%fd314, %fd6, %fd323;
	add.s32 	%r707, %r52, -1;
	mad.lo.s32 	%r708, %r65, %r707, %r9;
	add.s32 	%r709, %r708, %r8;
	add.s32 	%r710, %r709, %r10;
	mul.wide.s32 	%rd377, %r710, 8;
	add.s64 	%rd378, %rd9, %rd377;
	st.global.f64 	[%rd378], %fd314;
	mul.f64 	%fd315, %fd13, %fd323;
	mul.f64 	%fd316, %fd315, %fd326;
	mov.f64 	%fd317, 0d3FE0000000000000;
	div.rn.f64 	%fd318, %fd317, %fd13;
	mul.f64 	%fd319, %fd15, %fd15;
	fma.rn.f64 	%fd320, %fd14, %fd14, %fd319;
	fma.rn.f64 	%fd321, %fd16, %fd16, %fd320;
	fma.rn.f64 	%fd322, %fd318, %fd321, %fd316;
	add.s32 	%r711, %r57, -1;
	mad.lo.s32 	%r712, %r65, %r711, %r9;
	add.s32 	%r713, %r712, %r8;
	add.s32 	%r714, %r713, %r10;
	mul.wide.s32 	%rd379, %r714, 8;
	add.s64 	%rd380, %rd9, %rd379;
	st.global.f64 	[%rd380], %fd322;
	bra.uni 	$L__BB0_67;
$L__BB0_26:
	ld.param.u32 	%r748, [_Z22InviscidBC_gpu_kernel1PiPdPcS0_S0_S0_S0_S0_S0_S0_S0_S0_S0_S0_S0_S1_S0_S0_S0_S0_S0_S0_S0_diiiiiiiiiiiiiiiiiiiiiiiiiiiiiiiiiiidiiiiid_param_47];
	mul.lo.s32 	%r564, %r2, %r58;
	mad.lo.s32 	%r565, %r3, %r748, %r564;
	mad.lo.s32 	%r11, %r5, %r63, %r565;
	mul.wide.s32 	%rd283, %r11, 8;
	add.s64 	%rd284, %rd8, %rd283;
	ld.global.f64 	%fd24, [%rd284];
	add.s64 	%rd285, %rd7, %rd283;
	ld.global.f64 	%fd25, [%rd285];
	add.s64 	%rd286, %rd6, %rd283;
	ld.global.f64 	%fd26, [%rd286];
	add.s64 	%rd287, %rd5, %rd283;
	ld.global.f64 	%fd331, [%rd287];
	add.s64 	%rd288, %rd4, %rd283;
	ld.global.f64 	%fd28, [%rd288];
	add.s32 	%r12, %r43, -1;
	mad.lo.s32 	%r566, %r68, %r12, %r11;
	mul.wide.s32 	%rd289, %r566, 8;
	add.s64 	%rd290, %rd3, %rd289;
	ld.global.f64 	%fd29, [%rd290];
	add.s64 	%rd291, %rd2, %rd283;
	ld.global.f64 	%fd30, [%rd291];
	setp.eq.f64 	%p29, %fd29, 0d0000000000000000;
	mov.f64 	%fd328, 0d0000000000000000;
	mov.f64 	%fd329, %fd328;
	@%p29 bra 	$L__BB0_28;
	ld.param.u32 	%r760, [_Z22InviscidBC_gpu_kernel1PiPdPcS0_S0_S0_S0_S0_S0_S0_S0_S0_S0_S0_S0_S1_S0_S0_S0_S0_S0_S0_S0_diiiiiiiiiiiiiiiiiiiiiiiiiiiiiiiiiiidiiiiid_param_56];
	ld.param.u32 	%r754, [_Z22InviscidBC_gpu_kernel1PiPdPcS0_S0_S0_S0_S0_S0_S0_S0_S0_S0_S0_S0_S1_S0_S0_S0_S0_S0_S0_S0_diiiiiiiiiiiiiiiiiiiiiiiiiiiiiiiiiiidiiiiid_param_55];
	add.s32 	%r567, %r754, -1;
	mad.lo.s32 	%r568, %r68, %r567, %r11;
	mul.wide.s32 	%rd292, %r568, 8;
	add.s64 	%rd293, %rd3, %rd292;
	ld.global.f64 	%fd272, [%rd293];
	div.rn.f64 	%fd328, %fd272, %fd29;
	add.s32 	%r569, %r760, -1;
	mad.lo.s32 	%r570, %r68, %r569, %r11;
	mul.wide.s32 	%rd294, %r570, 8;
	add.s64 	%rd295, %rd3, %rd294;
	ld.global.f64 	%fd273, [%rd295];
	div.rn.f64 	%fd329, %fd273, %fd29;
$L__BB0_28:
	ld.param.u32 	%r764, [_Z22InviscidBC_gpu_kernel1PiPdPcS0_S0_S0_S0_S0_S0_S0_S0_S0_S0_S0_S0_S1_S0_S0_S0_S0_S0_S0_S0_diiiiiiiiiiiiiiiiiiiiiiiiiiiiiiiiiiidiiiiid_param_63];
	mul.wide.s32 	%rd296, %r11, 8;
	add.s64 	%rd297, %rd1, %rd296;
	ld.global.f64 	%fd332, [%rd297];
	mad.lo.s32 	%r13, %r3, %r764, %r2;
	mul.lo.s32 	%r15, %r60, 3;
	add.s32 	%r571, %r42, %r15;
	mul.lo.s32 	%r14, %r5, %r62;
	add.s32 	%r16, %r571, -1;
	mad.lo.s32 	%r572, %r65, %r12, %r16;
	add.s32 	%r573, %r572, %r13;
	add.s32 	%r574, %r573, %r14;
	mul.wide.s32 	%rd298, %r574, 8;
	add.s64 	%rd299, %rd9, %rd298;
	st.global.f64 	[%rd299], %fd29;
	add.s32 	%r575, %r44, -1;
	mad.lo.s32 	%r576, %r65, %r575, %r16;
	add.s32 	%r577, %r576, %r13;
	add.s32 	%r578, %r577, %r14;
	mul.wide.s32 	%rd300, %r578, 8;
	add.s64 	%rd301, %rd9, %rd300;
	st.global.f64 	[%rd301], %fd24;
	add.s32 	%r579, %r45, -1;
	mad.lo.s32 	%r580, %r65, %r579, %r16;
	add.s32 	%r581, %r580, %r13;
	add.s32 	%r582, %r581, %r14;
	mul.wide.s32 	%rd302, %r582, 8;
	add.s64 	%rd303, %rd9, %rd302;
	st.global.f64 	[%rd303], %fd25;
	add.s32 	%r583, %r46, -1;
	mad.lo.s32 	%r584, %r65, %r583, %r16;
	add.s32 	%r585, %r584, %r13;
	add.s32 	%r586, %r585, %r14;
	mul.wide.s32 	%rd304, %r586, 8;
	add.s64 	%rd305, %rd9, %rd304;
	st.global.f64 	[%rd305], %fd26;
	add.s32 	%r587, %r47, -1;
	mad.lo.s32 	%r588, %r65, %r587, %r16;
	add.s32 	%r589, %r588, %r13;
	add.s32 	%r590, %r589, %r14;
	mul.wide.s32 	%rd306, %r590, 8;
	add.s64 	%rd307, %rd9, %rd306;
	st.global.f64 	[%rd307], %fd28;
	mul.f64 	%fd36, %fd28, %fd29;
	mul.f64 	%fd37, %fd24, %fd36;
	mul.f64 	%fd38, %fd25, %fd36;
	mul.f64 	%fd39, %fd26, %fd36;
	add.s32 	%r591, %r53, -1;
	mad.lo.s32 	%r592, %r65, %r591, %r16;
	add.s32 	%r593, %r592, %r13;
	add.s32 	%r594, %r593, %r14;
	mul.wide.s32 	%rd308, %r594, 8;
	add.s64 	%rd309, %rd9, %rd308;
	st.global.f64 	[%rd309], %fd36;
	add.s32 	%r595, %r54, -1;
	mad.lo.s32 	%r596, %r65, %r595, %r16;
	add.s32 	%r597, %r596, %r13;
	add.s32 	%r598, %r597, %r14;
	mul.wide.s32 	%rd310, %r598, 8;
	add.s64 	%rd311, %rd9, %rd310;
	st.global.f64 	[%rd311], %fd37;
	add.s32 	%r599, %r55, -1;
	mad.lo.s32 	%r600, %r65, %r599, %r16;
	add.s32 	%r601, %r600, %r13;
	add.s32 	%r602, %r601, %r14;
	mul.wide.s32 	%rd312, %r602, 8;
	add.s64 	%rd313, %rd9, %rd312;
	st.global.f64 	[%rd313], %fd38;
	add.s32 	%r603, %r56, -1;
	mad.lo.s32 	%r604, %r65, %r603, %r16;
	add.s32 	%r605, %r604, %r13;
	add.s32 	%r606, %r605, %r14;
	mul.wide.s32 	%rd314, %r606, 8;
	add.s64 	%rd315, %rd9, %rd314;
	st.global.f64 	[%rd315], %fd39;
	setp.eq.s32 	%p30, %r69, 0;
	@%p30 bra 	$L__BB0_30;
	mul.f64 	%fd274, %fd25, %fd25;
	fma.rn.f64 	%fd275, %fd24, %fd24, %fd274;
	fma.rn.f64 	%fd276, %fd26, %fd26, %fd275;
	cvt.rn.f32.f64 	%f9, %fd276;
	sqrt.rn.f32 	%f10, %f9;
	cvt.f64.f32 	%fd330, %f10;
	bra.uni 	$L__BB0_31;
$L__BB0_30:
	mul.f64 	%fd277, %fd25, %fd25;
	fma.rn.f64 	%fd278, %fd24, %fd24, %fd277;
	fma.rn.f64 	%fd279, %fd26, %fd26, %fd278;
	sqrt.rn.f64 	%fd330, %fd279;
$L__BB0_31:
	div.rn.f64 	%fd280, %fd330, %fd332;
	setp.geu.f64 	%p31, %fd280, 0d3FF0000000000000;
	@%p31 bra 	$L__BB0_33;
	ld.param.u32 	%r732, [_Z22InviscidBC_gpu_kernel1PiPdPcS0_S0_S0_S0_S0_S0_S0_S0_S0_S0_S0_S0_S1_S0_S0_S0_S0_S0_S0_S0_diiiiiiiiiiiiiiiiiiiiiiiiiiiiiiiiiiidiiiiid_param_31];
	ld.param.u32 	%r720, [_Z22InviscidBC_gpu_kernel1PiPdPcS0_S0_S0_S0_S0_S0_S0_S0_S0_S0_S0_S0_S1_S0_S0_S0_S0_S0_S0_S0_diiiiiiiiiiiiiiiiiiiiiiiiiiiiiiiiiiidiiiiid_param_24];
	add.s32 	%r611, %r720, %r15;
	add.s32 	%r612, %r732, -1;
	mul.lo.s32 	%r613, %r65, %r612;
	add.s32 	%r614, %r611, %r613;
	add.s32 	%r615, %r614, %r13;
	add.s32 	%r616, %r615, %r14;
	add.s32 	%r617, %r616, -1;
	mul.wide.s32 	%rd318, %r617, 8;
	add.s64 	%rd319, %rd9, %rd318;
	ld.global.f64 	%fd281, [%rd319];
	div.rn.f64 	%fd282, %fd281, %fd29;
	sub.f64 	%fd283, %fd329, %fd328;
	div.rn.f64 	%fd331, %fd282, %fd283;
	add.s32 	%r618, %r16, %r613;
	add.s32 	%r619, %r618, %r13;
	add.s32 	%r620, %r619, %r14;
	mul.wide.s32 	%rd320, %r620, 8;
	add.s64 	%rd321, %rd9, %rd320;
	st.global.f64 	[%rd321], %fd281;
	div.rn.f64 	%fd284, %fd329, %fd328;
	mul.f64 	%fd285, %fd284, %fd281;
	div.rn.f64 	%fd286, %fd285, %fd29;
	sqrt.rn.f64 	%fd332, %fd286;
	bra.uni 	$L__BB0_34;
$L__BB0_33:
	ld.param.u32 	%r731, [_Z22InviscidBC_gpu_kernel1PiPdPcS0_S0_S0_S0_S0_S0_S0_S0_S0_S0_S0_S0_S1_S0_S0_S0_S0_S0_S0_S0_diiiiiiiiiiiiiiiiiiiiiiiiiiiiiiiiiiidiiiiid_param_31];
	add.s32 	%r607, %r731, -1;
	mad.lo.s32 	%r608, %r65, %r607, %r16;
	add.s32 	%r609, %r608, %r13;
	add.s32 	%r610, %r609, %r14;
	mul.wide.s32 	%rd316, %r610, 8;
	add.s64 	%rd317, %rd9, %rd316;
	st.global.f64 	[%rd317], %fd30;
$L__BB0_34:
	ld.param.u32 	%r740, [_Z22InviscidBC_gpu_kernel1PiPdPcS0_S0_S0_S0_S0_S0_S0_S0_S0_S0_S0_S0_S1_S0_S0_S0_S0_S0_S0_S0_diiiiiiiiiiiiiiiiiiiiiiiiiiiiiiiiiiidiiiiid_param_34];
	add.s32 	%r621, %r49, -1;
	mad.lo.s32 	%r622, %r65, %r621, %r16;
	add.s32 	%r623, %r622, %r13;
	add.s32 	%r624, %r623, %r14;
	mul.wide.s32 	%rd322, %r624, 8;
	add.s64 	%rd323, %rd9, %rd322;
	st.global.f64 	[%rd323], %fd332;
	add.s32 	%r625, %r50, -1;
	mad.lo.s32 	%r626, %r65, %r625, %r16;
	add.s32 	%r627, %r626, %r13;
	add.s32 	%r628, %r627, %r14;
	mul.wide.s32 	%rd324, %r628, 8;
	add.s64 	%rd325, %rd9, %rd324;
	st.global.f64 	[%rd325], %fd331;
	mul.f64 	%fd287, %fd29, %fd329;
	add.s32 	%r629, %r740, -1;
	mad.lo.s32 	%r630, %r65, %r629, %r16;
	add.s32 	%r631, %r630, %r13;
	add.s32 	%r632, %r631, %r14;
	mul.wide.s32 	%rd326, %r632, 8;
	add.s64 	%rd327, %rd9, %rd326;
	st.global.f64 	[%rd327], %fd287;
	mul.f64 	%fd288, %fd29, %fd328;
	add.s32 	%r633, %r52, -1;
	mad.lo.s32 	%r634, %r65, %r633, %r16;
	add.s32 	%r635, %r634, %r13;
	add.s32 	%r636, %r635, %r14;
	mul.wide.s32 	%rd328, %r636, 8;
	add.s64 	%rd329, %rd9, %rd328;
	st.global.f64 	[%rd329], %fd288;
	mul.f64 	%fd289, %fd36, %fd328;
	mul.f64 	%fd290, %fd289, %fd331;
	mov.f64 	%fd291, 0d3FE0000000000000;
	div.rn.f64 	%fd292, %fd291, %fd36;
	mul.f64 	%fd293, %fd38, %fd38;
	fma.rn.f64 	%fd294, %fd37, %fd37, %fd293;
	fma.rn.f64 	%fd295, %fd39, %fd39, %fd294;
	fma.rn.f64 	%fd296, %fd292, %fd295, %fd290;
	add.s32 	%r637, %r57, -1;
	mad.lo.s32 	%r638, %r65, %r637, %r16;
	add.s32 	%r639, %r638, %r13;
	add.s32 	%r640, %r639, %r14;
	mul.wide.s32 	%rd330, %r640, 8;
	add.s64 	%rd331, %rd9, %rd330;
	st.global.f64 	[%rd331], %fd296;
	bra.uni 	$L__BB0_67;
$L__BB0_35:
	mad.lo.s32 	%r17, %r3, %r58, %r2;
	mad.lo.s32 	%r18, %r5, %r63, %r17;
	mul.wide.s32 	%rd234, %r18, 8;
	add.s64 	%rd235, %rd8, %rd234;
	ld.global.f64 	%fd47, [%rd235];
	add.s64 	%rd236, %rd7, %rd234;
	ld.global.f64 	%fd48, [%rd236];
	add.s64 	%rd237, %rd6, %rd234;
	ld.global.f64 	%fd49, [%rd237];
	add.s64 	%rd238, %rd5, %rd234;
	ld.global.f64 	%fd336, [%rd238];
	add.s64 	%rd239, %rd4, %rd234;
	ld.global.f64 	%fd51, [%rd239];
	add.s32 	%r19, %r43, -1;
	mad.lo.s32 	%r474, %r68, %r19, %r18;
	mul.wide.s32 	%rd240, %r474, 8;
	add.s64 	%rd241, %rd3, %rd240;
	ld.global.f64 	%fd52, [%rd241];
	add.s64 	%rd242, %rd2, %rd234;
	ld.global.f64 	%fd53, [%rd242];
	setp.eq.f64 	%p26, %fd52, 0d0000000000000000;
	mov.f64 	%fd333, 0d0000000000000000;
	mov.f64 	%fd334, %fd333;
	@%p26 bra 	$L__BB0_37;
	ld.param.u32 	%r759, [_Z22InviscidBC_gpu_kernel1PiPdPcS0_S0_S0_S0_S0_S0_S0_S0_S0_S0_S0_S0_S1_S0_S0_S0_S0_S0_S0_S0_diiiiiiiiiiiiiiiiiiiiiiiiiiiiiiiiiiidiiiiid_param_56];
	ld.param.u32 	%r753, [_Z22InviscidBC_gpu_kernel1PiPdPcS0_S0_S0_S0_S0_S0_S0_S0_S0_S0_S0_S0_S1_S0_S0_S0_S0_S0_S0_S0_diiiiiiiiiiiiiiiiiiiiiiiiiiiiiiiiiiidiiiiid_param_55];
	add.s32 	%r475, %r753, -1;
	mad.lo.s32 	%r476, %r68, %r475, %r18;
	mul.wide.s32 	%rd243, %r476, 8;
	add.s64 	%rd244, %rd3, %rd243;
	ld.global.f64 	%fd246, [%rd244];
	div.rn.f64 	%fd333, %fd246, %fd52;
	add.s32 	%r477, %r759, -1;
	mad.lo.s32 	%r478, %r68, %r477, %r18;
	mul.wide.s32 	%rd245, %r478, 8;
	add.s64 	%rd246, %rd3, %rd245;
	ld.global.f64 	%fd247, [%rd246];
	div.rn.f64 	%fd334, %fd247, %fd52;
$L__BB0_37:
	mul.wide.s32 	%rd247, %r18, 8;
	add.s64 	%rd248, %rd1, %rd247;
	ld.global.f64 	%fd337, [%rd248];
	add.s32 	%r20, %r42, -1;
	mad.lo.s32 	%r479, %r65, %r19, %r20;
	mul.lo.s32 	%r21, %r5, %r62;
	shl.b32 	%r22, %r60, 2;
	add.s32 	%r480, %r479, %r17;
	add.s32 	%r481, %r480, %r22;
	add.s32 	%r482, %r481, %r21;
	mul.wide.s32 	%rd249, %r482, 8;
	add.s64 	%rd250, %rd9, %rd249;
	st.global.f64 	[%rd250], %fd52;
	add.s32 	%r483, %r44, -1;
	mad.lo.s32 	%r484, %r65, %r483, %r20;
	add.s32 	%r485, %r484, %r17;
	add.s32 	%r486, %r485, %r22;
	add.s32 	%r487, %r486, %r21;
	mul.wide.s32 	%rd251, %r487, 8;
	add.s64 	%rd252, %rd9, %rd251;
	st.global.f64 	[%rd252], %fd47;
	add.s32 	%r488, %r45, -1;
	mad.lo.s32 	%r489, %r65, %r488, %r20;
	add.s32 	%r490, %r489, %r17;
	add.s32 	%r491, %r490, %r22;
	add.s32 	%r492, %r491, %r21;
	mul.wide.s32 	%rd253, %r492, 8;
	add.s64 	%rd254, %rd9, %rd253;
	st.global.f64 	[%rd254], %fd48;
	add.s32 	%r493, %r46, -1;
	mad.lo.s32 	%r494, %r65, %r493, %r20;
	add.s32 	%r495, %r494, %r17;
	add.s32 	%r496, %r495, %r22;
	add.s32 	%r497, %r496, %r21;
	mul.wide.s32 	%rd255, %r497, 8;
	add.s64 	%rd256, %rd9, %rd255;
	st.global.f64 	[%rd256], %fd49;
	add.s32 	%r498, %r47, -1;
	mad.lo.s32 	%r499, %r65, %r498, %r20;
	add.s32 	%r500, %r499, %r17;
	add.s32 	%r501, %r500, %r22;
	add.s32 	%r502, %r501, %r21;
	mul.wide.s32 	%rd257, %r502, 8;
	add.s64 	%rd258, %rd9, %rd257;
	st.global.f64 	[%rd258], %fd51;
	mul.f64 	%fd59, %fd51, %fd52;
	mul.f64 	%fd60, %fd47, %fd59;
	mul.f64 	%fd61, %fd48, %fd59;
	mul.f64 	%fd62, %fd49, %fd59;
	add.s32 	%r503, %r53, -1;
	mad.lo.s32 	%r504, %r65, %r503, %r20;
	add.s32 	%r505, %r504, %r17;
	add.s32 	%r506, %r505, %r22;
	add.s32 	%r507, %r506, %r21;
	mul.wide.s32 	%rd259, %r507, 8;
	add.s64 	%rd260, %rd9, %rd259;
	st.global.f64 	[%rd260], %fd59;
	add.s32 	%r508, %r54, -1;
	mad.lo.s32 	%r509, %r65, %r508, %r20;
	add.s32 	%r510, %r509, %r17;
	add.s32 	%r511, %r510, %r22;
	add.s32 	%r512, %r511, %r21;
	mul.wide.s32 	%rd261, %r512, 8;
	add.s64 	%rd262, %rd9, %rd261;
	st.global.f64 	[%rd262], %fd60;
	add.s32 	%r513, %r55, -1;
	mad.lo.s32 	%r514, %r65, %r513, %r20;
	add.s32 	%r515, %r514, %r17;
	add.s32 	%r516, %r515, %r22;
	add.s32 	%r517, %r516, %r21;
	mul.wide.s32 	%rd263, %r517, 8;
	add.s64 	%rd264, %rd9, %rd263;
	st.global.f64 	[%rd264], %fd61;
	add.s32 	%r518, %r56, -1;
	mad.lo.s32 	%r519, %r65, %r518, %r20;
	add.s32 	%r520, %r519, %r17;
	add.s32 	%r521, %r520, %r22;
	add.s32 	%r522, %r521, %r21;
	mul.wide.s32 	%rd265, %r522, 8;
	add.s64 	%rd266, %rd9, %rd265;
	st.global.f64 	[%rd266], %fd62;
	setp.eq.s32 	%p27, %r69, 0;
	@%p27 bra 	$L__BB0_39;
	mul.f64 	%fd248, %fd48, %fd48;
	fma.rn.f64 	%fd249, %fd47, %fd47, %fd248;
	fma.rn.f64 	%fd250, %fd49, %fd49, %fd249;
	cvt.rn.f32.f64 	%f7, %fd250;
	sqrt.rn.f32 	%f8, %f7;
	cvt.f64.f32 	%fd335, %f8;
	bra.uni 	$L__BB0_40;
$L__BB0_39:
	mul.f64 	%fd251, %fd48, %fd48;
	fma.rn.f64 	%fd252, %fd47, %fd47, %fd251;
	fma.rn.f64 	%fd253, %fd49, %fd49, %fd252;
	sqrt.rn.f64 	%fd335, %fd253;
$L__BB0_40:
	div.rn.f64 	%fd254, %fd335, %fd337;
	setp.geu.f64 	%p28, %fd254, 0d3FF0000000000000;
	@%p28 bra 	$L__BB0_42;
	ld.param.u32 	%r730, [_Z22InviscidBC_gpu_kernel1PiPdPcS0_S0_S0_S0_S0_S0_S0_S0_S0_S0_S0_S0_S1_S0_S0_S0_S0_S0_S0_S0_diiiiiiiiiiiiiiiiiiiiiiiiiiiiiiiiiiidiiiiid_param_31];
	ld.param.u32 	%r719, [_Z22InviscidBC_gpu_kernel1PiPdPcS0_S0_S0_S0_S0_S0_S0_S0_S0_S0_S0_S0_S1_S0_S0_S0_S0_S0_S0_S0_diiiiiiiiiiiiiiiiiiiiiiiiiiiiiiiiiiidiiiiid_param_24];
	add.s32 	%r528, %r730, -1;
	mul.lo.s32 	%r529, %r65, %r528;
	add.s32 	%r530, %r719, %r529;
	add.s32 	%r531, %r530, %r17;
	add.s32 	%r532, %r531, %r22;
	add.s32 	%r533, %r532, %r21;
	add.s32 	%r534, %r533, -1;
	mul.wide.s32 	%rd269, %r534, 8;
	add.s64 	%rd270, %rd9, %rd269;
	ld.global.f64 	%fd255, [%rd270];
	div.rn.f64 	%fd256, %fd255, %fd52;
	sub.f64 	%fd257, %fd334, %fd333;
	div.rn.f64 	%fd336, %fd256, %fd257;
	add.s32 	%r535, %r529, %r20;
	add.s32 	%r536, %r535, %r17;
	add.s32 	%r537, %r536, %r22;
	add.s32 	%r538, %r537, %r21;
	mul.wide.s32 	%rd271, %r538, 8;
	add.s64 	%rd272, %rd9, %rd271;
	st.global.f64 	[%rd272], %fd255;
	div.rn.f64 	%fd258, %fd334, %fd333;
	mul.f64 	%fd259, %fd258, %fd255;
	div.rn.f64 	%fd260, %fd259, %fd52;
	sqrt.rn.f64 	%fd337, %fd260;
	bra.uni 	$L__BB0_43;
$L__BB0_42:
	ld.param.u32 	%r729, [_Z22InviscidBC_gpu_kernel1PiPdPcS0_S0_S0_S0_S0_S0_S0_S0_S0_S0_S0_S0_S1_S0_S0_S0_S0_S0_S0_S0_diiiiiiiiiiiiiiiiiiiiiiiiiiiiiiiiiiidiiiiid_param_31];
	add.s32 	%r523, %r729, -1;
	mad.lo.s32 	%r524, %r65, %r523, %r20;
	add.s32 	%r525, %r524, %r17;
	add.s32 	%r526, %r525, %r22;
	add.s32 	%r527, %r526, %r21;
	mul.wide.s32 	%rd267, %r527, 8;
	add.s64 	%rd268, %rd9, %rd267;
	st.global.f64 	[%rd268], %fd53;
$L__BB0_43:
	ld.param.u32 	%r739, [_Z22InviscidBC_gpu_kernel1PiPdPcS0_S0_S0_S0_S0_S0_S0_S0_S0_S0_S0_S0_S1_S0_S0_S0_S0_S0_S0_S0_diiiiiiiiiiiiiiiiiiiiiiiiiiiiiiiiiiidiiiiid_param_34];
	add.s32 	%r539, %r49, -1;
	mad.lo.s32 	%r540, %r65, %r539, %r20;
	add.s32 	%r541, %r540, %r17;
	add.s32 	%r542, %r541, %r22;
	add.s32 	%r543, %r542, %r21;
	mul.wide.s32 	%rd273, %r543, 8;
	add.s64 	%rd274, %rd9, %rd273;
	st.global.f64 	[%rd274], %fd337;
	add.s32 	%r544, %r50, -1;
	mad.lo.s32 	%r545, %r65, %r544, %r20;
	add.s32 	%r546, %r545, %r17;
	add.s32 	%r547, %r546, %r22;
	add.s32 	%r548, %r547, %r21;
	mul.wide.s32 	%rd275, %r548, 8;
	add.s64 	%rd276, %rd9, %rd275;
	st.global.f64 	[%rd276], %fd336;
	mul.f64 	%fd261, %fd52, %fd334;
	add.s32 	%r549, %r739, -1;
	mad.lo.s32 	%r550, %r65, %r549, %r20;
	add.s32 	%r551, %r550, %r17;
	add.s32 	%r552, %r551, %r22;
	add.s32 	%r553, %r552, %r21;
	mul.wide.s32 	%rd277, %r553, 8;
	add.s64 	%rd278, %rd9, %rd277;
	st.global.f64 	[%rd278], %fd261;
	mul.f64 	%fd262, %fd52, %fd333;
	add.s32 	%r554, %r52, -1;
	mad.lo.s32 	%r555, %r65, %r554, %r20;
	add.s32 	%r556, %r555, %r17;
	add.s32 	%r557, %r556, %r22;
	add.s32 	%r558, %r557, %r21;
	mul.wide.s32 	%rd279, %r558, 8;
	add.s64 	%rd280, %rd9, %rd279;
	st.global.f64 	[%rd280], %fd262;
	mul.f64 	%fd263, %fd59, %fd333;
	mul.f64 	%fd264, %fd263, %fd336;
	mov.f64 	%fd265, 0d3FE0000000000000;
	div.rn.f64 	%fd266, %fd265, %fd59;
	mul.f64 	%fd267, %fd61, %fd61;
	fma.rn.f64 	%fd268, %fd60, %fd60, %fd267;
	fma.rn.f64 	%fd269, %fd62, %fd62, %fd268;
	fma.rn.f64 	%fd270, %fd266, %fd269, %fd264;
	add.s32 	%r559, %r57, -1;
	mad.lo.s32 	%r560, %r65, %r559, %r20;
	add.s32 	%r561, %r560, %r17;
	add.s32 	%r562, %r561, %r22;
	add.s32 	%r563, %r562, %r21;
	mul.wide.s32 	%rd281, %r563, 8;
	add.s64 	%rd282, %rd9, %rd281;
	st.global.f64 	[%rd282], %fd270;
	bra.uni 	$L__BB0_67;
$L__BB0_44:
	ld.param.u32 	%r747, [_Z22InviscidBC_gpu_kernel1PiPdPcS0_S0_S0_S0_S0_S0_S0_S0_S0_S0_S0_S0_S1_S0_S0_S0_S0_S0_S0_S0_diiiiiiiiiiiiiiiiiiiiiiiiiiiiiiiiiiidiiiiid_param_47];
	mad.lo.s32 	%r381, %r2, %r58, %r58;
	mad.lo.s32 	%r382, %r3, %r747, %r381;
	mad.lo.s32 	%r383, %r5, %r63, %r382;
	add.s32 	%r23, %r383, -1;
	mul.wide.s32 	%rd185, %r23, 8;
	add.s64 	%rd186, %rd8, %rd185;
	ld.global.f64 	%fd70, [%rd186];
	add.s64 	%rd187, %rd7, %rd185;
	ld.global.f64 	%fd71, [%rd187];
	add.s64 	%rd188, %rd6, %rd185;
	ld.global.f64 	%fd72, [%rd188];
	add.s64 	%rd189, %rd5, %rd185;
	ld.global.f64 	%fd341, [%rd189];
	add.s64 	%rd190, %rd4, %rd185;
	ld.global.f64 	%fd74, [%rd190];
	add.s32 	%r24, %r43, -1;
	mad.lo.s32 	%r384, %r68, %r24, %r23;
	mul.wide.s32 	%rd191, %r384, 8;
	add.s64 	%rd192, %rd3, %rd191;
	ld.global.f64 	%fd75, [%rd192];
	add.s64 	%rd193, %rd2, %rd185;
	ld.global.f64 	%fd76, [%rd193];
	setp.eq.f64 	%p23, %fd75, 0d0000000000000000;
	mov.f64 	%fd338, 0d0000000000000000;
	mov.f64 	%fd339, %fd338;
	@%p23 bra 	$L__BB0_46;
	ld.param.u32 	%r758, [_Z22InviscidBC_gpu_kernel1PiPdPcS0_S0_S0_S0_S0_S0_S0_S0_S0_S0_S0_S0_S1_S0_S0_S0_S0_S0_S0_S0_diiiiiiiiiiiiiiiiiiiiiiiiiiiiiiiiiiidiiiiid_param_56];
	ld.param.u32 	%r752, [_Z22InviscidBC_gpu_kernel1PiPdPcS0_S0_S0_S0_S0_S0_S0_S0_S0_S0_S0_S0_S1_S0_S0_S0_S0_S0_S0_S0_diiiiiiiiiiiiiiiiiiiiiiiiiiiiiiiiiiidiiiiid_param_55];
	add.s32 	%r385, %r752, -1;
	mad.lo.s32 	%r386, %r68, %r385, %r23;
	mul.wide.s32 	%rd194, %r386, 8;
	add.s64 	%rd195, %rd3, %rd194;
	ld.global.f64 	%fd220, [%rd195];
	div.rn.f64 	%fd338, %fd220, %fd75;
	add.s32 	%r387, %r758, -1;
	mad.lo.s32 	%r388, %r68, %r387, %r23;
	mul.wide.s32 	%rd196, %r388, 8;
	add.s64 	%rd197, %rd3, %rd196;
	ld.global.f64 	%fd221, [%rd197];
	div.rn.f64 	%fd339, %fd221, %fd75;
$L__BB0_46:
	ld.param.u32 	%r763, [_Z22InviscidBC_gpu_kernel1PiPdPcS0_S0_S0_S0_S0_S0_S0_S0_S0_S0_S0_S0_S1_S0_S0_S0_S0_S0_S0_S0_diiiiiiiiiiiiiiiiiiiiiiiiiiiiiiiiiiidiiiiid_param_63];
	mul.wide.s32 	%rd198, %r23, 8;
	add.s64 	%rd199, %rd1, %rd198;
	ld.global.f64 	%fd342, [%rd199];
	mad.lo.s32 	%r25, %r3, %r763, %r2;
	add.s32 	%r26, %r42, -1;
	mad.lo.s32 	%r389, %r65, %r24, %r26;
	mul.lo.s32 	%r27, %r5, %r62;
	add.s32 	%r390, %r389, %r25;
	add.s32 	%r391, %r390, %r60;
	add.s32 	%r392, %r391, %r27;
	mul.wide.s32 	%rd200, %r392, 8;
	add.s64 	%rd201, %rd9, %rd200;
	st.global.f64 	[%rd201], %fd75;
	add.s32 	%r393, %r44, -1;
	mad.lo.s32 	%r394, %r65, %r393, %r26;
	add.s32 	%r395, %r394, %r25;
	add.s32 	%r396, %r395, %r60;
	add.s32 	%r397, %r396, %r27;
	mul.wide.s32 	%rd202, %r397, 8;
	add.s64 	%rd203, %rd9, %rd202;
	st.global.f64 	[%rd203], %fd70;
	add.s32 	%r398, %r45, -1;
	mad.lo.s32 	%r399, %r65, %r398, %r26;
	add.s32 	%r400, %r399, %r25;
	add.s32 	%r401, %r400, %r60;
	add.s32 	%r402, %r401, %r27;
	mul.wide.s32 	%rd204, %r402, 8;
	add.s64 	%rd205, %rd9, %rd204;
	st.global.f64 	[%rd205], %fd71;
	add.s32 	%r403, %r46, -1;
	mad.lo.s32 	%r404, %r65, %r403, %r26;
	add.s32 	%r405, %r404, %r25;
	add.s32 	%r406, %r405, %r60;
	add.s32 	%r407, %r406, %r27;
	mul.wide.s32 	%rd206, %r407, 8;
	add.s64 	%rd207, %rd9, %rd206;
	st.global.f64 	[%rd207], %fd72;
	add.s32 	%r408, %r47, -1;
	mad.lo.s32 	%r409, %r65, %r408, %r26;
	add.s32 	%r410, %r409, %r25;
	add.s32 	%r411, %r410, %r60;
	add.s32 	%r412, %r411, %r27;
	mul.wide.s32 	%rd208, %r412, 8;
	add.s64 	%rd209, %rd9, %rd208;
	st.global.f64 	[%rd209], %fd74;
	mul.f64 	%fd82, %fd74, %fd75;
	mul.f64 	%fd83, %fd70, %fd82;
	mul.f64 	%fd84, %fd71, %fd82;
	mul.f64 	%fd85, %fd72, %fd82;
	add.s32 	%r413, %r53, -1;
	mad.lo.s32 	%r414, %r65, %r413, %r26;
	add.s32 	%r415, %r414, %r25;
	add.s32 	%r416, %r415, %r60;
	add.s32 	%r417, %r416, %r27;
	mul.wide.s32 	%rd210, %r417, 8;
	add.s64 	%rd211, %rd9, %rd210;
	st.global.f64 	[%rd211], %fd82;
	add.s32 	%r418, %r54, -1;
	mad.lo.s32 	%r419, %r65, %r418, %r26;
	add.s32 	%r420, %r419, %r25;
	add.s32 	%r421, %r420, %r60;
	add.s32 	%r422, %r421, %r27;
	mul.wide.s32 	%rd212, %r422, 8;
	add.s64 	%rd213, %rd9, %rd212;
	st.global.f64 	[%rd213], %fd83;
	add.s32 	%r423, %r55, -1;
	mad.lo.s32 	%r424, %r65, %r423, %r26;
	add.s32 	%r425, %r424, %r25;
	add.s32 	%r426, %r425, %r60;
	add.s32 	%r427, %r426, %r27;
	mul.wide.s32 	%rd214, %r427, 8;
	add.s64 	%rd215, %rd9, %rd214;
	st.global.f64 	[%rd215], %fd84;
	add.s32 	%r428, %r56, -1;
	mad.lo.s32 	%r429, %r65, %r428, %r26;
	add.s32 	%r430, %r429, %r25;
	add.s32 	%r431, %r430, %r60;
	add.s32 	%r432, %r431, %r27;
	mul.wide.s32 	%rd216, %r432, 8;
	add.s64 	%rd217, %rd9, %rd216;
	st.global.f64 	[%rd217], %fd85;
	setp.eq.s32 	%p24, %r69, 0;
	@%p24 bra 	$L__BB0_48;
	mul.f64 	%fd222, %fd71, %fd71;
	fma.rn.f64 	%fd223, %fd70, %fd70, %fd222;
	fma.rn.f64 	%fd224, %fd72, %fd72, %fd223;
	cvt.rn.f32.f64 	%f5, %fd224;
	sqrt.rn.f32 	%f6, %f5;
	cvt.f64.f32 	%fd340, %f6;
	bra.uni 	$L__BB0_49;
$L__BB0_48:
	mul.f64 	%fd225, %fd71, %fd71;
	fma.rn.f64 	%fd226, %fd70, %fd70, %fd225;
	fma.rn.f64 	%fd227, %fd72, %fd72, %fd226;
	sqrt.rn.f64 	%fd340, %fd227;
$L__BB0_49:
	div.rn.f64 	%fd228, %fd340, %fd342;
	setp.geu.f64 	%p25, %fd228, 0d3FF0000000000000;
	@%p25 bra 	$L__BB0_51;
	ld.param.u32 	%r728, [_Z22InviscidBC_gpu_kernel1PiPdPcS0_S0_S0_S0_S0_S0_S0_S0_S0_S0_S0_S0_S1_S0_S0_S0_S0_S0_S0_S0_diiiiiiiiiiiiiiiiiiiiiiiiiiiiiiiiiiidiiiiid_param_31];
	ld.param.u32 	%r718, [_Z22InviscidBC_gpu_kernel1PiPdPcS0_S0_S0_S0_S0_S0_S0_S0_S0_S0_S0_S0_S1_S0_S0_S0_S0_S0_S0_S0_diiiiiiiiiiiiiiiiiiiiiiiiiiiiiiiiiiidiiiiid_param_24];
	add.s32 	%r438, %r728, -1;
	mul.lo.s32 	%r439, %r65, %r438;
	add.s32 	%r440, %r718, %r439;
	add.s32 	%r441, %r440, %r25;
	add.s32 	%r442, %r441, %r60;
	add.s32 	%r443, %r442, %r27;
	add.s32 	%r444, %r443, -1;
	mul.wide.s32 	%rd220, %r444, 8;
	add.s64 	%rd221, %rd9, %rd220;
	ld.global.f64 	%fd229, [%rd221];
	div.rn.f64 	%fd230, %fd229, %fd75;
	sub.f64 	%fd231, %fd339, %fd338;
	div.rn.f64 	%fd341, %fd230, %fd231;
	add.s32 	%r445, %r439, %r26;
	add.s32 	%r446, %r445, %r25;
	add.s32 	%r447, %r446, %r60;
	add.s32 	%r448, %r447, %r27;
	mul.wide.s32 	%rd222, %r448, 8;
	add.s64 	%rd223, %rd9, %rd222;
	st.global.f64 	[%rd223], %fd229;
	div.rn.f64 	%fd232, %fd339, %fd338;
	mul.f64 	%fd233, %fd232, %fd229;
	div.rn.f64 	%fd234, %fd233, %fd75;
	sqrt.rn.f64 	%fd342, %fd234;
	bra.uni 	$L__BB0_52;
$L__BB0_51:
	ld.param.u32 	%r727, [_Z22InviscidBC_gpu_kernel1PiPdPcS0_S0_S0_S0_S0_S0_S0_S0_S0_S0_S0_S0_S1_S0_S0_S0_S0_S0_S0_S0_diiiiiiiiiiiiiiiiiiiiiiiiiiiiiiiiiiidiiiiid_param_31];
	add.s32 	%r433, %r727, -1;
	mad.lo.s32 	%r434, %r65, %r433, %r26;
	add.s32 	%r435, %r434, %r25;
	add.s32 	%r436, %r435, %r60;
	add.s32 	%r437, %r436, %r27;
	mul.wide.s32 	%rd218, %r437, 8;
	add.s64 	%rd219, %rd9, %rd218;
	st.global.f64 	[%rd219], %fd76;
$L__BB0_52:
	ld.param.u32 	%r738, [_Z22InviscidBC_gpu_kernel1PiPdPcS0_S0_S0_S0_S0_S0_S0_S0_S0_S0_S0_S0_S1_S0_S0_S0_S0_S0_S0_S0_diiiiiiiiiiiiiiiiiiiiiiiiiiiiiiiiiiidiiiiid_param_34];
	add.s32 	%r449, %r49, -1;
	mad.lo.s32 	%r450, %r65, %r449, %r26;
	add.s32 	%r451, %r450, %r25;
	add.s32 	%r452, %r451, %r60;
	add.s32 	%r453, %r452, %r27;
	mul.wide.s32 	%rd224, %r453, 8;
	add.s64 	%rd225, %rd9, %rd224;
	st.global.f64 	[%rd225], %fd342;
	add.s32 	%r454, %r50, -1;
	mad.lo.s32 	%r455, %r65, %r454, %r26;
	add.s32 	%r456, %r455, %r25;
	add.s32 	%r457, %r456, %r60;
	add.s32 	%r458, %r457, %r27;
	mul.wide.s32 	%rd226, %r458, 8;
	add.s64 	%rd227, %rd9, %rd226;
	st.global.f64 	[%rd227], %fd341;
	mul.f64 	%fd235, %fd75, %fd339;
	add.s32 	%r459, %r738, -1;
	mad.lo.s32 	%r460, %r65, %r459, %r26;
	add.s32 	%r461, %r460, %r25;
	add.s32 	%r462, %r461, %r60;
	add.s32 	%r463, %r462, %r27;
	mul.wide.s32 	%rd228, %r463, 8;
	add.s64 	%rd229, %rd9, %rd228;
	st.global.f64 	[%rd229], %fd235;
	mul.f64 	%fd236, %fd75, %fd338;
	add.s32 	%r464, %r52, -1;
	mad.lo.s32 	%r465, %r65, %r464, %r26;
	add.s32 	%r466, %r465, %r25;
	add.s32 	%r467, %r466, %r60;
	add.s32 	%r468, %r467, %r27;
	mul.wide.s32 	%rd230, %r468, 8;
	add.s64 	%rd231, %rd9, %rd230;
	st.global.f64 	[%rd231], %fd236;
	mul.f64 	%fd237, %fd82, %fd338;
	mul.f64 	%fd238, %fd237, %fd341;
	mov.f64 	%fd239, 0d3FE0000000000000;
	div.rn.f64 	%fd240, %fd239, %fd82;
	mul.f64 	%fd241, %fd84, %fd84;
	fma.rn.f64 	%fd242, %fd83, %fd83, %fd241;
	fma.rn.f64 	%fd243, %fd85, %fd85, %fd242;
	fma.rn.f64 	%fd244, %fd240, %fd243, %fd238;
	add.s32 	%r469, %r57, -1;
	mad.lo.s32 	%r470, %r65, %r469, %r26;
	add.s32 	%r471, %r470, %r25;
	add.s32 	%r472, %r471, %r60;
	add.s32 	%r473, %r472, %r27;
	mul.wide.s32 	%rd232, %r473, 8;
	add.s64 	%rd233, %rd9, %rd232;
	st.global.f64 	[%rd233], %fd244;
	bra.uni 	$L__BB0_67;
$L__BB0_53:
	mul.f64 	%fd199, %fd94, %fd94;
	fma.rn.f64 	%fd200, %fd93, %fd93, %fd199;
	fma.rn.f64 	%fd201, %fd95, %fd95, %fd200;
	sqrt.rn.f64 	%fd345, %fd201;
$L__BB0_54:
	div.rn.f64 	%fd202, %fd345, %fd347;
	setp.geu.f64 	%p22, %fd202, 0d3FF0000000000000;
	@%p22 bra 	$L__BB0_56;
	ld.param.u32 	%r726, [_Z22InviscidBC_gpu_kernel1PiPdPcS0_S0_S0_S0_S0_S0_S0_S0_S0_S0_S0_S0_S1_S0_S0_S0_S0_S0_S0_S0_diiiiiiiiiiiiiiiiiiiiiiiiiiiiiiiiiiidiiiiid_param_31];
	ld.param.u32 	%r717, [_Z22InviscidBC_gpu_kernel1PiPdPcS0_S0_S0_S0_S0_S0_S0_S0_S0_S0_S0_S0_S1_S0_S0_S0_S0_S0_S0_S0_diiiiiiiiiiiiiiiiiiiiiiiiiiiiiiiiiiidiiiiid_param_24];
	add.s32 	%r345, %r726, -1;
	mul.lo.s32 	%r346, %r65, %r345;
	add.s32 	%r347, %r717, %r346;
	add.s32 	%r348, %r347, %r30;
	add.s32 	%r349, %r348, %r33;
	add.s32 	%r350, %r349, %r32;
	add.s32 	%r351, %r350, -1;
	mul.wide.s32 	%rd171, %r351, 8;
	add.s64 	%rd172, %rd9, %rd171;
	ld.global.f64 	%fd203, [%rd172];
	div.rn.f64 	%fd204, %fd203, %fd98;
	sub.f64 	%fd205, %fd344, %fd343;
	div.rn.f64 	%fd346, %fd204, %fd205;
	add.s32 	%r352, %r346, %r31;
	add.s32 	%r353, %r352, %r30;
	add.s32 	%r354, %r353, %r33;
	add.s32 	%r355, %r354, %r32;
	mul.wide.s32 	%rd173, %r355, 8;
	add.s64 	%rd174, %rd9, %rd173;
	st.global.f64 	[%rd174], %fd203;
	div.rn.f64 	%fd206, %fd344, %fd343;
	mul.f64 	%fd207, %fd206, %fd203;
	div.rn.f64 	%fd208, %fd207, %fd98;
	sqrt.rn.f64 	%fd347, %fd208;
	bra.uni 	$L__BB0_57;
$L__BB0_56:
	ld.param.u32 	%r725, [_Z22InviscidBC_gpu_kernel1PiPdPcS0_S0_S0_S0_S0_S0_S0_S0_S0_S0_S0_S0_S1_S0_S0_S0_S0_S0_S0_S0_diiiiiiiiiiiiiiiiiiiiiiiiiiiiiiiiiiidiiiiid_param_31];
	add.s32 	%r340, %r725, -1;
	mad.lo.s32 	%r341, %r65, %r340, %r31;
	add.s32 	%r342, %r341, %r30;
	add.s32 	%r343, %r342, %r33;
	add.s32 	%r344, %r343, %r32;
	mul.wide.s32 	%rd169, %r344, 8;
	add.s64 	%rd170, %rd9, %rd169;
	st.global.f64 	[%rd170], %fd99;
$L__BB0_57:
	ld.param.u32 	%r737, [_Z22InviscidBC_gpu_kernel1PiPdPcS0_S0_S0_S0_S0_S0_S0_S0_S0_S0_S0_S0_S1_S0_S0_S0_S0_S0_S0_S0_diiiiiiiiiiiiiiiiiiiiiiiiiiiiiiiiiiidiiiiid_param_34];
	add.s32 	%r356, %r49, -1;
	mad.lo.s32 	%r357, %r65, %r356, %r31;
	add.s32 	%r358, %r357, %r30;
	add.s32 	%r359, %r358, %r33;
	add.s32 	%r360, %r359, %r32;
	mul.wide.s32 	%rd175, %r360, 8;
	add.s64 	%rd176, %rd9, %rd175;
	st.global.f64 	[%rd176], %fd347;
	add.s32 	%r361, %r50, -1;
	mad.lo.s32 	%r362, %r65, %r361, %r31;
	add.s32 	%r363, %r362, %r30;
	add.s32 	%r364, %r363, %r33;
	add.s32 	%r365, %r364, %r32;
	mul.wide.s32 	%rd177, %r365, 8;
	add.s64 	%rd178, %rd9, %rd177;
	st.global.f64 	[%rd178], %fd346;
	mul.f64 	%fd209, %fd98, %fd344;
	add.s32 	%r366, %r737, -1;
	mad.lo.s32 	%r367, %r65, %r366, %r31;
	add.s32 	%r368, %r367, %r30;
	add.s32 	%r369, %r368, %r33;
	add.s32 	%r370, %r369, %r32;
	mul.wide.s32 	%rd179, %r370, 8;
	add.s64 	%rd180, %rd9, %rd179;
	st.global.f64 	[%rd180], %fd209;
	mul.f64 	%fd210, %fd98, %fd343;
	add.s32 	%r371, %r52, -1;
	mad.lo.s32 	%r372, %r65, %r371, %r31;
	add.s32 	%r373, %r372, %r30;
	add.s32 	%r374, %r373, %r33;
	add.s32 	%r375, %r374, %r32;
	mul.wide.s32 	%rd181, %r375, 8;
	add.s64 	%rd182, %rd9, %rd181;
	st.global.f64 	[%rd182], %fd210;
	mul.f64 	%fd211, %fd105, %fd343;
	mul.f64 	%fd212, %fd211, %fd346;
	mov.f64 	%fd213, 0d3FE0000000000000;
	div.rn.f64 	%fd214, %fd213, %fd105;
	mul.f64 	%fd215, %fd107, %fd107;
	fma.rn.f64 	%fd216, %fd106, %fd106, %fd215;
	fma.rn.f64 	%fd217, %fd108, %fd108, %fd216;
	fma.rn.f64 	%fd218, %fd214, %fd217, %fd212;
	add.s32 	%r376, %r57, -1;
	mad.lo.s32 	%r377, %r65, %r376, %r31;
	add.s32 	%r378, %r377, %r30;
	add.s32 	%r379, %r378, %r33;
	add.s32 	%r380, %r379, %r32;
	mul.wide.s32 	%rd183, %r380, 8;
	add.s64 	%rd184, %rd9, %rd183;
	st.global.f64 	[%rd184], %fd218;
	bra.uni 	$L__BB0_67;
$L__BB0_58:
	mul.f64 	%fd173, %fd117, %fd117;
	fma.rn.f64 	%fd174, %fd116, %fd116, %fd173;
	fma.rn.f64 	%fd175, %fd118, %fd118, %fd174;
	sqrt.rn.f64 	%fd350, %fd175;
$L__BB0_59:
	div.rn.f64 	%fd176, %fd350, %fd352;
	setp.geu.f64 	%p19, %fd176, 0d3FF0000000000000;
	@%p19 bra 	$L__BB0_61;
	ld.param.u32 	%r724, [_Z22InviscidBC_gpu_kernel1PiPdPcS0_S0_S0_S0_S0_S0_S0_S0_S0_S0_S0_S0_S1_S0_S0_S0_S0_S0_S0_S0_diiiiiiiiiiiiiiiiiiiiiiiiiiiiiiiiiiidiiiiid_param_31];
	ld.param.u32 	%r716, [_Z22InviscidBC_gpu_kernel1PiPdPcS0_S0_S0_S0_S0_S0_S0_S0_S0_S0_S0_S0_S1_S0_S0_S0_S0_S0_S0_S0_diiiiiiiiiiiiiiiiiiiiiiiiiiiiiiiiiiidiiiiid_param_24];
	add.s32 	%r252, %r724, -1;
	mul.lo.s32 	%r253, %r65, %r252;
	add.s32 	%r254, %r716, %r253;
	add.s32 	%r255, %r254, %r37;
	add.s32 	%r256, %r255, %r40;
	add.s32 	%r257, %r256, %r39;
	add.s32 	%r258, %r257, -1;
	mul.wide.s32 	%rd122, %r258, 8;
	add.s64 	%rd123, %rd9, %rd122;
	ld.global.f64 	%fd177, [%rd123];
	div.rn.f64 	%fd178, %fd177, %fd121;
	sub.f64 	%fd179, %fd349, %fd348;
	div.rn.f64 	%fd351, %fd178, %fd179;
	add.s32 	%r259, %r253, %r38;
	add.s32 	%r260, %r259, %r37;
	add.s32 	%r261, %r260, %r40;
	add.s32 	%r262, %r261, %r39;
	mul.wide.s32 	%rd124, %r262, 8;
	add.s64 	%rd125, %rd9, %rd124;
	st.global.f64 	[%rd125], %fd177;
	div.rn.f64 	%fd180, %fd349, %fd348;
	mul.f64 	%fd181, %fd180, %fd177;
	div.rn.f64 	%fd182, %fd181, %fd121;
	sqrt.rn.f64 	%fd352, %fd182;
	bra.uni 	$L__BB0_62;
$L__BB0_61:
	ld.param.u32 	%r723, [_Z22InviscidBC_gpu_kernel1PiPdPcS0_S0_S0_S0_S0_S0_S0_S0_S0_S0_S0_S0_S1_S0_S0_S0_S0_S0_S0_S0_diiiiiiiiiiiiiiiiiiiiiiiiiiiiiiiiiiidiiiiid_param_31];
	add.s32 	%r247, %r723, -1;
	mad.lo.s32 	%r248, %r65, %r247, %r38;
	add.s32 	%r249, %r248, %r37;
	add.s32 	%r250, %r249, %r40;
	add.s32 	%r251, %r250, %r39;
	mul.wide.s32 	%rd120, %r251, 8;
	add.s64 	%rd121, %rd9, %rd120;
	st.global.f64 	[%rd121], %fd122;
$L__BB0_62:
	ld.param.u32 	%r736, [_Z22InviscidBC_gpu_kernel1PiPdPcS0_S0_S0_S0_S0_S0_S0_S0_S0_S0_S0_S0_S1_S0_S0_S0_S0_S0_S0_S0_diiiiiiiiiiiiiiiiiiiiiiiiiiiiiiiiiiidiiiiid_param_34];
	add.s32 	%r263, %r49, -1;
	mad.lo.s32 	%r264, %r65, %r263, %r38;
	add.s32 	%r265, %r264, %r37;
	add.s32 	%r266, %r265, %r40;
	add.s32 	%r267, %r266, %r39;
	mul.wide.s32 	%rd126, %r267, 8;
	add.s64 	%rd127, %rd9, %rd126;
	st.global.f64 	[%rd127], %fd352;
	add.s32 	%r268, %r50, -1;
	mad.lo.s32 	%r269, %r65, %r268, %r38;
	add.s32 	%r270, %r269, %r37;
	add.s32 	%r271, %r270, %r40;
	add.s32 	%r272, %r271, %r39;
	mul.wide.s32 	%rd128, %r272, 8;
	add.s64 	%rd129, %rd9, %rd128;
	st.global.f64 	[%rd129], %fd351;
	mul.f64 	%fd183, %fd121, %fd349;
	add.s32 	%r273, %r736, -1;
	mad.lo.s32 	%r274, %r65, %r273, %r38;
	add.s32 	%r275, %r274, %r37;
	add.s32 	%r276, %r275, %r40;
	add.s32 	%r277, %r276, %r39;
	mul.wide.s32 	%rd130, %r277, 8;
	add.s64 	%rd131, %rd9, %rd130;
	st.global.f64 	[%rd131], %fd183;
	mul.f64 	%fd184, %fd121, %fd348;
	add.s32 	%r278, %r52, -1;
	mad.lo.s32 	%r279, %r65, %r278, %r38;
	add.s32 	%r280, %r279, %r37;
	add.s32 	%r281, %r280, %r40;
	add.s32 	%r282, %r281, %r39;
	mul.wide.s32 	%rd132, %r282, 8;
	add.s64 	%rd133, %rd9, %rd132;
	st.global.f64 	[%rd133], %fd184;
	mul.f64 	%fd185, %fd128, %fd348;
	mul.f64 	%fd186, %fd185, %fd351;
	mov.f64 	%fd187, 0d3FE0000000000000;
	div.rn.f64 	%fd188, %fd187, %fd128;
	mul.f64 	%fd189, %fd130, %fd130;
	fma.rn.f64 	%fd190, %fd129, %fd129, %fd189;
	fma.rn.f64 	%fd191, %fd131, %fd131, %fd190;
	fma.rn.f64 	%fd192, %fd188, %fd191, %fd186;
	add.s32 	%r283, %r57, -1;
	mad.lo.s32 	%r284, %r65, %r283, %r38;
	add.s32 	%r285, %r284, %r37;
	add.s32 	%r286, %r285, %r40;
	add.s32 	%r287, %r286, %r39;
	mul.wide.s32 	%rd134, %r287, 8;
	add.s64 	%rd135, %rd9, %rd134;
	st.global.f64 	[%rd135], %fd192;
	bra.uni 	$L__BB0_67;
$L__BB0_63:
	ld.global.u8 	%rs2, [%rd10+1];
	ld.global.u8 	%rs3, [%rd10+2];
	setp.eq.s16 	%p3, %rs1, 73;
	@%p3 bra 	$L__BB0_66;
	setp.eq.s16 	%p4, %rs1, 87;
	@%p4 bra 	$L__BB0_66;
	setp.ne.s16 	%p5, %rs1, 83;
	setp.ne.s16 	%p6, %rs2, 89;
	or.pred  	%p7, %p5, %p6;
	setp.ne.s16 	%p8, %rs3, 77;
	or.pred  	%p9, %p7, %p8;
	@%p9 bra 	$L__BB0_67;
$L__BB0_66:
	ld.param.u32 	%r735, [_Z22InviscidBC_gpu_kernel1PiPdPcS0_S0_S0_S0_S0_S0_S0_S0_S0_S0_S0_S0_S1_S0_S0_S0_S0_S0_S0_S0_diiiiiiiiiiiiiiiiiiiiiiiiiiiiiiiiiiidiiiiid_param_34];
	ld.param.u32 	%r722, [_Z22InviscidBC_gpu_kernel1PiPdPcS0_S0_S0_S0_S0_S0_S0_S0_S0_S0_S0_S0_S1_S0_S0_S0_S0_S0_S0_S0_diiiiiiiiiiiiiiiiiiiiiiiiiiiiiiiiiiidiiiiid_param_31];
	ld.param.u32 	%r715, [_Z22InviscidBC_gpu_kernel1PiPdPcS0_S0_S0_S0_S0_S0_S0_S0_S0_S0_S0_S0_S1_S0_S0_S0_S0_S0_S0_S0_diiiiiiiiiiiiiiiiiiiiiiiiiiiiiiiiiiidiiiiid_param_24];
	ld.param.u64 	%rd384, [_Z22InviscidBC_gpu_kernel1PiPdPcS0_S0_S0_S0_S0_S0_S0_S0_S0_S0_S0_S0_S1_S0_S0_S0_S0_S0_S0_S0_diiiiiiiiiiiiiiiiiiiiiiiiiiiiiiiiiiidiiiiid_param_22];
	ld.param.u64 	%rd383, [_Z22InviscidBC_gpu_kernel1PiPdPcS0_S0_S0_S0_S0_S0_S0_S0_S0_S0_S0_S0_S1_S0_S0_S0_S0_S0_S0_S0_diiiiiiiiiiiiiiiiiiiiiiiiiiiiiiiiiiidiiiiid_param_21];
	ld.param.u64 	%rd382, [_Z22InviscidBC_gpu_kernel1PiPdPcS0_S0_S0_S0_S0_S0_S0_S0_S0_S0_S0_S0_S1_S0_S0_S0_S0_S0_S0_S0_diiiiiiiiiiiiiiiiiiiiiiiiiiiiiiiiiiidiiiiid_param_20];
	mad.lo.s32 	%r80, %r3, %r58, %r2;
	mul.lo.s32 	%r81, %r60, %r5;
	mad.lo.s32 	%r82, %r4, %r60, %r80;
	mad.lo.s32 	%r83, %r81, 6, %r82;
	cvta.to.global.u64 	%rd26, %rd382;
	mul.wide.s32 	%rd27, %r83, 8;
	add.s64 	%rd28, %rd26, %rd27;
	ld.global.f64 	%fd139, [%rd28];
	cvta.to.global.u64 	%rd29, %rd383;
	add.s64 	%rd30, %rd29, %rd27;
	ld.global.f64 	%fd140, [%rd30];
	cvta.to.global.u64 	%rd31, %rd384;
	add.s64 	%rd32, %rd31, %rd27;
	ld.global.f64 	%fd141, [%rd32];
	add.s32 	%r84, %r715, -1;
	add.s32 	%r85, %r43, -1;
	mul.lo.s32 	%r86, %r65, %r85;
	add.s32 	%r87, %r86, %r84;
	mul.lo.s32 	%r88, %r5, %r62;
	add.s32 	%r89, %r82, %r87;
	add.s32 	%r90, %r89, %r88;
	mul.wide.s32 	%rd33, %r90, 8;
	add.s64 	%rd34, %rd9, %rd33;
	ld.global.f64 	%fd142, [%rd34];
	add.s32 	%r91, %r44, -1;
	mul.lo.s32 	%r92, %r65, %r91;
	add.s32 	%r93, %r92, %r84;
	add.s32 	%r94, %r82, %r93;
	add.s32 	%r95, %r94, %r88;
	mul.wide.s32 	%rd35, %r95, 8;
	add.s64 	%rd36, %rd9, %rd35;
	ld.global.f64 	%fd143, [%rd36];
	add.s32 	%r96, %r45, -1;
	mul.lo.s32 	%r97, %r65, %r96;
	add.s32 	%r98, %r97, %r84;
	add.s32 	%r99, %r82, %r98;
	add.s32 	%r100, %r99, %r88;
	mul.wide.s32 	%rd37, %r100, 8;
	add.s64 	%rd38, %rd9, %rd37;
	ld.global.f64 	%fd144, [%rd38];
	add.s32 	%r101, %r46, -1;
	mul.lo.s32 	%r102, %r65, %r101;
	add.s32 	%r103, %r102, %r84;
	add.s32 	%r104, %r82, %r103;
	add.s32 	%r105, %r104, %r88;
	mul.wide.s32 	%rd39, %r105, 8;
	add.s64 	%rd40, %rd9, %rd39;
	ld.global.f64 	%fd145, [%rd40];
	mul.f64 	%fd146, %fd140, %fd144;
	fma.rn.f64 	%fd147, %fd139, %fd143, %fd146;
	fma.rn.f64 	%fd148, %fd141, %fd145, %fd147;
	add.f64 	%fd149, %fd148, %fd148;
	mul.f64 	%fd150, %fd139, %fd149;
	sub.f64 	%fd151, %fd143, %fd150;
	mul.f64 	%fd152, %fd140, %fd149;
	sub.f64 	%fd153, %fd144, %fd152;
	mul.f64 	%fd154, %fd141, %fd149;
	sub.f64 	%fd155, %fd145, %fd154;
	add.s32 	%r106, %r42, -1;
	add.s32 	%r107, %r86, %r106;
	add.s32 	%r108, %r82, %r107;
	add.s32 	%r109, %r108, %r88;
	mul.wide.s32 	%rd41, %r109, 8;
	add.s64 	%rd42, %rd9, %rd41;
	st.global.f64 	[%rd42], %fd142;
	add.s32 	%r110, %r92, %r106;
	add.s32 	%r111, %r82, %r110;
	add.s32 	%r112, %r111, %r88;
	mul.wide.s32 	%rd43, %r112, 8;
	add.s64 	%rd44, %rd9, %rd43;
	st.global.f64 	[%rd44], %fd151;
	add.s32 	%r113, %r97, %r106;
	add.s32 	%r114, %r82, %r113;
	add.s32 	%r115, %r114, %r88;
	mul.wide.s32 	%rd45, %r115, 8;
	add.s64 	%rd46, %rd9, %rd45;
	st.global.f64 	[%rd46], %fd153;
	add.s32 	%r116, %r102, %r106;
	add.s32 	%r117, %r82, %r116;
	add.s32 	%r118, %r117, %r88;
	mul.wide.s32 	%rd47, %r118, 8;
	add.s64 	%rd48, %rd9, %rd47;
	st.global.f64 	[%rd48], %fd155;
	add.s32 	%r119, %r722, -1;
	mul.lo.s32 	%r120, %r65, %r119;
	add.s32 	%r121, %r120, %r84;
	add.s32 	%r122, %r82, %r121;
	add.s32 	%r123, %r122, %r88;
	mul.wide.s32 	%rd49, %r123, 8;
	add.s64 	%rd50, %rd9, %rd49;
	ld.global.f64 	%fd156, [%rd50];
	add.s32 	%r124, %r120, %r106;
	add.s32 	%r125, %r82, %r124;
	add.s32 	%r126, %r125, %r88;
	mul.wide.s32 	%rd51, %r126, 8;
	add.s64 	%rd52, %rd9, %rd51;
	st.global.f64 	[%rd52], %fd156;
	add.s32 	%r127, %r50, -1;
	mul.lo.s32 	%r128, %r65, %r127;
	add.s32 	%r129, %r128, %r84;
	add.s32 	%r130, %r82, %r129;
	add.s32 	%r131, %r130, %r88;
	mul.wide.s32 	%rd53, %r131, 8;
	add.s64 	%rd54, %rd9, %rd53;
	ld.global.f64 	%fd157, [%rd54];
	add.s32 	%r132, %r128, %r106;
	add.s32 	%r133, %r82, %r132;
	add.s32 	%r134, %r133, %r88;
	mul.wide.s32 	%rd55, %r134, 8;
	add.s64 	%rd56, %rd9, %rd55;
	st.global.f64 	[%rd56], %fd157;
	add.s32 	%r135, %r49, -1;
	mul.lo.s32 	%r136, %r65, %r135;
	add.s32 	%r137, %r136, %r84;
	add.s32 	%r138, %r82, %r137;
	add.s32 	%r139, %r138, %r88;
	mul.wide.s32 	%rd57, %r139, 8;
	add.s64 	%rd58, %rd9, %rd57;
	ld.global.f64 	%fd158, [%rd58];
	add.s32 	%r140, %r136, %r106;
	add.s32 	%r141, %r82, %r140;
	add.s32 	%r142, %r141, %r88;
	mul.wide.s32 	%rd59, %r142, 8;
	add.s64 	%rd60, %rd9, %rd59;
	st.global.f64 	[%rd60], %fd158;
	add.s32 	%r143, %r47, -1;
	mul.lo.s32 	%r144, %r65, %r143;
	add.s32 	%r145, %r144, %r84;
	add.s32 	%r146, %r82, %r145;
	add.s32 	%r147, %r146, %r88;
	mul.wide.s32 	%rd61, %r147, 8;
	add.s64 	%rd62, %rd9, %rd61;
	ld.global.f64 	%fd159, [%rd62];
	add.s32 	%r148, %r144, %r106;
	add.s32 	%r149, %r82, %r148;
	add.s32 	%r150, %r149, %r88;
	mul.wide.s32 	%rd63, %r150, 8;
	add.s64 	%rd64, %rd9, %rd63;
	st.global.f64 	[%rd64], %fd159;
	add.s32 	%r151, %r52, -1;
	mul.lo.s32 	%r152, %r65, %r151;
	add.s32 	%r153, %r152, %r84;
	add.s32 	%r154, %r82, %r153;
	add.s32 	%r155, %r154, %r88;
	mul.wide.s32 	%rd65, %r155, 8;
	add.s64 	%rd66, %rd9, %rd65;
	ld.global.f64 	%fd160, [%rd66];
	add.s32 	%r156, %r152, %r106;
	add.s32 	%r157, %r82, %r156;
	add.s32 	%r158, %r157, %r88;
	mul.wide.s32 	%rd67, %r158, 8;
	add.s64 	%rd68, %rd9, %rd67;
	st.global.f64 	[%rd68], %fd160;
	add.s32 	%r159, %r735, -1;
	mul.lo.s32 	%r160, %r65, %r159;
	add.s32 	%r161, %r160, %r84;
	add.s32 	%r162, %r82, %r161;
	add.s32 	%r163, %r162, %r88;
	mul.wide.s32 	%rd69, %r163, 8;
	add.s64 	%rd70, %rd9, %rd69;
	ld.global.f64 	%fd161, [%rd70];
	add.s32 	%r164, %r160, %r106;
	add.s32 	%r165, %r82, %r164;
	add.s32 	%r166, %r165, %r88;
	mul.wide.s32 	%rd71, %r166, 8;
	add.s64 	%rd72, %rd9, %rd71;
	st.global.f64 	[%rd72], %fd161;
	add.s32 	%r167, %r53, -1;
	mul.lo.s32 	%r168, %r65, %r167;
	add.s32 	%r169, %r168, %r84;
	add.s32 	%r170, %r82, %r169;
	add.s32 	%r171, %r170, %r88;
	mul.wide.s32 	%rd73, %r171, 8;
	add.s64 	%rd74, %rd9, %rd73;
	ld.global.f64 	%fd162, [%rd74];
	add.s32 	%r172, %r168, %r106;
	add.s32 	%r173, %r82, %r172;
	add.s32 	%r174, %r173, %r88;
	mul.wide.s32 	%rd75, %r174, 8;
	add.s64 	%rd76, %rd9, %rd75;
	st.global.f64 	[%rd76], %fd162;
	mul.f64 	%fd163, %fd142, %fd151;
	add.s32 	%r175, %r54, -1;
	mad.lo.s32 	%r176, %r65, %r175, %r106;
	add.s32 	%r177, %r82, %r176;
	add.s32 	%r178, %r177, %r88;
	mul.wide.s32 	%rd77, %r178, 8;
	add.s64 	%rd78, %rd9, %rd77;
	st.global.f64 	[%rd78], %fd163;
	mul.f64 	%fd164, %fd142, %fd153;
	add.s32 	%r179, %r55, -1;
	mad.lo.s32 	%r180, %r65, %r179, %r106;
	add.s32 	%r181, %r82, %r180;
	add.s32 	%r182, %r181, %r88;
	mul.wide.s32 	%rd79, %r182, 8;
	add.s64 	%rd80, %rd9, %rd79;
	st.global.f64 	[%rd80], %fd164;
	mul.f64 	%fd165, %fd142, %fd155;
	add.s32 	%r183, %r56, -1;
	mad.lo.s32 	%r184, %r65, %r183, %r106;
	add.s32 	%r185, %r82, %r184;
	add.s32 	%r186, %r185, %r88;
	mul.wide.s32 	%rd81, %r186, 8;
	add.s64 	%rd82, %rd9, %rd81;
	st.global.f64 	[%rd82], %fd165;
	add.s32 	%r187, %r57, -1;
	mul.lo.s32 	%r188, %r65, %r187;
	add.s32 	%r189, %r188, %r84;
	add.s32 	%r190, %r82, %r189;
	add.s32 	%r191, %r190, %r88;
	mul.wide.s32 	%rd83, %r191, 8;
	add.s64 	%rd84, %rd9, %rd83;
	ld.global.f64 	%fd166, [%rd84];
	add.s32 	%r192, %r188, %r106;
	add.s32 	%r193, %r82, %r192;
	add.s32 	%r194, %r193, %r88;
	mul.wide.s32 	%rd85, %r194, 8;
	add.s64 	%rd86, %rd9, %rd85;
	st.global.f64 	[%rd86], %fd166;
$L__BB0_67:
	ret;

}
	// .globl	_Z22InviscidBC_gpu_kernel2PiPdPcS0_S0_S0_S0_S0_S0_S0_S0_S0_S0_S0_S0_S1_S0_S0_S0_S0_S0_S0_S0_diiiiiiiiiiiiiiiiiiiiiiiiiiiiiiiiiiidiiiiidS0_
.visible .entry _Z22InviscidBC_gpu_kernel2PiPdPcS0_S0_S0_S0_S0_S0_S0_S0_S0_S0_S0_S0_S1_S0_S0_S0_S0_S0_S0_S0_diiiiiiiiiiiiiiiiiiiiiiiiiiiiiiiiiiidiiiiidS0_(
	.param .u64 .ptr .align 1 _Z22InviscidBC_gpu_kernel2PiPdPcS0_S0_S0_S0_S0_S0_S0_S0_S0_S0_S0_S0_S1_S0_S0_S0_S0_S0_S0_S0_diiiiiiiiiiiiiiiiiiiiiiiiiiiiiiiiiiidiiiiidS0__param_0,
	.param .u64 .ptr .align 1 _Z22InviscidBC_gpu_kernel2PiPdPcS0_S0_S0_S0_S0_S0_S0_S0_S0_S0_S0_S0_S1_S0_S0_S0_S0_S0_S0_S0_diiiiiiiiiiiiiiiiiiiiiiiiiiiiiiiiiiidiiiiidS0__param_1,
	.param .u64 .ptr .align 1 _Z22InviscidBC_gpu_kernel2PiPdPcS0_S0_S0_S0_S0_S0_S0_S0_S0_S0_S0_S0_S1_S0_S0_S0_S0_S0_S0_S0_diiiiiiiiiiiiiiiiiiiiiiiiiiiiiiiiiiidiiiiidS0__param_2,
	.param .u64 .ptr .align 1 _Z22InviscidBC_gpu_kernel2PiPdPcS0_S0_S0_S0_S0_S0_S0_S0_S0_S0_S0_S0_S1_S0_S0_S0_S0_S0_S0_S0_diiiiiiiiiiiiiiiiiiiiiiiiiiiiiiiiiiidiiiiidS0__param_3,
	.param .u64 .ptr .align 1 _Z22InviscidBC_gpu_kernel2PiPdPcS0_S0_S0_S0_S0_S0_S0_S0_S0_S0_S0_S0_S1_S0_S0_S0_S0_S0_S0_S0_diiiiiiiiiiiiiiiiiiiiiiiiiiiiiiiiiiidiiiiidS0__param_4,
	.param .u64 .ptr .align 1 _Z22InviscidBC_gpu_kernel2PiPdPcS0_S0_S0_S0_S0_S0_S0_S0_S0_S0_S0_S0_S1_S0_S0_S0_S0_S0_S0_S0_diiiiiiiiiiiiiiiiiiiiiiiiiiiiiiiiiiidiiiiidS0__param_5,
	.param .u64 .ptr .align 1 _Z22InviscidBC_gpu_kernel2PiPdPcS0_S0_S0_S0_S0_S0_S0_S0_S0_S0_S0_S0_S1_S0_S0_S0_S0_S0_S0_S0_diiiiiiiiiiiiiiiiiiiiiiiiiiiiiiiiiiidiiiiidS0__param_6,
	.param .u64 .ptr .align 1 _Z22InviscidBC_gpu_kernel2PiPdPcS0_S0_S0_S0_S0_S0_S0_S0_S0_S0_S0_S0_S1_S0_S0_S0_S0_S0_S0_S0_diiiiiiiiiiiiiiiiiiiiiiiiiiiiiiiiiiidiiiiidS0__param_7,
	.param .u64 .ptr .align 1 _Z22InviscidBC_gpu_kernel2PiPdPcS0_S0_S0_S0_S0_S0_S0_S0_S0_S0_S0_S0_S1_S0_S0_S0_S0_S0_S0_S0_diiiiiiiiiiiiiiiiiiiiiiiiiiiiiiiiiiidiiiiidS0__param_8,
	.param .u64 .ptr .align 1 _Z22InviscidBC_gpu_kernel2PiPdPcS0_S0_S0_S0_S0_S0_S0_S0_S0_S0_S0_S0_S1_S0_S0_S0_S0_S0_S0_S0_diiiiiiiiiiiiiiiiiiiiiiiiiiiiiiiiiiidiiiiidS0__param_9,
	.param .u64 .ptr .align 1 _Z22InviscidBC_gpu_kernel2PiPdPcS0_S0_S0_S0_S0_S0_S0_S0_S0_S0_S0_S0_S1_S0_S0_S0_S0_S0_S0_S0_diiiiiiiiiiiiiiiiiiiiiiiiiiiiiiiiiiidiiiiidS0__param_10,
	.param .u64 .ptr .align 1 _Z22InviscidBC_gpu_kernel2PiPdPcS0_S0_S0_S0_S0_S0_S0_S0_S0_S0_S0_S0_S1_S0_S0_S0_S0_S0_S0_S0_diiiiiiiiiiiiiiiiiiiiiiiiiiiiiiiiiiidiiiiidS0__param_11,
	.param .u64 .ptr .align 1 _Z22InviscidBC_gpu_kernel2PiPdPcS0_S0_S0_S0_S0_S0_S0_S0_S0_S0_S0_S0_S1_S0_S0_S0_S0_S0_S0_S0_diiiiiiiiiiiiiiiiiiiiiiiiiiiiiiiiiiidiiiiidS0__param_12,
	.param .u64 .ptr .align 1 _Z22InviscidBC_gpu_kernel2PiPdPcS0_S0_S0_S0_S0_S0_S0_S0_S0_S0_S0_S0_S1_S0_S0_S0_S0_S0_S0_S0_diiiiiiiiiiiiiiiiiiiiiiiiiiiiiiiiiiidiiiiidS0__param_13,
	.param .u64 .ptr .align 1 _Z22InviscidBC_gpu_kernel2PiPdPcS0_S0_S0_S0_S0_S0_S0_S0_S0_S0_S0_S0_S1_S0_S0_S0_S0_S0_S0_S0_diiiiiiiiiiiiiiiiiiiiiiiiiiiiiiiiiiidiiiiidS0__param_14,
	.param .u64 .ptr .align 1 _Z22InviscidBC_gpu_kernel2PiPdPcS0_S0_S0_S0_S0_S0_S0_S0_S0_S0_S0_S0_S1_S0_S0_S0_S0_S0_S0_S0_diiiiiiiiiiiiiiiiiiiiiiiiiiiiiiiiiiidiiiiidS0__param_15,
	.param .u64 .ptr .align 1 _Z22InviscidBC_gpu_kernel2PiPdPcS0_S0_S0_S0_S0_S0_S0_S0_S0_S0_S0_S0_S1_S0_S0_S0_S0_S0_S0_S0_diiiiiiiiiiiiiiiiiiiiiiiiiiiiiiiiiiidiiiiidS0__param_16,
	.param .u64 .ptr .align 1 _Z22InviscidBC_gpu_kernel2PiPdPcS0_S0_S0_S0_S0_S0_S0_S0_S0_S0_S0_S0_S1_S0_S0_S0_S0_S0_S0_S0_diiiiiiiiiiiiiiiiiiiiiiiiiiiiiiiiiiidiiiiidS0__param_17,
	.param .u64 .ptr .align 1 _Z22InviscidBC_gpu_kernel2PiPdPcS0_S0_S0_S0_S0_S0_S0_S0_S0_S0_S0_S0_S1_S0_S0_S0_S0_S0_S0_S0_diiiiiiiiiiiiiiiiiiiiiiiiiiiiiiiiiiidiiiiidS0__param_18,
	.param .u64 .ptr .align 1 _Z22InviscidBC_gpu_kernel2PiPdPcS0_S0_S0_S0_S0_S0_S0_S0_S0_S0_S0_S0_S1_S0_S0_S0_S0_S0_S0_S0_diiiiiiiiiiiiiiiiiiiiiiiiiiiiiiiiiiidiiiiidS0__param_19,
	.param .u64 .ptr .align 1 _Z22InviscidBC_gpu_kernel2PiPdPcS0_S0_S0_S0_S0_S0_S0_S0_S0_S0_S0_S0_S1_S0_S0_S0_S0_S0_S0_S0_diiiiiiiiiiiiiiiiiiiiiiiiiiiiiiiiiiidiiiiidS0__param_20,
	.param .u64 .ptr .align 1 _Z22InviscidBC_gpu_kernel2PiPdPcS0_S0_S0_S0_S0_S0_S0_S0_S0_S0_S0_S0_S1_S0_S0_S0_S0_S0_S0_S0_diiiiiiiiiiiiiiiiiiiiiiiiiiiiiiiiiiidiiiiidS0__param_21,
	.param .u64 .ptr .align 1 _Z22InviscidBC_gpu_kernel2PiPdPcS0_S0_S0_S0_S0_S0_S0_S0_S0_S0_S0_S0_S1_S0_S0_S0_S0_S0_S0_S0_diiiiiiiiiiiiiiiiiiiiiiiiiiiiiiiiiiidiiiiidS0__param_22,
	.param .f64 _Z22InviscidBC_gpu_kernel2PiPdPcS0_S0_S0_S0_S0_S0_S0_S0_S0_S0_S0_S0_S1_S0_S0_S0_S0_S0_S0_S0_diiiiiiiiiiiiiiiiiiiiiiiiiiiiiiiiiiidiiiiidS0__param_23,
	.param .u32 _Z22InviscidBC_gpu_kernel2PiPdPcS0_S0_S0_S0_S0_S0_S0_S0_S0_S0_S0_S0_S1_S0_S0_S0_S0_S0_S0_S0_diiiiiiiiiiiiiiiiiiiiiiiiiiiiiiiiiiidiiiiidS0__param_24,
	.param .u32 _Z22InviscidBC_gpu_kernel2PiPdPcS0_S0_S0_S0_S0_S0_S0_S0_S0_S0_S0_S0_S1_S0_S0_S0_S0_S0_S0_S0_diiiiiiiiiiiiiiiiiiiiiiiiiiiiiiiiiiidiiiiidS0__param_25,
	.param .u32 _Z22InviscidBC_gpu_kernel2PiPdPcS0_S0_S0_S0_S0_S0_S0_S0_S0_S0_S0_S0_S1_S0_S0_S0_S0_S0_S0_S0_diiiiiiiiiiiiiiiiiiiiiiiiiiiiiiiiiiidiiiiidS0__param_26,
	.param .u32 _Z22InviscidBC_gpu_kernel2PiPdPcS0_S0_S0_S0_S0_S0_S0_S0_S0_S0_S0_S0_S1_S0_S0_S0_S0_S0_S0_S0_diiiiiiiiiiiiiiiiiiiiiiiiiiiiiiiiiiidiiiiidS0__param_27,
	.param .u32 _Z22InviscidBC_gpu_kernel2PiPdPcS0_S0_S0_S0_S0_S0_S0_S0_S0_S0_S0_S0_S1_S0_S0_S0_S0_S0_S0_S0_diiiiiiiiiiiiiiiiiiiiiiiiiiiiiiiiiiidiiiiidS0__param_28,
	.param .u32 _Z22InviscidBC_gpu_kernel2PiPdPcS0_S0_S0_S0_S0_S0_S0_S0_S0_S0_S0_S0_S1_S0_S0_S0_S0_S0_S0_S0_diiiiiiiiiiiiiiiiiiiiiiiiiiiiiiiiiiidiiiiidS0__param_29,
	.param .u32 _Z22InviscidBC_gpu_kernel2PiPdPcS0_S0_S0_S0_S0_S0_S0_S0_S0_S0_S0_S0_S1_S0_S0_S0_S0_S0_S0_S0_diiiiiiiiiiiiiiiiiiiiiiiiiiiiiiiiiiidiiiiidS0__param_30,
	.param .u32 _Z22InviscidBC_gpu_kernel2PiPdPcS0_S0_S0_S0_S0_S0_S0_S0_S0_S0_S0_S0_S1_S0_S0_S0_S0_S0_S0_S0_diiiiiiiiiiiiiiiiiiiiiiiiiiiiiiiiiiidiiiiidS0__param_31,
	.param .u32 _Z22InviscidBC_gpu_kernel2PiPdPcS0_S0_S0_S0_S0_S0_S0_S0_S0_S0_S0_S0_S1_S0_S0_S0_S0_S0_S0_S0_diiiiiiiiiiiiiiiiiiiiiiiiiiiiiiiiiiidiiiiidS0__param_32,
	.param .u32 _Z22InviscidBC_gpu_kernel2PiPdPcS0_S0_S0_S0_S0_S0_S0_S0_S0_S0_S0_S0_S1_S0_S0_S0_S0_S0_S0_S0_diiiiiiiiiiiiiiiiiiiiiiiiiiiiiiiiiiidiiiiidS0__param_33,
	.param .u32 _Z22InviscidBC_gpu_kernel2PiPdPcS0_S0_S0_S0_S0_S0_S0_S0_S0_S0_S0_S0_S1_S0_S0_S0_S0_S0_S0_S0_diiiiiiiiiiiiiiiiiiiiiiiiiiiiiiiiiiidiiiiidS0__param_34,
	.param .u32 _Z22InviscidBC_gpu_kernel2PiPdPcS0_S0_S0_S0_S0_S0_S0_S0_S0_S0_S0_S0_S1_S0_S0_S0_S0_S0_S0_S0_diiiiiiiiiiiiiiiiiiiiiiiiiiiiiiiiiiidiiiiidS0__param_35,
	.param .u32 _Z22InviscidBC_gpu_kernel2PiPdPcS0_S0_S0_S0_S0_S0_S0_S0_S0_S0_S0_S0_S1_S0_S0_S0_S0_S0_S0_S0_diiiiiiiiiiiiiiiiiiiiiiiiiiiiiiiiiiidiiiiidS0__param_36,
	.param .u32 _Z22InviscidBC_gpu_kernel2PiPdPcS0_S0_S0_S0_S0_S0_S0_S0_S0_S0_S0_S0_S1_S0_S0_S0_S0_S0_S0_S0_diiiiiiiiiiiiiiiiiiiiiiiiiiiiiiiiiiidiiiiidS0__param_37,
	.param .u32 _Z22InviscidBC_gpu_kernel2PiPdPcS0_S0_S0_S0_S0_S0_S0_S0_S0_S0_S0_S0_S1_S0_S0_S0_S0_S0_S0_S0_diiiiiiiiiiiiiiiiiiiiiiiiiiiiiiiiiiidiiiiidS0__param_38,
	.param .u32 _Z22InviscidBC_gpu_kernel2PiPdPcS0_S0_S0_S0_S0_S0_S0_S0_S0_S0_S0_S0_S1_S0_S0_S0_S0_S0_S0_S0_diiiiiiiiiiiiiiiiiiiiiiiiiiiiiiiiiiidiiiiidS0__param_39,
	.param .u32 _Z22InviscidBC_gpu_kernel2PiPdPcS0_S0_S0_S0_S0_S0_S0_S0_S0_S0_S0_S0_S1_S0_S0_S0_S0_S0_S0_S0_diiiiiiiiiiiiiiiiiiiiiiiiiiiiiiiiiiidiiiiidS0__param_40,
	.param .u32 _Z22InviscidBC_gpu_kernel2PiPdPcS0_S0_S0_S0_S0_S0_S0_S0_S0_S0_S0_S0_S1_S0_S0_S0_S0_S0_S0_S0_diiiiiiiiiiiiiiiiiiiiiiiiiiiiiiiiiiidiiiiidS0__param_41,
	.param .u32 _Z22InviscidBC_gpu_kernel2PiPdPcS0_S0_S0_S0_S0_S0_S0_S0_S0_S0_S0_S0_S1_S0_S0_S0_S0_S0_S0_S0_diiiiiiiiiiiiiiiiiiiiiiiiiiiiiiiiiiidiiiiidS0__param_42,
	.param .u32 _Z22InviscidBC_gpu_kernel2PiPdPcS0_S0_S0_S0_S0_S0_S0_S0_S0_S0_S0_S0_S1_S0_S0_S0_S0_S0_S0_S0_diiiiiiiiiiiiiiiiiiiiiiiiiiiiiiiiiiidiiiiidS0__param_43,
	.param .u32 _Z22InviscidBC_gpu_kernel2PiPdPcS0_S0_S0_S0_S0_S0_S0_S0_S0_S0_S0_S0_S1_S0_S0_S0_S0_S0_S0_S0_diiiiiiiiiiiiiiiiiiiiiiiiiiiiiiiiiiidiiiiidS0__param_44,
	.param .u32 _Z22InviscidBC_gpu_kernel2PiPdPcS0_S0_S0_S0_S0_S0_S0_S0_S0_S0_S0_S0_S1_S0_S0_S0_S0_S0_S0_S0_diiiiiiiiiiiiiiiiiiiiiiiiiiiiiiiiiiidiiiiidS0__param_45,
	.param .u32 _Z22InviscidBC_gpu_kernel2PiPdPcS0_S0_S0_S0_S0_S0_S0_S0_S0_S0_S0_S0_S1_S0_S0_S0_S0_S0_S0_S0_diiiiiiiiiiiiiiiiiiiiiiiiiiiiiiiiiiidiiiiidS0__param_46,
	.param .u32 _Z22InviscidBC_gpu_kernel2PiPdPcS0_S0_S0_S0_S0_S0_S0_S0_S0_S0_S0_S0_S1_S0_S0_S0_S0_S0_S0_S0_diiiiiiiiiiiiiiiiiiiiiiiiiiiiiiiiiiidiiiiidS0__param_47,
	.param .u32 _Z22InviscidBC_gpu_kernel2PiPdPcS0_S0_S0_S0_S0_S0_S0_S0_S0_S0_S0_S0_S1_S0_S0_S0_S0_S0_S0_S0_diiiiiiiiiiiiiiiiiiiiiiiiiiiiiiiiiiidiiiiidS0__param_48,
	.param .u32 _Z22InviscidBC_gpu_kernel2PiPdPcS0_S0_S0_S0_S0_S0_S0_S0_S0_S0_S0_S0_S1_S0_S0_S0_S0_S0_S0_S0_diiiiiiiiiiiiiiiiiiiiiiiiiiiiiiiiiiidiiiiidS0__param_49,
	.param .u32 _Z22InviscidBC_gpu_kernel2PiPdPcS0_S0_S0_S0_S0_S0_S0_S0_S0_S0_S0_S0_S1_S0_S0_S0_S0_S0_S0_S0_diiiiiiiiiiiiiiiiiiiiiiiiiiiiiiiiiiidiiiiidS0__param_50,
	.param .u32 _Z22InviscidBC_gpu_kernel2PiPdPcS0_S0_S0_S0_S0_S0_S0_S0_S0_S0_S0_S0_S1_S0_S0_S0_S0_S0_S0_S0_diiiiiiiiiiiiiiiiiiiiiiiiiiiiiiiiiiidiiiiidS0__param_51,
	.param .u32 _Z22InviscidBC_gpu_kernel2PiPdPcS0_S0_S0_S0_S0_S0_S0_S0_S0_S0_S0_S0_S1_S0_S0_S0_S0_S0_S0_S0_diiiiiiiiiiiiiiiiiiiiiiiiiiiiiiiiiiidiiiiidS0__param_52,
	.param .u32 _Z22InviscidBC_gpu_kernel2PiPdPcS0_S0_S0_S0_S0_S0_S0_S0_S0_S0_S0_S0_S1_S0_S0_S0_S0_S0_S0_S0_diiiiiiiiiiiiiiiiiiiiiiiiiiiiiiiiiiidiiiiidS0__param_53,
	.param .u32 _Z22InviscidBC_gpu_kernel2PiPdPcS0_S0_S0_S0_S0_S0_S0_S0_S0_S0_S0_S0_S1_S0_S0_S0_S0_S0_S0_S0_diiiiiiiiiiiiiiiiiiiiiiiiiiiiiiiiiiidiiiiidS0__param_54,
	.param .u32 _Z22InviscidBC_gpu_kernel2PiPdPcS0_S0_S0_S0_S0_S0_S0_S0_S0_S0_S0_S0_S1_S0_S0_S0_S0_S0_S0_S0_diiiiiiiiiiiiiiiiiiiiiiiiiiiiiiiiiiidiiiiidS0__param_55,
	.param .u32 _Z22InviscidBC_gpu_kernel2PiPdPcS0_S0_S0_S0_S0_S0_S0_S0_S0_S0_S0_S0_S1_S0_S0_S0_S0_S0_S0_S0_diiiiiiiiiiiiiiiiiiiiiiiiiiiiiiiiiiidiiiiidS0__param_56,
	.param .u32 _Z22InviscidBC_gpu_kernel2PiPdPcS0_S0_S0_S0_S0_S0_S0_S0_S0_S0_S0_S0_S1_S0_S0_S0_S0_S0_S0_S0_diiiiiiiiiiiiiiiiiiiiiiiiiiiiiiiiiiidiiiiidS0__param_57,
	.param .u32 _Z22InviscidBC_gpu_kernel2PiPdPcS0_S0_S0_S0_S0_S0_S0_S0_S0_S0_S0_S0_S1_S0_S0_S0_S0_S0_S0_S0_diiiiiiiiiiiiiiiiiiiiiiiiiiiiiiiiiiidiiiiidS0__param_58,
	.param .f64 _Z22InviscidBC_gpu_kernel2PiPdPcS0_S0_S0_S0_S0_S0_S0_S0_S0_S0_S0_S0_S1_S0_S0_S0_S0_S0_S0_S0_diiiiiiiiiiiiiiiiiiiiiiiiiiiiiiiiiiidiiiiidS0__param_59,
	.param .u32 _Z22InviscidBC_gpu_kernel2PiPdPcS0_S0_S0_S0_S0_S0_S0_S0_S0_S0_S0_S0_S1_S0_S0_S0_S0_S0_S0_S0_diiiiiiiiiiiiiiiiiiiiiiiiiiiiiiiiiiidiiiiidS0__param_60,
	.param .u32 _Z22InviscidBC_gpu_kernel2PiPdPcS0_S0_S0_S0_S0_S0_S0_S0_S0_S0_S0_S0_S1_S0_S0_S0_S0_S0_S0_S0_diiiiiiiiiiiiiiiiiiiiiiiiiiiiiiiiiiidiiiiidS0__param_61,
	.param .u32 _Z22InviscidBC_gpu_kernel2PiPdPcS0_S0_S0_S0_S0_S0_S0_S0_S0_S0_S0_S0_S1_S0_S0_S0_S0_S0_S0_S0_diiiiiiiiiiiiiiiiiiiiiiiiiiiiiiiiiiidiiiiidS0__param_62,
	.param .u32 _Z22InviscidBC_gpu_kernel2PiPdPcS0_S0_S0_S0_S0_S0_S0_S0_S0_S0_S0_S0_S1_S0_S0_S0_S0_S0_S0_S0_diiiiiiiiiiiiiiiiiiiiiiiiiiiiiiiiiiidiiiiidS0__param_63,
	.param .u32 _Z22InviscidBC_gpu_kernel2PiPdPcS0_S0_S0_S0_S0_S0_S0_S0_S0_S0_S0_S0_S1_S0_S0_S0_S0_S0_S0_S0_diiiiiiiiiiiiiiiiiiiiiiiiiiiiiiiiiiidiiiiidS0__param_64,
	.param .f64 _Z22InviscidBC_gpu_kernel2PiPdPcS0_S0_S0_S0_S0_S0_S0_S0_S0_S0_S0_S0_S1_S0_S0_S0_S0_S0_S0_S0_diiiiiiiiiiiiiiiiiiiiiiiiiiiiiiiiiiidiiiiidS0__param_65,
	.param .u64 .ptr .align 1 _Z22InviscidBC_gpu_kernel2PiPdPcS0_S0_S0_S0_S0_S0_S0_S0_S0_S0_S0_S0_S1_S0_S0_S0_S0_S0_S0_S0_diiiiiiiiiiiiiiiiiiiiiiiiiiiiiiiiiiidiiiiidS0__param_66
)
{
	.reg .pred 	%p<13>;
	.reg .b16 	%rs<2>;
	.reg .b32 	%r<122>;
	.reg .b32 	%f<10>;
	.reg .b64 	%rd<82>;
	.reg .b64 	%fd<117>;

	ld.param.u64 	%rd4, [_Z22InviscidBC_gpu_kernel2PiPdPcS0_S0_S0_S0_S0_S0_S0_S0_S0_S0_S0_S0_S1_S0_S0_S0_S0_S0_S0_S0_diiiiiiiiiiiiiiiiiiiiiiiiiiiiiiiiiiidiiiiidS0__param_2];
	ld.param.u64 	%rd5, [_Z22InviscidBC_gpu_kernel2PiPdPcS0_S0_S0_S0_S0_S0_S0_S0_S0_S0_S0_S0_S1_S0_S0_S0_S0_S0_S0_S0_diiiiiiiiiiiiiiiiiiiiiiiiiiiiiiiiiiidiiiiidS0__param_14];
	ld.param.u64 	%rd7, [_Z22InviscidBC_gpu_kernel2PiPdPcS0_S0_S0_S0_S0_S0_S0_S0_S0_S0_S0_S0_S1_S0_S0_S0_S0_S0_S0_S0_diiiiiiiiiiiiiiiiiiiiiiiiiiiiiiiiiiidiiiiidS0__param_20];
	ld.param.u64 	%rd8, [_Z22InviscidBC_gpu_kernel2PiPdPcS0_S0_S0_S0_S0_S0_S0_S0_S0_S0_S0_S0_S1_S0_S0_S0_S0_S0_S0_S0_diiiiiiiiiiiiiiiiiiiiiiiiiiiiiiiiiiidiiiiidS0__param_21];
	ld.param.u64 	%rd9, [_Z22InviscidBC_gpu_kernel2PiPdPcS0_S0_S0_S0_S0_S0_S0_S0_S0_S0_S0_S0_S1_S0_S0_S0_S0_S0_S0_S0_diiiiiiiiiiiiiiiiiiiiiiiiiiiiiiiiiiidiiiiidS0__param_22];
	ld.param.u32 	%r12, [_Z22InviscidBC_gpu_kernel2PiPdPcS0_S0_S0_S0_S0_S0_S0_S0_S0_S0_S0_S0_S1_S0_S0_S0_S0_S0_S0_S0_diiiiiiiiiiiiiiiiiiiiiiiiiiiiiiiiiiidiiiiidS0__param_24];
	ld.param.u32 	%r13, [_Z22InviscidBC_gpu_kernel2PiPdPcS0_S0_S0_S0_S0_S0_S0_S0_S0_S0_S0_S0_S1_S0_S0_S0_S0_S0_S0_S0_diiiiiiiiiiiiiiiiiiiiiiiiiiiiiiiiiiidiiiiidS0__param_26];
	ld.param.u32 	%r14, [_Z22InviscidBC_gpu_kernel2PiPdPcS0_S0_S0_S0_S0_S0_S0_S0_S0_S0_S0_S0_S1_S0_S0_S0_S0_S0_S0_S0_diiiiiiiiiiiiiiiiiiiiiiiiiiiiiiiiiiidiiiiidS0__param_27];
	ld.param.u32 	%r15, [_Z22InviscidBC_gpu_kernel2PiPdPcS0_S0_S0_S0_S0_S0_S0_S0_S0_S0_S0_S0_S1_S0_S0_S0_S0_S0_S0_S0_diiiiiiiiiiiiiiiiiiiiiiiiiiiiiiiiiiidiiiiidS0__param_28];
	ld.param.u32 	%r16, [_Z22InviscidBC_gpu_kernel2PiPdPcS0_S0_S0_S0_S0_S0_S0_S0_S0_S0_S0_S0_S1_S0_S0_S0_S0_S0_S0_S0_diiiiiiiiiiiiiiiiiiiiiiiiiiiiiiiiiiidiiiiidS0__param_29];
	ld.param.u32 	%r17, [_Z22InviscidBC_gpu_kernel2PiPdPcS0_S0_S0_S0_S0_S0_S0_S0_S0_S0_S0_S0_S1_S0_S0_S0_S0_S0_S0_S0_diiiiiiiiiiiiiiiiiiiiiiiiiiiiiiiiiiidiiiiidS0__param_30];
	ld.param.u32 	%r18, [_Z22InviscidBC_gpu_kernel2PiPdPcS0_S0_S0_S0_S0_S0_S0_S0_S0_S0_S0_S0_S1_S0_S0_S0_S0_S0_S0_S0_diiiiiiiiiiiiiiiiiiiiiiiiiiiiiiiiiiidiiiiidS0__param_31];
	ld.param.u32 	%r19, [_Z22InviscidBC_gpu_kernel2PiPdPcS0_S0_S0_S0_S0_S0_S0_S0_S0_S0_S0_S0_S1_S0_S0_S0_S0_S0_S0_S0_diiiiiiiiiiiiiiiiiiiiiiiiiiiiiiiiiiidiiiiidS0__param_32];
	ld.param.u32 	%r21, [_Z22InviscidBC_gpu_kernel2PiPdPcS0_S0_S0_S0_S0_S0_S0_S0_S0_S0_S0_S0_S1_S0_S0_S0_S0_S0_S0_S0_diiiiiiiiiiiiiiiiiiiiiiiiiiiiiiiiiiidiiiiidS0__param_34];
	ld.param.u32 	%r22, [_Z22InviscidBC_gpu_kernel2PiPdPcS0_S0_S0_S0_S0_S0_S0_S0_S0_S0_S0_S0_S1_S0_S0_S0_S0_S0_S0_S0_diiiiiiiiiiiiiiiiiiiiiiiiiiiiiiiiiiidiiiiidS0__param_35];
	ld.param.u32 	%r23, [_Z22InviscidBC_gpu_kernel2PiPdPcS0_S0_S0_S0_S0_S0_S0_S0_S0_S0_S0_S0_S1_S0_S0_S0_S0_S0_S0_S0_diiiiiiiiiiiiiiiiiiiiiiiiiiiiiiiiiiidiiiiidS0__param_36];
	ld.param.u32 	%r24, [_Z22InviscidBC_gpu_kernel2PiPdPcS0_S0_S0_S0_S0_S0_S0_S0_S0_S0_S0_S0_S1_S0_S0_S0_S0_S0_S0_S0_diiiiiiiiiiiiiiiiiiiiiiiiiiiiiiiiiiidiiiiidS0__param_37];
	ld.param.u32 	%r25, [_Z22InviscidBC_gpu_kernel2PiPdPcS0_S0_S0_S0_S0_S0_S0_S0_S0_S0_S0_S0_S1_S0_S0_S0_S0_S0_S0_S0_diiiiiiiiiiiiiiiiiiiiiiiiiiiiiiiiiiidiiiiidS0__param_38];
	ld.param.u32 	%r26, [_Z22InviscidBC_gpu_kernel2PiPdPcS0_S0_S0_S0_S0_S0_S0_S0_S0_S0_S0_S0_S1_S0_S0_S0_S0_S0_S0_S0_diiiiiiiiiiiiiiiiiiiiiiiiiiiiiiiiiiidiiiiidS0__param_39];
	ld.param.u32 	%r27, [_Z22InviscidBC_gpu_kernel2PiPdPcS0_S0_S0_S0_S0_S0_S0_S0_S0_S0_S0_S0_S1_S0_S0_S0_S0_S0_S0_S0_diiiiiiiiiiiiiiiiiiiiiiiiiiiiiiiiiiidiiiiidS0__param_40];
	ld.param.u32 	%r28, [_Z22InviscidBC_gpu_kernel2PiPdPcS0_S0_S0_S0_S0_S0_S0_S0_S0_S0_S0_S0_S1_S0_S0_S0_S0_S0_S0_S0_diiiiiiiiiiiiiiiiiiiiiiiiiiiiiiiiiiidiiiiidS0__param_41];
	ld.param.u32 	%r29, [_Z22InviscidBC_gpu_kernel2PiPdPcS0_S0_S0_S0_S0_S0_S0_S0_S0_S0_S0_S0_S1_S0_S0_S0_S0_S0_S0_S0_diiiiiiiiiiiiiiiiiiiiiiiiiiiiiiiiiiidiiiiidS0__param_42];
	ld.param.u32 	%r30, [_Z22InviscidBC_gpu_kernel2PiPdPcS0_S0_S0_S0_S0_S0_S0_S0_S0_S0_S0_S0_S1_S0_S0_S0_S0_S0_S0_S0_diiiiiiiiiiiiiiiiiiiiiiiiiiiiiiiiiiidiiiiidS0__param_43];
	ld.param.u32 	%r31, [_Z22InviscidBC_gpu_kernel2PiPdPcS0_S0_S0_S0_S0_S0_S0_S0_S0_S0_S0_S0_S1_S0_S0_S0_S0_S0_S0_S0_diiiiiiiiiiiiiiiiiiiiiiiiiiiiiiiiiiidiiiiidS0__param_44];
	ld.param.u32 	%r32, [_Z22InviscidBC_gpu_kernel2PiPdPcS0_S0_S0_S0_S0_S0_S0_S0_S0_S0_S0_S0_S1_S0_S0_S0_S0_S0_S0_S0_diiiiiiiiiiiiiiiiiiiiiiiiiiiiiiiiiiidiiiiidS0__param_45];
	ld.param.u32 	%r33, [_Z22InviscidBC_gpu_kernel2PiPdPcS0_S0_S0_S0_S0_S0_S0_S0_S0_S0_S0_S0_S1_S0_S0_S0_S0_S0_S0_S0_diiiiiiiiiiiiiiiiiiiiiiiiiiiiiiiiiiidiiiiidS0__param_46];
	ld.param.u32 	%r34, [_Z22InviscidBC_gpu_kernel2PiPdPcS0_S0_S0_S0_S0_S0_S0_S0_S0_S0_S0_S0_S1_S0_S0_S0_S0_S0_S0_S0_diiiiiiiiiiiiiiiiiiiiiiiiiiiiiiiiiiidiiiiidS0__param_47];
	ld.param.u32 	%r35, [_Z22InviscidBC_gpu_kernel2PiPdPcS0_S0_S0_S0_S0_S0_S0_S0_S0_S0_S0_S0_S1_S0_S0_S0_S0_S0_S0_S0_diiiiiiiiiiiiiiiiiiiiiiiiiiiiiiiiiiidiiiiidS0__param_48];
	ld.param.u32 	%r38, [_Z22InviscidBC_gpu_kernel2PiPdPcS0_S0_S0_S0_S0_S0_S0_S0_S0_S0_S0_S0_S1_S0_S0_S0_S0_S0_S0_S0_diiiiiiiiiiiiiiiiiiiiiiiiiiiiiiiiiiidiiiiidS0__param_49];
	ld.param.f64 	%fd40, [_Z22InviscidBC_gpu_kernel2PiPdPcS0_S0_S0_S0_S0_S0_S0_S0_S0_S0_S0_S0_S1_S0_S0_S0_S0_S0_S0_S0_diiiiiiiiiiiiiiiiiiiiiiiiiiiiiiiiiiidiiiiidS0__param_59];
	ld.param.u32 	%r36, [_Z22InviscidBC_gpu_kernel2PiPdPcS0_S0_S0_S0_S0_S0_S0_S0_S0_S0_S0_S0_S1_S0_S0_S0_S0_S0_S0_S0_diiiiiiiiiiiiiiiiiiiiiiiiiiiiiiiiiiidiiiiidS0__param_60];
	ld.param.u32 	%r37, [_Z22InviscidBC_gpu_kernel2PiPdPcS0_S0_S0_S0_S0_S0_S0_S0_S0_S0_S0_S0_S1_S0_S0_S0_S0_S0_S0_S0_diiiiiiiiiiiiiiiiiiiiiiiiiiiiiiiiiiidiiiiidS0__param_64];
	ld.param.f64 	%fd108, [_Z22InviscidBC_gpu_kernel2PiPdPcS0_S0_S0_S0_S0_S0_S0_S0_S0_S0_S0_S0_S1_S0_S0_S0_S0_S0_S0_S0_diiiiiiiiiiiiiiiiiiiiiiiiiiiiiiiiiiidiiiiidS0__param_65];
	ld.param.u64 	%rd10, [_Z22InviscidBC_gpu_kernel2PiPdPcS0_S0_S0_S0_S0_S0_S0_S0_S0_S0_S0_S0_S1_S0_S0_S0_S0_S0_S0_S0_diiiiiiiiiiiiiiiiiiiiiiiiiiiiiiiiiiidiiiiidS0__param_66];
	cvta.to.global.u64 	%rd1, %rd10;
	mov.u32 	%r39, %ctaid.x;
	mov.u32 	%r40, %ntid.x;
	mov.u32 	%r41, %tid.x;
	mad.lo.s32 	%r1, %r39, %r40, %r41;
	setp.ge.s32 	%p1, %r1, %r38;
	@%p1 bra 	$L__BB1_9;
	cvta.to.global.u64 	%rd11, %rd4;
	div.s32 	%r42, %r1, %r28;
	rem.s32 	%r2, %r42, %r29;
	div.s32 	%r43, %r1, %r30;
	shl.b32 	%r44, %r31, 1;
	rem.s32 	%r45, %r43, %r44;
	div.s32 	%r3, %r1, %r32;
	mad.lo.s32 	%r46, %r3, 18, %r45;
	cvt.s64.s32 	%rd12, %r46;
	add.s64 	%rd13, %rd11, %rd12;
	ld.global.u8 	%rs1, [%rd13];
	setp.ne.s16 	%p2, %rs1, 79;
	setp.ne.s32 	%p3, %r45, 0;
	or.pred  	%p4, %p3, %p2;
	@%p4 bra 	$L__BB1_9;
	ld.param.u64 	%rd81, [_Z22InviscidBC_gpu_kernel2PiPdPcS0_S0_S0_S0_S0_S0_S0_S0_S0_S0_S0_S0_S1_S0_S0_S0_S0_S0_S0_S0_diiiiiiiiiiiiiiiiiiiiiiiiiiiiiiiiiiidiiiiidS0__param_17];
	ld.param.u64 	%rd80, [_Z22InviscidBC_gpu_kernel2PiPdPcS0_S0_S0_S0_S0_S0_S0_S0_S0_S0_S0_S0_S1_S0_S0_S0_S0_S0_S0_S0_diiiiiiiiiiiiiiiiiiiiiiiiiiiiiiiiiiidiiiiidS0__param_1];
	rem.s32 	%r47, %r1, %r28;
	cvta.to.global.u64 	%rd14, %rd80;
	mad.lo.s32 	%r48, %r2, %r34, %r47;
	mad.lo.s32 	%r49, %r3, %r33, %r48;
	cvta.to.global.u64 	%rd15, %rd81;
	mul.wide.s32 	%rd16, %r49, 8;
	add.s64 	%rd17, %rd15, %rd16;
	ld.global.f64 	%fd1, [%rd17];
	add.s32 	%r4, %r13, -1;
	mad.lo.s32 	%r50, %r36, %r4, %r49;
	cvta.to.global.u64 	%rd18, %rd5;
	mul.wide.s32 	%rd19, %r50, 8;
	add.s64 	%rd20, %rd18, %rd19;
	ld.global.f64 	%fd2, [%rd20];
	mad.lo.s32 	%r5, %r2, %r28, %r47;
	mul.lo.s32 	%r51, %r30, %r3;
	mad.lo.s32 	%r52, %r51, 6, %r5;
	cvta.to.global.u64 	%rd21, %rd7;
	mul.wide.s32 	%rd22, %r52, 8;
	add.s64 	%rd23, %rd21, %rd22;
	ld.global.f64 	%fd3, [%rd23];
	cvta.to.global.u64 	%rd24, %rd8;
	add.s64 	%rd25, %rd24, %rd22;
	ld.global.f64 	%fd4, [%rd25];
	cvta.to.global.u64 	%rd26, %rd9;
	add.s64 	%rd27, %rd26, %rd22;
	ld.global.f64 	%fd5, [%rd27];
	add.s32 	%r53, %r12, -1;
	add.s32 	%r54, %r24, -1;
	mul.lo.s32 	%r6, %r35, %r54;
	add.s32 	%r55, %r6, %r53;
	mul.lo.s32 	%r7, %r3, %r32;
	add.s32 	%r56, %r55, %r5;
	add.s32 	%r57, %r56, %r7;
	mul.wide.s32 	%rd28, %r57, 8;
	add.s64 	%rd29, %rd14, %rd28;
	ld.global.f64 	%fd42, [%rd29];
	div.rn.f64 	%fd113, %fd42, %fd1;
	add.s32 	%r58, %r25, -1;
	mul.lo.s32 	%r8, %r35, %r58;
	add.s32 	%r59, %r8, %r53;
	add.s32 	%r60, %r59, %r5;
	add.s32 	%r61, %r60, %r7;
	mul.wide.s32 	%rd30, %r61, 8;
	add.s64 	%rd31, %rd14, %rd30;
	ld.global.f64 	%fd43, [%rd31];
	div.rn.f64 	%fd114, %fd43, %fd1;
	add.s32 	%r62, %r26, -1;
	mul.lo.s32 	%r9, %r35, %r62;
	add.s32 	%r63, %r9, %r53;
	add.s32 	%r64, %r63, %r5;
	add.s32 	%r65, %r64, %r7;
	mul.wide.s32 	%rd32, %r65, 8;
	add.s64 	%rd33, %rd14, %rd32;
	ld.global.f64 	%fd44, [%rd33];
	div.rn.f64 	%fd115, %fd44, %fd1;
	add.s32 	%r66, %r27, -1;
	mul.lo.s32 	%r10, %r35, %r66;
	add.s32 	%r67, %r10, %r53;
	add.s32 	%r68, %r67, %r5;
	add.s32 	%r69, %r68, %r7;
	mul.wide.s32 	%rd34, %r69, 8;
	add.s64 	%rd35, %rd14, %rd34;
	ld.global.f64 	%fd9, [%rd35];
	add.s32 	%r70, %r18, -1;
	mul.lo.s32 	%r11, %r35, %r70;
	add.s32 	%r71, %r11, %r53;
	add.s32 	%r72, %r71, %r5;
	add.s32 	%r73, %r72, %r7;
	mul.wide.s32 	%rd36, %r73, 8;
	add.s64 	%rd2, %rd14, %rd36;
	ld.global.f64 	%fd45, [%rd2];
	div.rn.f64 	%fd10, %fd45, %fd1;
	add.s32 	%r74, %r21, -1;
	mul.lo.s32 	%r75, %r35, %r74;
	add.s32 	%r76, %r75, %r53;
	add.s32 	%r77, %r76, %r5;
	add.s32 	%r78, %r77, %r7;
	mul.wide.s32 	%rd37, %r78, 8;
	add.s64 	%rd38, %rd14, %rd37;
	ld.global.f64 	%fd46, [%rd38];
	add.s32 	%r79, %r5, %r75;
	add.s32 	%r80, %r79, %r7;
	mul.wide.s32 	%rd39, %r80, 8;
	add.s64 	%rd40, %rd1, %rd39;
	st.global.f64 	[%rd40], %fd46;
	add.s32 	%r81, %r22, -1;
	mul.lo.s32 	%r82, %r35, %r81;
	add.s32 	%r83, %r82, %r53;
	add.s32 	%r84, %r83, %r5;
	add.s32 	%r85, %r84, %r7;
	mul.wide.s32 	%rd41, %r85, 8;
	add.s64 	%rd42, %rd14, %rd41;
	ld.global.f64 	%fd11, [%rd42];
	add.s32 	%r86, %r5, %r82;
	add.s32 	%r87, %r86, %r7;
	mul.wide.s32 	%rd43, %r87, 8;
	add.s64 	%rd44, %rd1, %rd43;
	st.global.f64 	[%rd44], %fd11;
	ld.global.f64 	%fd47, [%rd38];
	div.rn.f64 	%fd12, %fd47, %fd2;
	setp.ne.s32 	%p5, %r37, 0;
	@%p5 bra 	$L__BB1_4;
	ld.global.f64 	%fd108, [%rd2];
$L__BB1_4:
	mov.f64 	%fd48, 0dC0C03D2666666666;
	div.rn.f64 	%fd49, %fd48, %fd40;
	add.f64 	%fd50, %fd12, %fd49;
	div.rn.f64 	%fd15, %fd12, %fd50;
	div.rn.f64 	%fd16, %fd113, %fd2;
	div.rn.f64 	%fd17, %fd114, %fd2;
	div.rn.f64 	%fd18, %fd115, %fd2;
	mul.f64 	%fd51, %fd10, %fd15;
	div.rn.f64 	%fd52, %fd51, %fd2;
	cvt.rn.f32.f64 	%f1, %fd52;
	sqrt.rn.f32 	%f2, %f1;
	cvt.f64.f32 	%fd19, %f2;
	mul.f64 	%fd53, %fd17, %fd17;
	fma.rn.f64 	%fd54, %fd16, %fd16, %fd53;
	fma.rn.f64 	%fd55, %fd18, %fd18, %fd54;
	cvt.rn.f32.f64 	%f3, %fd55;
	sqrt.rn.f32 	%f4, %f3;
	cvt.f64.f32 	%fd56, %f4;
	div.rn.f64 	%fd57, %fd56, %fd19;
	setp.geu.f64 	%p7, %fd57, 0d3FF0000000000000;
	and.pred  	%p8, %p5, %p7;
	div.rn.f64 	%fd116, %fd9, %fd1;
	mov.f64 	%fd112, %fd2;
	@%p8 bra 	$L__BB1_8;
	mul.f64 	%fd58, %fd2, %fd19;
	rcp.rn.f64 	%fd59, %fd58;
	sub.f64 	%fd60, %fd10, %fd108;
	mul.f64 	%fd61, %fd19, %fd19;
	div.rn.f64 	%fd62, %fd60, %fd61;
	sub.f64 	%fd112, %fd2, %fd62;
	mul.f64 	%fd63, %fd3, %fd60;
	fma.rn.f64 	%fd109, %fd63, %fd59, %fd16;
	mul.f64 	%fd64, %fd4, %fd60;
	fma.rn.f64 	%fd110, %fd64, %fd59, %fd17;
	mul.f64 	%fd65, %fd5, %fd60;
	fma.rn.f64 	%fd111, %fd65, %fd59, %fd18;
	mul.f64 	%fd66, %fd4, %fd110;
	fma.rn.f64 	%fd67, %fd3, %fd109, %fd66;
	fma.rn.f64 	%fd68, %fd5, %fd111, %fd67;
	setp.geu.f64 	%p9, %fd68, 0d0000000000000000;
	@%p9 bra 	$L__BB1_7;
	mov.b64 	%rd45, %fd16;
	shr.u64 	%rd46, %rd45, 63;
	and.b64  	%rd47, %rd46, 1;
	setp.eq.b64 	%p10, %rd47, 1;
	selp.f32 	%f5, 0fBF800000, 0f3F800000, %p10;
	cvt.f64.f32 	%fd69, %f5;
	abs.f64 	%fd70, %fd109;
	abs.f64 	%fd71, %fd16;
	max.f64 	%fd72, %fd70, %fd71;
	mul.f64 	%fd109, %fd72, %fd69;
	mov.b64 	%rd48, %fd17;
	shr.u64 	%rd49, %rd48, 63;
	and.b64  	%rd50, %rd49, 1;
	setp.eq.b64 	%p11, %rd50, 1;
	selp.f32 	%f6, 0fBF800000, 0f3F800000, %p11;
	cvt.f64.f32 	%fd73, %f6;
	abs.f64 	%fd74, %fd110;
	abs.f64 	%fd75, %fd17;
	max.f64 	%fd76, %fd74, %fd75;
	mul.f64 	%fd110, %fd76, %fd73;
	mov.b64 	%rd51, %fd18;
	shr.u64 	%rd52, %rd51, 63;
	and.b64  	%rd53, %rd52, 1;
	setp.eq.b64 	%p12, %rd53, 1;
	selp.f32 	%f7, 0fBF800000, 0f3F800000, %p12;
	cvt.f64.f32 	%fd77, %f7;
	abs.f64 	%fd78, %fd111;
	abs.f64 	%fd79, %fd18;
	max.f64 	%fd80, %fd78, %fd79;
	mul.f64 	%fd111, %fd80, %fd77;
$L__BB1_7:
	mul.f64 	%fd113, %fd112, %fd109;
	mul.f64 	%fd114, %fd112, %fd110;
	mul.f64 	%fd115, %fd112, %fd111;
	add.f64 	%fd81, %fd15, 0dBFF0000000000000;
	mul.f64 	%fd82, %fd81, %fd112;
	div.rn.f64 	%fd83, %fd108, %fd82;
	mul.f64 	%fd84, %fd110, %fd110;
	fma.rn.f64 	%fd85, %fd109, %fd109, %fd84;
	fma.rn.f64 	%fd86, %fd111, %fd111, %fd85;
	fma.rn.f64 	%fd87, %fd86, 0d3FE0000000000000, %fd83;
	mul.f64 	%fd116, %fd112, %fd87;
$L__BB1_8:
	ld.param.u32 	%r121, [_Z22InviscidBC_gpu_kernel2PiPdPcS0_S0_S0_S0_S0_S0_S0_S0_S0_S0_S0_S0_S1_S0_S0_S0_S0_S0_S0_S0_diiiiiiiiiiiiiiiiiiiiiiiiiiiiiiiiiiidiiiiidS0__param_33];
	div.rn.f64 	%fd88, %fd11, %fd2;
	mad.lo.s32 	%r88, %r35, %r4, %r5;
	add.s32 	%r89, %r88, %r7;
	mul.wide.s32 	%rd54, %r89, 8;
	add.s64 	%rd55, %rd1, %rd54;
	st.global.f64 	[%rd55], %fd112;
	div.rn.f64 	%fd89, %fd113, %fd112;
	add.s32 	%r90, %r14, -1;
	mad.lo.s32 	%r91, %r35, %r90, %r5;
	add.s32 	%r92, %r91, %r7;
	mul.wide.s32 	%rd56, %r92, 8;
	add.s64 	%rd57, %rd1, %rd56;
	st.global.f64 	[%rd57], %fd89;
	div.rn.f64 	%fd90, %fd114, %fd112;
	add.s32 	%r93, %r15, -1;
	mad.lo.s32 	%r94, %r35, %r93, %r5;
	add.s32 	%r95, %r94, %r7;
	mul.wide.s32 	%rd58, %r95, 8;
	add.s64 	%rd59, %rd1, %rd58;
	st.global.f64 	[%rd59], %fd90;
	div.rn.f64 	%fd91, %fd115, %fd112;
	add.s32 	%r96, %r16, -1;
	mad.lo.s32 	%r97, %r35, %r96, %r5;
	add.s32 	%r98, %r97, %r7;
	mul.wide.s32 	%rd60, %r98, 8;
	add.s64 	%rd61, %rd1, %rd60;
	st.global.f64 	[%rd61], %fd91;
	mul.f64 	%fd92, %fd114, %fd114;
	fma.rn.f64 	%fd93, %fd113, %fd113, %fd92;
	fma.rn.f64 	%fd94, %fd115, %fd115, %fd93;
	mul.f64 	%fd95, %fd94, 0dBFE0000000000000;
	div.rn.f64 	%fd96, %fd95, %fd112;
	add.f64 	%fd97, %fd116, %fd96;
	div.rn.f64 	%fd98, %fd97, %fd88;
	add.s32 	%r99, %r121, -1;
	mad.lo.s32 	%r100, %r35, %r99, %r5;
	add.s32 	%r101, %r100, %r7;
	mul.wide.s32 	%rd62, %r101, 8;
	add.s64 	%rd63, %rd1, %rd62;
	st.global.f64 	[%rd63], %fd98;
	mul.f64 	%fd99, %fd1, %fd112;
	add.s32 	%r102, %r23, -1;
	mad.lo.s32 	%r103, %r35, %r102, %r5;
	add.s32 	%r104, %r103, %r7;
	mul.wide.s32 	%rd64, %r104, 8;
	add.s64 	%rd65, %rd1, %rd64;
	st.global.f64 	[%rd65], %fd99;
	mul.f64 	%fd100, %fd1, %fd113;
	add.s32 	%r105, %r5, %r6;
	add.s32 	%r106, %r105, %r7;
	mul.wide.s32 	%rd66, %r106, 8;
	add.s64 	%rd67, %rd1, %rd66;
	st.global.f64 	[%rd67], %fd100;
	mul.f64 	%fd101, %fd1, %fd114;
	add.s32 	%r107, %r5, %r8;
	add.s32 	%r108, %r107, %r7;
	mul.wide.s32 	%rd68, %r108, 8;
	add.s64 	%rd69, %rd1, %rd68;
	st.global.f64 	[%rd69], %fd101;
	mul.f64 	%fd102, %fd1, %fd115;
	add.s32 	%r109, %r5, %r9;
	add.s32 	%r110, %r109, %r7;
	mul.wide.s32 	%rd70, %r110, 8;
	add.s64 	%rd71, %rd1, %rd70;
	st.global.f64 	[%rd71], %fd102;
	mul.f64 	%fd103, %fd1, %fd116;
	add.s32 	%r111, %r5, %r10;
	add.s32 	%r112, %r111, %r7;
	mul.wide.s32 	%rd72, %r112, 8;
	add.s64 	%rd73, %rd1, %rd72;
	st.global.f64 	[%rd73], %fd103;
	add.s32 	%r113, %r17, -1;
	mad.lo.s32 	%r114, %r35, %r113, %r5;
	add.s32 	%r115, %r114, %r7;
	mul.wide.s32 	%rd74, %r115, 8;
	add.s64 	%rd75, %rd1, %rd74;
	st.global.f64 	[%rd75], %fd1;
	add.s32 	%r116, %r5, %r11;
	add.s32 	%r117, %r116, %r7;
	mul.wide.s32 	%rd76, %r117, 8;
	add.s64 	%rd77, %rd1, %rd76;
	st.global.f64 	[%rd77], %fd108;
	div.rn.f64 	%fd104, %fd12, %fd88;
	mul.f64 	%fd105, %fd104, %fd108;
	div.rn.f64 	%fd106, %fd105, %fd2;
	cvt.rn.f32.f64 	%f8, %fd106;
	sqrt.rn.f32 	%f9, %f8;
	cvt.f64.f32 	%fd107, %f9;
	add.s32 	%r118, %r19, -1;
	mad.lo.s32 	%r119, %r35, %r118, %r5;
	add.s32 	%r120, %r119, %r7;
	mul.wide.s32 	%rd78, %r120, 8;
	add.s64 	%rd79, %rd1, %rd78;
	st.global.f64 	[%rd79], %fd107;
$L__BB1_9:
	ret;

}
	// .globl	_Z22InviscidBC_gpu_kernel3PiPdPcS0_S0_S0_S0_S0_S0_S0_S0_S0_S0_S0_S0_S1_S0_S0_S0_S0_S0_S0_S0_diiiiiiiiiiiiiiiiiiiiiiiiiiiiiiiiiiidiiiiid
.visible .entry _Z22InviscidBC_gpu_kernel3PiPdPcS0_S0_S0_S0_S0_S0_S0_S0_S0_S0_S0_S0_S1_S0_S0_S0_S0_S0_S0_S0_diiiiiiiiiiiiiiiiiiiiiiiiiiiiiiiiiiidiiiiid(
	.param .u64 .ptr .align 1 _Z22InviscidBC_gpu_kernel3PiPdPcS0_S0_S0_S0_S0_S0_S0_S0_S0_S0_S0_S0_S1_S0_S0_S0_S0_S0_S0_S0_diiiiiiiiiiiiiiiiiiiiiiiiiiiiiiiiiiidiiiiid_param_0,
	.param .u64 .ptr .align 1 _Z22InviscidBC_gpu_kernel3PiPdPcS0_S0_S0_S0_S0_S0_S0_S0_S0_S0_S0_S0_S1_S0_S0_S0_S0_S0_S0_S0_diiiiiiiiiiiiiiiiiiiiiiiiiiiiiiiiiiidiiiiid_param_1,
	.param .u64 .ptr .align 1 _Z22InviscidBC_gpu_kernel3PiPdPcS0_S0_S0_S0_S0_S0_S0_S0_S0_S0_S0_S0_S1_S0_S0_S0_S0_S0_S0_S0_diiiiiiiiiiiiiiiiiiiiiiiiiiiiiiiiiiidiiiiid_param_2,
	.param .u64 .ptr .align 1 _Z22InviscidBC_gpu_kernel3PiPdPcS0_S0_S0_S0_S0_S0_S0_S0_S0_S0_S0_S0_S1_S0_S0_S0_S0_S0_S0_S0_diiiiiiiiiiiiiiiiiiiiiiiiiiiiiiiiiiidiiiiid_param_3,
	.param .u64 .ptr .align 1 _Z22InviscidBC_gpu_kernel3PiPdPcS0_S0_S0_S0_S0_S0_S0_S0_S0_S0_S0_S0_S1_S0_S0_S0_S0_S0_S0_S0_diiiiiiiiiiiiiiiiiiiiiiiiiiiiiiiiiiidiiiiid_param_4,
	.param .u64 .ptr .align 1 _Z22InviscidBC_gpu_kernel3PiPdPcS0_S0_S0_S0_S0_S0_S0_S0_S0_S0_S0_S0_S1_S0_S0_S0_S0_S0_S0_S0_diiiiiiiiiiiiiiiiiiiiiiiiiiiiiiiiiiidiiiiid_param_5,
	.param .u64 .ptr .align 1 _Z22InviscidBC_gpu_kernel3PiPdPcS0_S0_S0_S0_S0_S0_S0_S0_S0_S0_S0_S0_S1_S0_S0_S0_S0_S0_S0_S0_diiiiiiiiiiiiiiiiiiiiiiiiiiiiiiiiiiidiiiiid_param_6,
	.param .u64 .ptr .align 1 _Z22InviscidBC_gpu_kernel3PiPdPcS0_S0_S0_S0_S0_S0_S0_S0_S0_S0_S0_S0_S1_S0_S0_S0_S0_S0_S0_S0_diiiiiiiiiiiiiiiiiiiiiiiiiiiiiiiiiiidiiiiid_param_7,
	.param .u64 .ptr .align 1 _Z22InviscidBC_gpu_kernel3PiPdPcS0_S0_S0_S0_S0_S0_S0_S0_S0_S0_S0_S0_S1_S0_S0_S0_S0_S0_S0_S0_diiiiiiiiiiiiiiiiiiiiiiiiiiiiiiiiiiidiiiiid_param_8,
	.param .u64 .ptr .align 1 _Z22InviscidBC_gpu_kernel3PiPdPcS0_S0_S0_S0_S0_S0_S0_S0_S0_S0_S0_S0_S1_S0_S0_S0_S0_S0_S0_S0_diiiiiiiiiiiiiiiiiiiiiiiiiiiiiiiiiiidiiiiid_param_9,
	.param .u64 .ptr .align 1 _Z22InviscidBC_gpu_kernel3PiPdPcS0_S0_S0_S0_S0_S0_S0_S0_S0_S0_S0_S0_S1_S0_S0_S0_S0_S0_S0_S0_diiiiiiiiiiiiiiiiiiiiiiiiiiiiiiiiiiidiiiiid_param_10,
	.param .u64 .ptr .align 1 _Z22InviscidBC_gpu_kernel3PiPdPcS0_S0_S0_S0_S0_S0_S0_S0_S0_S0_S0_S0_S1_S0_S0_S0_S0_S0_S0_S0_diiiiiiiiiiiiiiiiiiiiiiiiiiiiiiiiiiidiiiiid_param_11,
	.param .u64 .ptr .align 1 _Z22InviscidBC_gpu_kernel3PiPdPcS0_S0_S0_S0_S0_S0_S0_S0_S0_S0_S0_S0_S1_S0_S0_S0_S0_S0_S0_S0_diiiiiiiiiiiiiiiiiiiiiiiiiiiiiiiiiiidiiiiid_param_12,
	.param .u64 .ptr .align 1 _Z22InviscidBC_gpu_kernel3PiPdPcS0_S0_S0_S0_S0_S0_S0_S0_S0_S0_S0_S0_S1_S0_S0_S0_S0_S0_S0_S0_diiiiiiiiiiiiiiiiiiiiiiiiiiiiiiiiiiidiiiiid_param_13,
	.param .u64 .ptr .align 1 _Z22InviscidBC_gpu_kernel3PiPdPcS0_S0_S0_S0_S0_S0_S0_S0_S0_S0_S0_S0_S1_S0_S0_S0_S0_S0_S0_S0_diiiiiiiiiiiiiiiiiiiiiiiiiiiiiiiiiiidiiiiid_param_14,
	.param .u64 .ptr .align 1 _Z22InviscidBC_gpu_kernel3PiPdPcS0_S0_S0_S0_S0_S0_S0_S0_S0_S0_S0_S0_S1_S0_S0_S0_S0_S0_S0_S0_diiiiiiiiiiiiiiiiiiiiiiiiiiiiiiiiiiidiiiiid_param_15,
	.param .u64 .ptr .align 1 _Z22InviscidBC_gpu_kernel3PiPdPcS0_S0_S0_S0_S0_S0_S0_S0_S0_S0_S0_S0_S1_S0_S0_S0_S0_S0_S0_S0_diiiiiiiiiiiiiiiiiiiiiiiiiiiiiiiiiiidiiiiid_param_16,
	.param .u64 .ptr .align 1 _Z22InviscidBC_gpu_kernel3PiPdPcS0_S0_S0_S0_S0_S0_S0_S0_S0_S0_S0_S0_S1_S0_S0_S0_S0_S0_S0_S0_diiiiiiiiiiiiiiiiiiiiiiiiiiiiiiiiiiidiiiiid_param_17,
	.param .u64 .ptr .align 1 _Z22InviscidBC_gpu_kernel3PiPdPcS0_S0_S0_S0_S0_S0_S0_S0_S0_S0_S0_S0_S1_S0_S0_S0_S0_S0_S0_S0_diiiiiiiiiiiiiiiiiiiiiiiiiiiiiiiiiiidiiiiid_param_18,
	.param .u64 .ptr .align 1 _Z22InviscidBC_gpu_kernel3PiPdPcS0_S0_S0_S0_S0_S0_S0_S0_S0_S0_S0_S0_S1_S0_S0_S0_S0_S0_S0_S0_diiiiiiiiiiiiiiiiiiiiiiiiiiiiiiiiiiidiiiiid_param_19,
	.param .u64 .ptr .align 1 _Z22InviscidBC_gpu_kernel3PiPdPcS0_S0_S0_S0_S0_S0_S0_S0_S0_S0_S0_S0_S1_S0_S0_S0_S0_S0_S0_S0_diiiiiiiiiiiiiiiiiiiiiiiiiiiiiiiiiiidiiiiid_param_20,
	.param .u64 .ptr .align 1 _Z22InviscidBC_gpu_kernel3PiPdPcS0_S0_S0_S0_S0_S0_S0_S0_S0_S0_S0_S0_S1_S0_S0_S0_S0_S0_S0_S0_diiiiiiiiiiiiiiiiiiiiiiiiiiiiiiiiiiidiiiiid_param_21,
	.param .u64 .ptr .align 1 _Z22InviscidBC_gpu_kernel3PiPdPcS0_S0_S0_S0_S0_S0_S0_S0_S0_S0_S0_S0_S1_S0_S0_S0_S0_S0_S0_S0_diiiiiiiiiiiiiiiiiiiiiiiiiiiiiiiiiiidiiiiid_param_22,
	.param .f64 _Z22InviscidBC_gpu_kernel3PiPdPcS0_S0_S0_S0_S0_S0_S0_S0_S0_S0_S0_S0_S1_S0_S0_S0_S0_S0_S0_S0_diiiiiiiiiiiiiiiiiiiiiiiiiiiiiiiiiiidiiiiid_param_23,
	.param .u32 _Z22InviscidBC_gpu_kernel3PiPdPcS0_S0_S0_S0_S0_S0_S0_S0_S0_S0_S0_S0_S1_S0_S0_S0_S0_S0_S0_S0_diiiiiiiiiiiiiiiiiiiiiiiiiiiiiiiiiiidiiiiid_param_24,
	.param .u32 _Z22InviscidBC_gpu_kernel3PiPdPcS0_S0_S0_S0_S0_S0_S0_S0_S0_S0_S0_S0_S1_S0_S0_S0_S0_S0_S0_S0_diiiiiiiiiiiiiiiiiiiiiiiiiiiiiiiiiiidiiiiid_param_25,
	.param .u32 _Z22InviscidBC_gpu_kernel3PiPdPcS0_S0_S0_S0_S0_S0_S0_S0_S0_S0_S0_S0_S1_S0_S0_S0_S0_S0_S0_S0_diiiiiiiiiiiiiiiiiiiiiiiiiiiiiiiiiiidiiiiid_param_26,
	.param .u32 _Z22InviscidBC_gpu_kernel3PiPdPcS0_S0_S0_S0_S0_S0_S0_S0_S0_S0_S0_S0_S1_S0_S0_S0_S0_S0_S0_S0_diiiiiiiiiiiiiiiiiiiiiiiiiiiiiiiiiiidiiiiid_param_27,
	.param .u32 _Z22InviscidBC_gpu_kernel3PiPdPcS0_S0_S0_S0_S0_S0_S0_S0_S0_S0_S0_S0_S1_S0_S0_S0_S0_S0_S0_S0_diiiiiiiiiiiiiiiiiiiiiiiiiiiiiiiiiiidiiiiid_param_28,
	.param .u32 _Z22InviscidBC_gpu_kernel3PiPdPcS0_S0_S0_S0_S0_S0_S0_S0_S0_S0_S0_S0_S1_S0_S0_S0_S0_S0_S0_S0_diiiiiiiiiiiiiiiiiiiiiiiiiiiiiiiiiiidiiiiid_param_29,
	.param .u32 _Z22InviscidBC_gpu_kernel3PiPdPcS0_S0_S0_S0_S0_S0_S0_S0_S0_S0_S0_S0_S1_S0_S0_S0_S0_S0_S0_S0_diiiiiiiiiiiiiiiiiiiiiiiiiiiiiiiiiiidiiiiid_param_30,
	.param .u32 _Z22InviscidBC_gpu_kernel3PiPdPcS0_S0_S0_S0_S0_S0_S0_S0_S0_S0_S0_S0_S1_S0_S0_S0_S0_S0_S0_S0_diiiiiiiiiiiiiiiiiiiiiiiiiiiiiiiiiiidiiiiid_param_31,
	.param .u32 _Z22InviscidBC_gpu_kernel3PiPdPcS0_S0_S0_S0_S0_S0_S0_S0_S0_S0_S0_S0_S1_S0_S0_S0_S0_S0_S0_S0_diiiiiiiiiiiiiiiiiiiiiiiiiiiiiiiiiiidiiiiid_param_32,
	.param .u32 _Z22InviscidBC_gpu_kernel3PiPdPcS0_S0_S0_S0_S0_S0_S0_S0_S0_S0_S0_S0_S1_S0_S0_S0_S0_S0_S0_S0_diiiiiiiiiiiiiiiiiiiiiiiiiiiiiiiiiiidiiiiid_param_33,
	.param .u32 _Z22InviscidBC_gpu_kernel3PiPdPcS0_S0_S0_S0_S0_S0_S0_S0_S0_S0_S0_S0_S1_S0_S0_S0_S0_S0_S0_S0_diiiiiiiiiiiiiiiiiiiiiiiiiiiiiiiiiiidiiiiid_param_34,
	.param .u32 _Z22InviscidBC_gpu_kernel3PiPdPcS0_S0_S0_S0_S0_S0_S0_S0_S0_S0_S0_S0_S1_S0_S0_S0_S0_S0_S0_S0_diiiiiiiiiiiiiiiiiiiiiiiiiiiiiiiiiiidiiiiid_param_35,
	.param .u32 _Z22InviscidBC_gpu_kernel3PiPdPcS0_S0_S0_S0_S0_S0_S0_S0_S0_S0_S0_S0_S1_S0_S0_S0_S0_S0_S0_S0_diiiiiiiiiiiiiiiiiiiiiiiiiiiiiiiiiiidiiiiid_param_36,
	.param .u32 _Z22InviscidBC_gpu_kernel3PiPdPcS0_S0_S0_S0_S0_S0_S0_S0_S0_S0_S0_S0_S1_S0_S0_S0_S0_S0_S0_S0_diiiiiiiiiiiiiiiiiiiiiiiiiiiiiiiiiiidiiiiid_param_37,
	.param .u32 _Z22InviscidBC_gpu_kernel3PiPdPcS0_S0_S0_S0_S0_S0_S0_S0_S0_S0_S0_S0_S1_S0_S0_S0_S0_S0_S0_S0_diiiiiiiiiiiiiiiiiiiiiiiiiiiiiiiiiiidiiiiid_param_38,
	.param .u32 _Z22InviscidBC_gpu_kernel3PiPdPcS0_S0_S0_S0_S0_S0_S0_S0_S0_S0_S0_S0_S1_S0_S0_S0_S0_S0_S0_S0_diiiiiiiiiiiiiiiiiiiiiiiiiiiiiiiiiiidiiiiid_param_39,
	.param .u32 _Z22InviscidBC_gpu_kernel3PiPdPcS0_S0_S0_S0_S0_S0_S0_S0_S0_S0_S0_S0_S1_S0_S0_S0_S0_S0_S0_S0_diiiiiiiiiiiiiiiiiiiiiiiiiiiiiiiiiiidiiiiid_param_40,
	.param .u32 _Z22InviscidBC_gpu_kernel3PiPdPcS0_S0_S0_S0_S0_S0_S0_S0_S0_S0_S0_S0_S1_S0_S0_S0_S0_S0_S0_S0_diiiiiiiiiiiiiiiiiiiiiiiiiiiiiiiiiiidiiiiid_param_41,
	.param .u32 _Z22InviscidBC_gpu_kernel3PiPdPcS0_S0_S0_S0_S0_S0_S0_S0_S0_S0_S0_S0_S1_S0_S0_S0_S0_S0_S0_S0_diiiiiiiiiiiiiiiiiiiiiiiiiiiiiiiiiiidiiiiid_param_42,
	.param .u32 _Z22InviscidBC_gpu_kernel3PiPdPcS0_S0_S0_S0_S0_S0_S0_S0_S0_S0_S0_S0_S1_S0_S0_S0_S0_S0_S0_S0_diiiiiiiiiiiiiiiiiiiiiiiiiiiiiiiiiiidiiiiid_param_43,
	.param .u32 _Z22InviscidBC_gpu_kernel3PiPdPcS0_S0_S0_S0_S0_S0_S0_S0_S0_S0_S0_S0_S1_S0_S0_S0_S0_S0_S0_S0_diiiiiiiiiiiiiiiiiiiiiiiiiiiiiiiiiiidiiiiid_param_44,
	.param .u32 _Z22InviscidBC_gpu_kernel3PiPdPcS0_S0_S0_S0_S0_S0_S0_S0_S0_S0_S0_S0_S1_S0_S0_S0_S0_S0_S0_S0_diiiiiiiiiiiiiiiiiiiiiiiiiiiiiiiiiiidiiiiid_param_45,
	.param .u32 _Z22InviscidBC_gpu_kernel3PiPdPcS0_S0_S0_S0_S0_S0_S0_S0_S0_S0_S0_S0_S1_S0_S0_S0_S0_S0_S0_S0_diiiiiiiiiiiiiiiiiiiiiiiiiiiiiiiiiiidiiiiid_param_46,
	.param .u32 _Z22InviscidBC_gpu_kernel3PiPdPcS0_S0_S0_S0_S0_S0_S0_S0_S0_S0_S0_S0_S1_S0_S0_S0_S0_S0_S0_S0_diiiiiiiiiiiiiiiiiiiiiiiiiiiiiiiiiiidiiiiid_param_47,
	.param .u32 _Z22InviscidBC_gpu_kernel3PiPdPcS0_S0_S0_S0_S0_S0_S0_S0_S0_S0_S0_S0_S1_S0_S0_S0_S0_S0_S0_S0_diiiiiiiiiiiiiiiiiiiiiiiiiiiiiiiiiiidiiiiid_param_48,
	.param .u32 _Z22InviscidBC_gpu_kernel3PiPdPcS0_S0_S0_S0_S0_S0_S0_S0_S0_S0_S0_S0_S1_S0_S0_S0_S0_S0_S0_S0_diiiiiiiiiiiiiiiiiiiiiiiiiiiiiiiiiiidiiiiid_param_49,
	.param .u32 _Z22InviscidBC_gpu_kernel3PiPdPcS0_S0_S0_S0_S0_S0_S0_S0_S0_S0_S0_S0_S1_S0_S0_S0_S0_S0_S0_S0_diiiiiiiiiiiiiiiiiiiiiiiiiiiiiiiiiiidiiiiid_param_50,
	.param .u32 _Z22InviscidBC_gpu_kernel3PiPdPcS0_S0_S0_S0_S0_S0_S0_S0_S0_S0_S0_S0_S1_S0_S0_S0_S0_S0_S0_S0_diiiiiiiiiiiiiiiiiiiiiiiiiiiiiiiiiiidiiiiid_param_51,
	.param .u32 _Z22InviscidBC_gpu_kernel3PiPdPcS0_S0_S0_S0_S0_S0_S0_S0_S0_S0_S0_S0_S1_S0_S0_S0_S0_S0_S0_S0_diiiiiiiiiiiiiiiiiiiiiiiiiiiiiiiiiiidiiiiid_param_52,
	.param .u32 _Z22InviscidBC_gpu_kernel3PiPdPcS0_S0_S0_S0_S0_S0_S0_S0_S0_S0_S0_S0_S1_S0_S0_S0_S0_S0_S0_S0_diiiiiiiiiiiiiiiiiiiiiiiiiiiiiiiiiiidiiiiid_param_53,
	.param .u32 _Z22InviscidBC_gpu_kernel3PiPdPcS0_S0_S0_S0_S0_S0_S0_S0_S0_S0_S0_S0_S1_S0_S0_S0_S0_S0_S0_S0_diiiiiiiiiiiiiiiiiiiiiiiiiiiiiiiiiiidiiiiid_param_54,
	.param .u32 _Z22InviscidBC_gpu_kernel3PiPdPcS0_S0_S0_S0_S0_S0_S0_S0_S0_S0_S0_S0_S1_S0_S0_S0_S0_S0_S0_S0_diiiiiiiiiiiiiiiiiiiiiiiiiiiiiiiiiiidiiiiid_param_55,
	.param .u32 _Z22InviscidBC_gpu_kernel3PiPdPcS0_S0_S0_S0_S0_S0_S0_S0_S0_S0_S0_S0_S1_S0_S0_S0_S0_S0_S0_S0_diiiiiiiiiiiiiiiiiiiiiiiiiiiiiiiiiiidiiiiid_param_56,
	.param .u32 _Z22InviscidBC_gpu_kernel3PiPdPcS0_S0_S0_S0_S0_S0_S0_S0_S0_S0_S0_S0_S1_S0_S0_S0_S0_S0_S0_S0_diiiiiiiiiiiiiiiiiiiiiiiiiiiiiiiiiiidiiiiid_param_57,
	.param .u32 _Z22InviscidBC_gpu_kernel3PiPdPcS0_S0_S0_S0_S0_S0_S0_S0_S0_S0_S0_S0_S1_S0_S0_S0_S0_S0_S0_S0_diiiiiiiiiiiiiiiiiiiiiiiiiiiiiiiiiiidiiiiid_param_58,
	.param .f64 _Z22InviscidBC_gpu_kernel3PiPdPcS0_S0_S0_S0_S0_S0_S0_S0_S0_S0_S0_S0_S1_S0_S0_S0_S0_S0_S0_S0_diiiiiiiiiiiiiiiiiiiiiiiiiiiiiiiiiiidiiiiid_param_59,
	.param .u32 _Z22InviscidBC_gpu_kernel3PiPdPcS0_S0_S0_S0_S0_S0_S0_S0_S0_S0_S0_S0_S1_S0_S0_S0_S0_S0_S0_S0_diiiiiiiiiiiiiiiiiiiiiiiiiiiiiiiiiiidiiiiid_param_60,
	.param .u32 _Z22InviscidBC_gpu_kernel3PiPdPcS0_S0_S0_S0_S0_S0_S0_S0_S0_S0_S0_S0_S1_S0_S0_S0_S0_S0_S0_S0_diiiiiiiiiiiiiiiiiiiiiiiiiiiiiiiiiiidiiiiid_param_61,
	.param .u32 _Z22InviscidBC_gpu_kernel3PiPdPcS0_S0_S0_S0_S0_S0_S0_S0_S0_S0_S0_S0_S1_S0_S0_S0_S0_S0_S0_S0_diiiiiiiiiiiiiiiiiiiiiiiiiiiiiiiiiiidiiiiid_param_62,
	.param .u32 _Z22InviscidBC_gpu_kernel3PiPdPcS0_S0_S0_S0_S0_S0_S0_S0_S0_S0_S0_S0_S1_S0_S0_S0_S0_S0_S0_S0_diiiiiiiiiiiiiiiiiiiiiiiiiiiiiiiiiiidiiiiid_param_63,
	.param .u32 _Z22InviscidBC_gpu_kernel3PiPdPcS0_S0_S0_S0_S0_S0_S0_S0_S0_S0_S0_S0_S1_S0_S0_S0_S0_S0_S0_S0_diiiiiiiiiiiiiiiiiiiiiiiiiiiiiiiiiiidiiiiid_param_64,
	.param .f64 _Z22InviscidBC_gpu_kernel3PiPdPcS0_S0_S0_S0_S0_S0_S0_S0_S0_S0_S0_S0_S1_S0_S0_S0_S0_S0_S0_S0_diiiiiiiiiiiiiiiiiiiiiiiiiiiiiiiiiiidiiiiid_param_65
)
{
	.reg .pred 	%p<9>;
	.reg .b16 	%rs<9>;
	.reg .b32 	%r<155>;
	.reg .b64 	%rd<76>;
	.reg .b64 	%fd<29>;

	ld.param.u32 	%r5, [_Z22InviscidBC_gpu_kernel3PiPdPcS0_S0_S0_S0_S0_S0_S0_S0_S0_S0_S0_S0_S1_S0_S0_S0_S0_S0_S0_S0_diiiiiiiiiiiiiiiiiiiiiiiiiiiiiiiiiiidiiiiid_param_24];
	ld.param.u32 	%r6, [_Z22InviscidBC_gpu_kernel3PiPdPcS0_S0_S0_S0_S0_S0_S0_S0_S0_S0_S0_S0_S1_S0_S0_S0_S0_S0_S0_S0_diiiiiiiiiiiiiiiiiiiiiiiiiiiiiiiiiiidiiiiid_param_25];
	ld.param.u32 	%r8, [_Z22InviscidBC_gpu_kernel3PiPdPcS0_S0_S0_S0_S0_S0_S0_S0_S0_S0_S0_S0_S1_S0_S0_S0_S0_S0_S0_S0_diiiiiiiiiiiiiiiiiiiiiiiiiiiiiiiiiiidiiiiid_param_27];
	ld.param.u32 	%r9, [_Z22InviscidBC_gpu_kernel3PiPdPcS0_S0_S0_S0_S0_S0_S0_S0_S0_S0_S0_S0_S1_S0_S0_S0_S0_S0_S0_S0_diiiiiiiiiiiiiiiiiiiiiiiiiiiiiiiiiiidiiiiid_param_28];
	ld.param.u32 	%r10, [_Z22InviscidBC_gpu_kernel3PiPdPcS0_S0_S0_S0_S0_S0_S0_S0_S0_S0_S0_S0_S1_S0_S0_S0_S0_S0_S0_S0_diiiiiiiiiiiiiiiiiiiiiiiiiiiiiiiiiiidiiiiid_param_29];
	ld.param.u32 	%r11, [_Z22InviscidBC_gpu_kernel3PiPdPcS0_S0_S0_S0_S0_S0_S0_S0_S0_S0_S0_S0_S1_S0_S0_S0_S0_S0_S0_S0_diiiiiiiiiiiiiiiiiiiiiiiiiiiiiiiiiiidiiiiid_param_30];
	ld.param.u32 	%r12, [_Z22InviscidBC_gpu_kernel3PiPdPcS0_S0_S0_S0_S0_S0_S0_S0_S0_S0_S0_S0_S1_S0_S0_S0_S0_S0_S0_S0_diiiiiiiiiiiiiiiiiiiiiiiiiiiiiiiiiiidiiiiid_param_31];
	ld.param.u32 	%r13, [_Z22InviscidBC_gpu_kernel3PiPdPcS0_S0_S0_S0_S0_S0_S0_S0_S0_S0_S0_S0_S1_S0_S0_S0_S0_S0_S0_S0_diiiiiiiiiiiiiiiiiiiiiiiiiiiiiiiiiiidiiiiid_param_32];
	ld.param.u32 	%r16, [_Z22InviscidBC_gpu_kernel3PiPdPcS0_S0_S0_S0_S0_S0_S0_S0_S0_S0_S0_S0_S1_S0_S0_S0_S0_S0_S0_S0_diiiiiiiiiiiiiiiiiiiiiiiiiiiiiiiiiiidiiiiid_param_35];
	ld.param.u32 	%r17, [_Z22InviscidBC_gpu_kernel3PiPdPcS0_S0_S0_S0_S0_S0_S0_S0_S0_S0_S0_S0_S1_S0_S0_S0_S0_S0_S0_S0_diiiiiiiiiiiiiiiiiiiiiiiiiiiiiiiiiiidiiiiid_param_36];
	ld.param.u32 	%r18, [_Z22InviscidBC_gpu_kernel3PiPdPcS0_S0_S0_S0_S0_S0_S0_S0_S0_S0_S0_S0_S1_S0_S0_S0_S0_S0_S0_S0_diiiiiiiiiiiiiiiiiiiiiiiiiiiiiiiiiiidiiiiid_param_37];
	ld.param.u32 	%r19, [_Z22InviscidBC_gpu_kernel3PiPdPcS0_S0_S0_S0_S0_S0_S0_S0_S0_S0_S0_S0_S1_S0_S0_S0_S0_S0_S0_S0_diiiiiiiiiiiiiiiiiiiiiiiiiiiiiiiiiiidiiiiid_param_38];
	ld.param.u32 	%r20, [_Z22InviscidBC_gpu_kernel3PiPdPcS0_S0_S0_S0_S0_S0_S0_S0_S0_S0_S0_S0_S1_S0_S0_S0_S0_S0_S0_S0_diiiiiiiiiiiiiiiiiiiiiiiiiiiiiiiiiiidiiiiid_param_39];
	ld.param.u32 	%r21, [_Z22InviscidBC_gpu_kernel3PiPdPcS0_S0_S0_S0_S0_S0_S0_S0_S0_S0_S0_S0_S1_S0_S0_S0_S0_S0_S0_S0_diiiiiiiiiiiiiiiiiiiiiiiiiiiiiiiiiiidiiiiid_param_40];
	ld.param.u32 	%r22, [_Z22InviscidBC_gpu_kernel3PiPdPcS0_S0_S0_S0_S0_S0_S0_S0_S0_S0_S0_S0_S1_S0_S0_S0_S0_S0_S0_S0_diiiiiiiiiiiiiiiiiiiiiiiiiiiiiiiiiiidiiiiid_param_41];
	ld.param.u32 	%r23, [_Z22InviscidBC_gpu_kernel3PiPdPcS0_S0_S0_S0_S0_S0_S0_S0_S0_S0_S0_S0_S1_S0_S0_S0_S0_S0_S0_S0_diiiiiiiiiiiiiiiiiiiiiiiiiiiiiiiiiiidiiiiid_param_42];
	ld.param.u32 	%r24, [_Z22InviscidBC_gpu_kernel3PiPdPcS0_S0_S0_S0_S0_S0_S0_S0_S0_S0_S0_S0_S1_S0_S0_S0_S0_S0_S0_S0_diiiiiiiiiiiiiiiiiiiiiiiiiiiiiiiiiiidiiiiid_param_43];
	ld.param.u32 	%r25, [_Z22InviscidBC_gpu_kernel3PiPdPcS0_S0_S0_S0_S0_S0_S0_S0_S0_S0_S0_S0_S1_S0_S0_S0_S0_S0_S0_S0_diiiiiiiiiiiiiiiiiiiiiiiiiiiiiiiiiiidiiiiid_param_44];
	ld.param.u32 	%r26, [_Z22InviscidBC_gpu_kernel3PiPdPcS0_S0_S0_S0_S0_S0_S0_S0_S0_S0_S0_S0_S1_S0_S0_S0_S0_S0_S0_S0_diiiiiiiiiiiiiiiiiiiiiiiiiiiiiiiiiiidiiiiid_param_45];
	ld.param.u32 	%r27, [_Z22InviscidBC_gpu_kernel3PiPdPcS0_S0_S0_S0_S0_S0_S0_S0_S0_S0_S0_S0_S1_S0_S0_S0_S0_S0_S0_S0_diiiiiiiiiiiiiiiiiiiiiiiiiiiiiiiiiiidiiiiid_param_48];
	ld.param.u32 	%r28, [_Z22InviscidBC_gpu_kernel3PiPdPcS0_S0_S0_S0_S0_S0_S0_S0_S0_S0_S0_S0_S1_S0_S0_S0_S0_S0_S0_S0_diiiiiiiiiiiiiiiiiiiiiiiiiiiiiiiiiiidiiiiid_param_49];
	mov.u32 	%r29, %ctaid.x;
	mov.u32 	%r30, %ntid.x;
	mov.u32 	%r31, %tid.x;
	mad.lo.s32 	%r1, %r29, %r30, %r31;
	setp.ge.s32 	%p1, %r1, %r28;
	@%p1 bra 	$L__BB2_5;
	ld.param.u64 	%rd72, [_Z22InviscidBC_gpu_kernel3PiPdPcS0_S0_S0_S0_S0_S0_S0_S0_S0_S0_S0_S0_S1_S0_S0_S0_S0_S0_S0_S0_diiiiiiiiiiiiiiiiiiiiiiiiiiiiiiiiiiidiiiiid_param_2];
	cvta.to.global.u64 	%rd7, %rd72;
	div.s32 	%r32, %r1, %r22;
	rem.s32 	%r2, %r32, %r23;
	div.s32 	%r33, %r1, %r24;
	shl.b32 	%r34, %r25, 1;
	rem.s32 	%r3, %r33, %r34;
	div.s32 	%r4, %r1, %r26;
	mad.lo.s32 	%r35, %r4, 18, %r3;
	cvt.s64.s32 	%rd8, %r35;
	add.s64 	%rd1, %rd7, %rd8;
	ld.global.u8 	%rs2, [%rd1];
	setp.eq.s16 	%p2, %rs2, 73;
	@%p2 bra 	$L__BB2_4;
	setp.eq.s16 	%p3, %rs2, 87;
	@%p3 bra 	$L__BB2_4;
	ld.global.u8 	%rs3, [%rd1+2];
	ld.global.u8 	%rs6, [%rd1+1];
	setp.ne.s16 	%p4, %rs2, 83;
	setp.ne.s16 	%p5, %rs6, 89;
	or.pred  	%p6, %p4, %p5;
	setp.ne.s16 	%p7, %rs3, 77;
	or.pred  	%p8, %p6, %p7;
	@%p8 bra 	$L__BB2_5;
$L__BB2_4:
	ld.param.u32 	%r154, [_Z22InviscidBC_gpu_kernel3PiPdPcS0_S0_S0_S0_S0_S0_S0_S0_S0_S0_S0_S0_S1_S0_S0_S0_S0_S0_S0_S0_diiiiiiiiiiiiiiiiiiiiiiiiiiiiiiiiiiidiiiiid_param_34];
	ld.param.u32 	%r153, [_Z22InviscidBC_gpu_kernel3PiPdPcS0_S0_S0_S0_S0_S0_S0_S0_S0_S0_S0_S0_S1_S0_S0_S0_S0_S0_S0_S0_diiiiiiiiiiiiiiiiiiiiiiiiiiiiiiiiiiidiiiiid_param_33];
	ld.param.u32 	%r152, [_Z22InviscidBC_gpu_kernel3PiPdPcS0_S0_S0_S0_S0_S0_S0_S0_S0_S0_S0_S0_S1_S0_S0_S0_S0_S0_S0_S0_diiiiiiiiiiiiiiiiiiiiiiiiiiiiiiiiiiidiiiiid_param_26];
	ld.param.u64 	%rd75, [_Z22InviscidBC_gpu_kernel3PiPdPcS0_S0_S0_S0_S0_S0_S0_S0_S0_S0_S0_S0_S1_S0_S0_S0_S0_S0_S0_S0_diiiiiiiiiiiiiiiiiiiiiiiiiiiiiiiiiiidiiiiid_param_22];
	ld.param.u64 	%rd74, [_Z22InviscidBC_gpu_kernel3PiPdPcS0_S0_S0_S0_S0_S0_S0_S0_S0_S0_S0_S0_S1_S0_S0_S0_S0_S0_S0_S0_diiiiiiiiiiiiiiiiiiiiiiiiiiiiiiiiiiidiiiiid_param_21];
	ld.param.u64 	%rd73, [_Z22InviscidBC_gpu_kernel3PiPdPcS0_S0_S0_S0_S0_S0_S0_S0_S0_S0_S0_S0_S1_S0_S0_S0_S0_S0_S0_S0_diiiiiiiiiiiiiiiiiiiiiiiiiiiiiiiiiiidiiiiid_param_20];
	ld.param.u64 	%rd71, [_Z22InviscidBC_gpu_kernel3PiPdPcS0_S0_S0_S0_S0_S0_S0_S0_S0_S0_S0_S0_S1_S0_S0_S0_S0_S0_S0_S0_diiiiiiiiiiiiiiiiiiiiiiiiiiiiiiiiiiidiiiiid_param_1];
	cvta.to.global.u64 	%rd9, %rd71;
	rem.s32 	%r36, %r1, %r22;
	mad.lo.s32 	%r37, %r2, %r22, %r36;
	mul.lo.s32 	%r38, %r24, %r4;
	mad.lo.s32 	%r39, %r3, %r24, %r37;
	mad.lo.s32 	%r40, %r38, 6, %r39;
	cvta.to.global.u64 	%rd10, %rd73;
	mul.wide.s32 	%rd11, %r40, 8;
	add.s64 	%rd12, %rd10, %rd11;
	ld.global.f64 	%fd1, [%rd12];
	cvta.to.global.u64 	%rd13, %rd74;
	add.s64 	%rd14, %rd13, %rd11;
	ld.global.f64 	%fd2, [%rd14];
	cvta.to.global.u64 	%rd15, %rd75;
	add.s64 	%rd16, %rd15, %rd11;
	ld.global.f64 	%fd3, [%rd16];
	add.s32 	%r41, %r5, -1;
	add.s32 	%r42, %r152, -1;
	mul.lo.s32 	%r43, %r27, %r42;
	add.s32 	%r44, %r43, %r41;
	mul.lo.s32 	%r45, %r4, %r26;
	add.s32 	%r46, %r39, %r44;
	add.s32 	%r47, %r46, %r45;
	mul.wide.s32 	%rd17, %r47, 8;
	add.s64 	%rd18, %rd9, %rd17;
	ld.global.f64 	%fd4, [%rd18];
	add.s32 	%r48, %r8, -1;
	mul.lo.s32 	%r49, %r27, %r48;
	add.s32 	%r50, %r49, %r41;
	add.s32 	%r51, %r39, %r50;
	add.s32 	%r52, %r51, %r45;
	mul.wide.s32 	%rd19, %r52, 8;
	add.s64 	%rd20, %rd9, %rd19;
	ld.global.f64 	%fd5, [%rd20];
	add.s32 	%r53, %r9, -1;
	mul.lo.s32 	%r54, %r27, %r53;
	add.s32 	%r55, %r54, %r41;
	add.s32 	%r56, %r39, %r55;
	add.s32 	%r57, %r56, %r45;
	mul.wide.s32 	%rd21, %r57, 8;
	add.s64 	%rd22, %rd9, %rd21;
	ld.global.f64 	%fd6, [%rd22];
	add.s32 	%r58, %r10, -1;
	mul.lo.s32 	%r59, %r27, %r58;
	add.s32 	%r60, %r59, %r41;
	add.s32 	%r61, %r39, %r60;
	add.s32 	%r62, %r61, %r45;
	mul.wide.s32 	%rd23, %r62, 8;
	add.s64 	%rd24, %rd9, %rd23;
	ld.global.f64 	%fd7, [%rd24];
	mul.f64 	%fd8, %fd2, %fd6;
	fma.rn.f64 	%fd9, %fd1, %fd5, %fd8;
	fma.rn.f64 	%fd10, %fd3, %fd7, %fd9;
	add.f64 	%fd11, %fd10, %fd10;
	mul.f64 	%fd12, %fd1, %fd11;
	sub.f64 	%fd13, %fd5, %fd12;
	mul.f64 	%fd14, %fd2, %fd11;
	sub.f64 	%fd15, %fd6, %fd14;
	mul.f64 	%fd16, %fd3, %fd11;
	sub.f64 	%fd17, %fd7, %fd16;
	add.s32 	%r63, %r6, -1;
	add.s32 	%r64, %r43, %r63;
	add.s32 	%r65, %r39, %r64;
	add.s32 	%r66, %r65, %r45;
	mul.wide.s32 	%rd25, %r66, 8;
	add.s64 	%rd26, %rd9, %rd25;
	st.global.f64 	[%rd26], %fd4;
	add.s32 	%r67, %r49, %r63;
	add.s32 	%r68, %r39, %r67;
	add.s32 	%r69, %r68, %r45;
	mul.wide.s32 	%rd27, %r69, 8;
	add.s64 	%rd28, %rd9, %rd27;
	st.global.f64 	[%rd28], %fd13;
	add.s32 	%r70, %r54, %r63;
	add.s32 	%r71, %r39, %r70;
	add.s32 	%r72, %r71, %r45;
	mul.wide.s32 	%rd29, %r72, 8;
	add.s64 	%rd30, %rd9, %rd29;
	st.global.f64 	[%rd30], %fd15;
	add.s32 	%r73, %r59, %r63;
	add.s32 	%r74, %r39, %r73;
	add.s32 	%r75, %r74, %r45;
	mul.wide.s32 	%rd31, %r75, 8;
	add.s64 	%rd32, %rd9, %rd31;
	st.global.f64 	[%rd32], %fd17;
	add.s32 	%r76, %r12, -1;
	mul.lo.s32 	%r77, %r27, %r76;
	add.s32 	%r78, %r77, %r41;
	add.s32 	%r79, %r39, %r78;
	add.s32 	%r80, %r79, %r45;
	mul.wide.s32 	%rd33, %r80, 8;
	add.s64 	%rd34, %rd9, %rd33;
	ld.global.f64 	%fd18, [%rd34];
	add.s32 	%r81, %r77, %r63;
	add.s32 	%r82, %r39, %r81;
	add.s32 	%r83, %r82, %r45;
	mul.wide.s32 	%rd35, %r83, 8;
	add.s64 	%rd36, %rd9, %rd35;
	st.global.f64 	[%rd36], %fd18;
	add.s32 	%r84, %r153, -1;
	mul.lo.s32 	%r85, %r27, %r84;
	add.s32 	%r86, %r85, %r41;
	add.s32 	%r87, %r39, %r86;
	add.s32 	%r88, %r87, %r45;
	mul.wide.s32 	%rd37, %r88, 8;
	add.s64 	%rd38, %rd9, %rd37;
	ld.global.f64 	%fd19, [%rd38];
	add.s32 	%r89, %r85, %r63;
	add.s32 	%r90, %r39, %r89;
	add.s32 	%r91, %r90, %r45;
	mul.wide.s32 	%rd39, %r91, 8;
	add.s64 	%rd40, %rd9, %rd39;
	st.global.f64 	[%rd40], %fd19;
	add.s32 	%r92, %r13, -1;
	mul.lo.s32 	%r93, %r27, %r92;
	add.s32 	%r94, %r93, %r41;
	add.s32 	%r95, %r39, %r94;
	add.s32 	%r96, %r95, %r45;
	mul.wide.s32 	%rd41, %r96, 8;
	add.s64 	%rd42, %rd9, %rd41;
	ld.global.f64 	%fd20, [%rd42];
	add.s32 	%r97, %r93, %r63;
	add.s32 	%r98, %r39, %r97;
	add.s32 	%r99, %r98, %r45;
	mul.wide.s32 	%rd43, %r99, 8;
	add.s64 	%rd44, %rd9, %rd43;
	st.global.f64 	[%rd44], %fd20;
	add.s32 	%r100, %r11, -1;
	mul.lo.s32 	%r101, %r27, %r100;
	add.s32 	%r102, %r101, %r41;
	add.s32 	%r103, %r39, %r102;
	add.s32 	%r104, %r103, %r45;
	mul.wide.s32 	%rd45, %r104, 8;
	add.s64 	%rd46, %rd9, %rd45;
	ld.global.f64 	%fd21, [%rd46];
	add.s32 	%r105, %r101, %r63;
	add.s32 	%r106, %r39, %r105;
	add.s32 	%r107, %r106, %r45;
	mul.wide.s32 	%rd47, %r107, 8;
	add.s64 	%rd48, %rd9, %rd47;
	st.global.f64 	[%rd48], %fd21;
	add.s32 	%r108, %r16, -1;
	mul.lo.s32 	%r109, %r27, %r108;
	add.s32 	%r110, %r109, %r41;
	add.s32 	%r111, %r39, %r110;
	add.s32 	%r112, %r111, %r45;
	mul.wide.s32 	%rd49, %r112, 8;
	add.s64 	%rd50, %rd9, %rd49;
	ld.global.f64 	%fd22, [%rd50];
	add.s32 	%r113, %r109, %r63;
	add.s32 	%r114, %r39, %r113;
	add.s32 	%r115, %r114, %r45;
	mul.wide.s32 	%rd51, %r115, 8;
	add.s64 	%rd52, %rd9, %rd51;
	st.global.f64 	[%rd52], %fd22;
	add.s32 	%r116, %r154, -1;
	mul.lo.s32 	%r117, %r27, %r116;
	add.s32 	%r118, %r117, %r41;
	add.s32 	%r119, %r39, %r118;
	add.s32 	%r120, %r119, %r45;
	mul.wide.s32 	%rd53, %r120, 8;
	add.s64 	%rd54, %rd9, %rd53;
	ld.global.f64 	%fd23, [%rd54];
	add.s32 	%r121, %r117, %r63;
	add.s32 	%r122, %r39, %r121;
	add.s32 	%r123, %r122, %r45;
	mul.wide.s32 	%rd55, %r123, 8;
	add.s64 	%rd56, %rd9, %rd55;
	st.global.f64 	[%rd56], %fd23;
	add.s32 	%r124, %r17, -1;
	mul.lo.s32 	%r125, %r27, %r124;
	add.s32 	%r126, %r125, %r41;
	add.s32 	%r127, %r39, %r126;
	add.s32 	%r128, %r127, %r45;
	mul.wide.s32 	%rd57, %r128, 8;
	add.s64 	%rd58, %rd9, %rd57;
	ld.global.f64 	%fd24, [%rd58];
	add.s32 	%r129, %r125, %r63;
	add.s32 	%r130, %r39, %r129;
	add.s32 	%r131, %r130, %r45;
	mul.wide.s32 	%rd59, %r131, 8;
	add.s64 	%rd60, %rd9, %rd59;
	st.global.f64 	[%rd60], %fd24;
	mul.f64 	%fd25, %fd4, %fd13;
	add.s32 	%r132, %r18, -1;
	mad.lo.s32 	%r133, %r27, %r132, %r63;
	add.s32 	%r134, %r39, %r133;
	add.s32 	%r135, %r134, %r45;
	mul.wide.s32 	%rd61, %r135, 8;
	add.s64 	%rd62, %rd9, %rd61;
	st.global.f64 	[%rd62], %fd25;
	mul.f64 	%fd26, %fd4, %fd15;
	add.s32 	%r136, %r19, -1;
	mad.lo.s32 	%r137, %r27, %r136, %r63;
	add.s32 	%r138, %r39, %r137;
	add.s32 	%r139, %r138, %r45;
	mul.wide.s32 	%rd63, %r139, 8;
	add.s64 	%rd64, %rd9, %rd63;
	st.global.f64 	[%rd64], %fd26;
	mul.f64 	%fd27, %fd4, %fd17;
	add.s32 	%r140, %r20, -1;
	mad.lo.s32 	%r141, %r27, %r140, %r63;
	add.s32 	%r142, %r39, %r141;
	add.s32 	%r143, %r142, %r45;
	mul.wide.s32 	%rd65, %r143, 8;
	add.s64 	%rd66, %rd9, %rd65;
	st.global.f64 	[%rd66], %fd27;
	add.s32 	%r144, %r21, -1;
	mul.lo.s32 	%r145, %r27, %r144;
	add.s32 	%r146, %r145, %r41;
	add.s32 	%r147, %r39, %r146;
	add.s32 	%r148, %r147, %r45;
	mul.wide.s32 	%rd67, %r148, 8;
	add.s64 	%rd68, %rd9, %rd67;
	ld.global.f64 	%fd28, [%rd68];
	add.s32 	%r149, %r145, %r63;
	add.s32 	%r150, %r39, %r149;
	add.s32 	%r151, %r150, %r45;
	mul.wide.s32 	%rd69, %r151, 8;
	add.s64 	%rd70, %rd9, %rd69;
	st.global.f64 	[%rd70], %fd28;
$L__BB2_5:
	ret;

}


// ===== COMPILED SASS (sm_100) =====

	.target	sm_100

	.elftype	@"ET_EXEC"


//--------------------- .note.nv.tkinfo           --------------------------
	.section	.note.nv.tkinfo,"",@"SHT_NOTE"
	.sectionflags	@"SHF_NOTE_NV_TKINFO"
	.tkinfo
        /*0018*/ 	.word	0x00000002
        /*0030*/ 	.string	""
        /*0030*/ 	.string	"ptxas"
        /*0030*/ 	.string	"Cuda compilation tools, release 13.0, V13.0.88"
        /*0030*/ 	.string	"Build cuda_13.0.r13.0/compiler.36424714_0"
        /*0030*/ 	.string	"-arch sm_100 -m 64 "



//--------------------- .note.nv.cuinfo           --------------------------
	.section	.note.nv.cuinfo,"",@"SHT_NOTE"
	.sectionflags	@"SHF_NOTE_NV_CUINFO"
        /*0018*/ 	.short	0x0002
        /*001a*/ 	.short	0x0064
        /*001c*/ 	.short	0x0082
	.zero		2


//--------------------- .nv.info                  --------------------------
	.section	.nv.info,"",@"SHT_CUDA_INFO"
	.align	4


	//----- nvinfo : EIATTR_REGCOUNT
	.align		4
        /*0000*/ 	.byte	0x04, 0x2f
        /*0002*/ 	.short	(.L_1 - .L_0)
	.align		4
.L_0:
        /*0004*/ 	.word	index@(_Z22InviscidBC_gpu_kernel1PiPdPcS0_S0_S0_S0_S0_S0_S0_S0_S0_S0_S0_S0_S1_S0_S0_S0_S0_S0_S0_S0_diiiiiiiiiiiiiiiiiiiiiiiiiiiiiiiiiiidiiiiid)
        /*0008*/ 	.word	0x00000036


	//----- nvinfo : EIATTR_FRAME_SIZE
	.align		4
.L_1:
        /*000c*/ 	.byte	0x04, 0x11
        /*000e*/ 	.short	(.L_3 - .L_2)
	.align		4
.L_2:
        /*0010*/ 	.word	index@($__internal_5_$__cuda_sm20_sqrt_rn_f32_slowpath)
        /*0014*/ 	.word	0x00000000


	//----- nvinfo : EIATTR_FRAME_SIZE
	.align		4
.L_3:
        /*0018*/ 	.byte	0x04, 0x11
        /*001a*/ 	.short	(.L_5 - .L_4)
	.align		4
.L_4:
        /*001c*/ 	.word	index@($__internal_4_$__cuda_sm20_dsqrt_rn_f64_mediumpath_v1)
        /*0020*/ 	.word	0x00000000


	//----- nvinfo : EIATTR_FRAME_SIZE
	.align		4
.L_5:
        /*0024*/ 	.byte	0x04, 0x11
        /*0026*/ 	.short	(.L_7 - .L_6)
	.align		4
.L_6:
        /*0028*/ 	.word	index@($__internal_3_$__cuda_sm20_div_rn_f64_full)
        /*002c*/ 	.word	0x00000000


	//----- nvinfo : EIATTR_FRAME_SIZE
	.align		4
.L_7:
        /*0030*/ 	.byte	0x04, 0x11
        /*0032*/ 	.short	(.L_9 - .L_8)
	.align		4
.L_8:
        /*0034*/ 	.word	index@(_Z22InviscidBC_gpu_kernel1PiPdPcS0_S0_S0_S0_S0_S0_S0_S0_S0_S0_S0_S0_S1_S0_S0_S0_S0_S0_S0_S0_diiiiiiiiiiiiiiiiiiiiiiiiiiiiiiiiiiidiiiiid)
        /*0038*/ 	.word	0x00000000


	//----- nvinfo : EIATTR_REGCOUNT
	.align		4
.L_9:
        /*003c*/ 	.byte	0x04, 0x2f
        /*003e*/ 	.short	(.L_11 - .L_10)
	.align		4
.L_10:
        /*0040*/ 	.word	index@(_Z22InviscidBC_gpu_kernel2PiPdPcS0_S0_S0_S0_S0_S0_S0_S0_S0_S0_S0_S0_S1_S0_S0_S0_S0_S0_S0_S0_diiiiiiiiiiiiiiiiiiiiiiiiiiiiiiiiiiidiiiiidS0_)
        /*0044*/ 	.word	0x0000003e


	//----- nvinfo : EIATTR_FRAME_SIZE
	.align		4
.L_11:
        /*0048*/ 	.byte	0x04, 0x11
        /*004a*/ 	.short	(.L_13 - .L_12)
	.align		4
.L_12:
        /*004c*/ 	.word	index@($__internal_2_$__cuda_sm20_sqrt_rn_f32_slowpath)
        /*0050*/ 	.word	0x00000000


	//----- nvinfo : EIATTR_FRAME_SIZE
	.align		4
.L_13:
        /*0054*/ 	.byte	0x04, 0x11
        /*0056*/ 	.short	(.L_15 - .L_14)
	.align		4
.L_14:
        /*0058*/ 	.word	index@($__internal_1_$__cuda_sm20_div_rn_f64_full)
        /*005c*/ 	.word	0x00000000


	//----- nvinfo : EIATTR_FRAME_SIZE
	.align		4
.L_15:
        /*0060*/ 	.byte	0x04, 0x11
        /*0062*/ 	.short	(.L_17 - .L_16)
	.align		4
.L_16:
        /*0064*/ 	.word	index@($__internal_0_$__cuda_sm20_dblrcp_rn_slowpath_v3)
        /*0068*/ 	.word	0x00000000


	//----- nvinfo : EIATTR_FRAME_SIZE
	.align		4
.L_17:
        /*006c*/ 	.byte	0x04, 0x11
        /*006e*/ 	.short	(.L_19 - .L_18)
	.align		4
.L_18:
        /*0070*/ 	.word	index@(_Z22InviscidBC_gpu_kernel2PiPdPcS0_S0_S0_S0_S0_S0_S0_S0_S0_S0_S0_S0_S1_S0_S0_S0_S0_S0_S0_S0_diiiiiiiiiiiiiiiiiiiiiiiiiiiiiiiiiiidiiiiidS0_)
        /*0074*/ 	.word	0x00000000


	//----- nvinfo : EIATTR_REGCOUNT
	.align		4
.L_19:
        /*0078*/ 	.byte	0x04, 0x2f
        /*007a*/ 	.short	(.L_21 - .L_20)
	.align		4
.L_20:
        /*007c*/ 	.word	index@(_Z22InviscidBC_gpu_kernel3PiPdPcS0_S0_S0_S0_S0_S0_S0_S0_S0_S0_S0_S0_S1_S0_S0_S0_S0_S0_S0_S0_diiiiiiiiiiiiiiiiiiiiiiiiiiiiiiiiiiidiiiiid)
        /*0080*/ 	.word	0x0000001c


	//----- nvinfo : EIATTR_FRAME_SIZE
	.align		4
.L_21:
        /*0084*/ 	.byte	0x04, 0x11
        /*0086*/ 	.short	(.L_23 - .L_22)
	.align		4
.L_22:
        /*0088*/ 	.word	index@(_Z22InviscidBC_gpu_kernel3PiPdPcS0_S0_S0_S0_S0_S0_S0_S0_S0_S0_S0_S0_S1_S0_S0_S0_S0_S0_S0_S0_diiiiiiiiiiiiiiiiiiiiiiiiiiiiiiiiiiidiiiiid)
        /*008c*/ 	.word	0x00000000


	//----- nvinfo : EIATTR_MIN_STACK_SIZE
	.align		4
.L_23:
        /*0090*/ 	.byte	0x04, 0x12
        /*0092*/ 	.short	(.L_25 - .L_24)
	.align		4
.L_24:
        /*0094*/ 	.word	index@(_Z22InviscidBC_gpu_kernel3PiPdPcS0_S0_S0_S0_S0_S0_S0_S0_S0_S0_S0_S0_S1_S0_S0_S0_S0_S0_S0_S0_diiiiiiiiiiiiiiiiiiiiiiiiiiiiiiiiiiidiiiiid)
        /*0098*/ 	.word	0x00000000


	//----- nvinfo : EIATTR_MIN_STACK_SIZE
	.align		4
.L_25:
        /*009c*/ 	.byte	0x04, 0x12
        /*009e*/ 	.short	(.L_27 - .L_26)
	.align		4
.L_26:
        /*00a0*/ 	.word	index@(_Z22InviscidBC_gpu_kernel2PiPdPcS0_S0_S0_S0_S0_S0_S0_S0_S0_S0_S0_S0_S1_S0_S0_S0_S0_S0_S0_S0_diiiiiiiiiiiiiiiiiiiiiiiiiiiiiiiiiiidiiiiidS0_)
        /*00a4*/ 	.word	0x00000000


	//----- nvinfo : EIATTR_MIN_STACK_SIZE
	.align		4
.L_27:
        /*00a8*/ 	.byte	0x04, 0x12
        /*00aa*/ 	.short	(.L_29 - .L_28)
	.align		4
.L_28:
        /*00ac*/ 	.word	index@(_Z22InviscidBC_gpu_kernel1PiPdPcS0_S0_S0_S0_S0_S0_S0_S0_S0_S0_S0_S0_S1_S0_S0_S0_S0_S0_S0_S0_diiiiiiiiiiiiiiiiiiiiiiiiiiiiiiiiiiidiiiiid)
        /*00b0*/ 	.word	0x00000000
.L_29:


//--------------------- .nv.compat                --------------------------
	.section	.nv.compat,"",@"SHT_CUDA_COMPAT_INFO"
	.align	4
        /*0000*/ 	.byte	0x02, 0x09, 0x00, 0x00, 0x02, 0x02, 0x01, 0x00, 0x02, 0x05, 0x05, 0x00, 0x03, 0x07, 0x01, 0x01
        /*0010*/ 	.byte	0x02, 0x03, 0x00, 0x00, 0x02, 0x06, 0x01, 0x00, 0x04, 0x0b, 0x08, 0x00, 0x01, 0x00, 0x00, 0x00
        /*0020*/ 	.byte	0x00, 0x00, 0x00, 0x00


//--------------------- .nv.info._Z22InviscidBC_gpu_kernel3PiPdPcS0_S0_S0_S0_S0_S0_S0_S0_S0_S0_S0_S0_S1_S0_S0_S0_S0_S0_S0_S0_diiiiiiiiiiiiiiiiiiiiiiiiiiiiiiiiiiidiiiiid --------------------------
	.section	.nv.info._Z22InviscidBC_gpu_kernel3PiPdPcS0_S0_S0_S0_S0_S0_S0_S0_S0_S0_S0_S0_S1_S0_S0_S0_S0_S0_S0_S0_diiiiiiiiiiiiiiiiiiiiiiiiiiiiiiiiiiidiiiiid,"",@"SHT_CUDA_INFO"
	.sectionflags	@""
	.align	4


	//----- nvinfo : EIATTR_CUDA_API_VERSION
	.align		4
        /*0000*/ 	.byte	0x04, 0x37
        /*0002*/ 	.short	(.L_31 - .L_30)
.L_30:
        /*0004*/ 	.word	0x00000082


	//----- nvinfo : EIATTR_KPARAM_INFO
	.align		4
.L_31:
        /*0008*/ 	.byte	0x04, 0x17
        /*000a*/ 	.short	(.L_33 - .L_32)
.L_32:
        /*000c*/ 	.word	0x00000000
        /*0010*/ 	.short	0x0041
        /*0012*/ 	.short	0x0170
        /*0014*/ 	.byte	0x00, 0xf0, 0x21, 0x00


	//----- nvinfo : EIATTR_KPARAM_INFO
	.align		4
.L_33:
        /*0018*/ 	.byte	0x04, 0x17
        /*001a*/ 	.short	(.L_35 - .L_34)
.L_34:
        /*001c*/ 	.word	0x00000000
        /*0020*/ 	.short	0x0040
        /*0022*/ 	.short	0x0168
        /*0024*/ 	.byte	0x00, 0xf0, 0x11, 0x00


	//----- nvinfo : EIATTR_KPARAM_INFO
	.align		4
.L_35:
        /*0028*/ 	.byte	0x04, 0x17
        /*002a*/ 	.short	(.L_37 - .L_36)
.L_36:
        /*002c*/ 	.word	0x00000000
        /*0030*/ 	.short	0x003f
        /*0032*/ 	.short	0x0164
        /*0034*/ 	.byte	0x00, 0xf0, 0x11, 0x00


	//----- nvinfo : EIATTR_KPARAM_INFO
	.align		4
.L_37:
        /*0038*/ 	.byte	0x04, 0x17
        /*003a*/ 	.short	(.L_39 - .L_38)
.L_38:
        /*003c*/ 	.word	0x00000000
        /*0040*/ 	.short	0x003e
        /*0042*/ 	.short	0x0160
        /*0044*/ 	.byte	0x00, 0xf0, 0x11, 0x00


	//----- nvinfo : EIATTR_KPARAM_INFO
	.align		4
.L_39:
        /*0048*/ 	.byte	0x04, 0x17
        /*004a*/ 	.short	(.L_41 - .L_40)
.L_40:
        /*004c*/ 	.word	0x00000000
        /*0050*/ 	.short	0x003d
        /*0052*/ 	.short	0x015c
        /*0054*/ 	.byte	0x00, 0xf0, 0x11, 0x00


	//----- nvinfo : EIATTR_KPARAM_INFO
	.align		4
.L_41:
        /*0058*/ 	.byte	0x04, 0x17
        /*005a*/ 	.short	(.L_43 - .L_42)
.L_42:
        /*005c*/ 	.word	0x00000000
        /*0060*/ 	.short	0x003c
        /*0062*/ 	.short	0x0158
        /*0064*/ 	.byte	0x00, 0xf0, 0x11, 0x00


	//----- nvinfo : EIATTR_KPARAM_INFO
	.align		4
.L_43:
        /*0068*/ 	.byte	0x04, 0x17
        /*006a*/ 	.short	(.L_45 - .L_44)
.L_44:
        /*006c*/ 	.word	0x00000000
        /*0070*/ 	.short	0x003b
        /*0072*/ 	.short	0x0150
        /*0074*/ 	.byte	0x00, 0xf0, 0x21, 0x00


	//----- nvinfo : EIATTR_KPARAM_INFO
	.align		4
.L_45:
        /*0078*/ 	.byte	0x04, 0x17
        /*007a*/ 	.short	(.L_47 - .L_46)
.L_46:
        /*007c*/ 	.word	0x00000000
        /*0080*/ 	.short	0x003a
        /*0082*/ 	.short	0x0148
        /*0084*/ 	.byte	0x00, 0xf0, 0x11, 0x00


	//----- nvinfo : EIATTR_KPARAM_INFO
	.align		4
.L_47:
        /*0088*/ 	.byte	0x04, 0x17
        /*008a*/ 	.short	(.L_49 - .L_48)
.L_48:
        /*008c*/ 	.word	0x00000000
        /*0090*/ 	.short	0x0039
        /*0092*/ 	.short	0x0144
        /*0094*/ 	.byte	0x00, 0xf0, 0x11, 0x00


	//----- nvinfo : EIATTR_KPARAM_INFO
	.align		4
.L_49:
        /*0098*/ 	.byte	0x04, 0x17
        /*009a*/ 	.short	(.L_51 - .L_50)
.L_50:
        /*009c*/ 	.word	0x00000000
        /*00a0*/ 	.short	0x0038
        /*00a2*/ 	.short	0x0140
        /*00a4*/ 	.byte	0x00, 0xf0, 0x11, 0x00


	//----- nvinfo : EIATTR_KPARAM_INFO
	.align		4
.L_51:
        /*00a8*/ 	.byte	0x04, 0x17
        /*00aa*/ 	.short	(.L_53 - .L_52)
.L_52:
        /*00ac*/ 	.word	0x00000000
        /*00b0*/ 	.short	0x0037
        /*00b2*/ 	.short	0x013c
        /*00b4*/ 	.byte	0x00, 0xf0, 0x11, 0x00


	//----- nvinfo : EIATTR_KPARAM_INFO
	.align		4
.L_53:
        /*00b8*/ 	.byte	0x04, 0x17
        /*00ba*/ 	.short	(.L_55 - .L_54)
.L_54:
        /*00bc*/ 	.word	0x00000000
        /*00c0*/ 	.short	0x0036
        /*00c2*/ 	.short	0x0138
        /*00c4*/ 	.byte	0x00, 0xf0, 0x11, 0x00


	//----- nvinfo : EIATTR_KPARAM_INFO
	.align		4
.L_55:
        /*00c8*/ 	.byte	0x04, 0x17
        /*00ca*/ 	.short	(.L_57 - .L_56)
.L_56:
        /*00cc*/ 	.word	0x00000000
        /*00d0*/ 	.short	0x0035
        /*00d2*/ 	.short	0x0134
        /*00d4*/ 	.byte	0x00, 0xf0, 0x11, 0x00


	//----- nvinfo : EIATTR_KPARAM_INFO
	.align		4
.L_57:
        /*00d8*/ 	.byte	0x04, 0x17
        /*00da*/ 	.short	(.L_59 - .L_58)
.L_58:
        /*00dc*/ 	.word	0x00000000
        /*00e0*/ 	.short	0x0034
        /*00e2*/ 	.short	0x0130
        /*00e4*/ 	.byte	0x00, 0xf0, 0x11, 0x00


	//----- nvinfo : EIATTR_KPARAM_INFO
	.align		4
.L_59:
        /*00e8*/ 	.byte	0x04, 0x17
        /*00ea*/ 	.short	(.L_61 - .L_60)
.L_60:
        /*00ec*/ 	.word	0x00000000
        /*00f0*/ 	.short	0x0033
        /*00f2*/ 	.short	0x012c
        /*00f4*/ 	.byte	0x00, 0xf0, 0x11, 0x00


	//----- nvinfo : EIATTR_KPARAM_INFO
	.align		4
.L_61:
        /*00f8*/ 	.byte	0x04, 0x17
        /*00fa*/ 	.short	(.L_63 - .L_62)
.L_62:
        /*00fc*/ 	.word	0x00000000
        /*0100*/ 	.short	0x0032
        /*0102*/ 	.short	0x0128
        /*0104*/ 	.byte	0x00, 0xf0, 0x11, 0x00


	//----- nvinfo : EIATTR_KPARAM_INFO
	.align		4
.L_63:
        /*0108*/ 	.byte	0x04, 0x17
        /*010a*/ 	.short	(.L_65 - .L_64)
.L_64:
        /*010c*/ 	.word	0x00000000
        /*0110*/ 	.short	0x0031
        /*0112*/ 	.short	0x0124
        /*0114*/ 	.byte	0x00, 0xf0, 0x11, 0x00


	//----- nvinfo : EIATTR_KPARAM_INFO
	.align		4
.L_65:
        /*0118*/ 	.byte	0x04, 0x17
        /*011a*/ 	.short	(.L_67 - .L_66)
.L_66:
        /*011c*/ 	.word	0x00000000
        /*0120*/ 	.short	0x0030
        /*0122*/ 	.short	0x0120
        /*0124*/ 	.byte	0x00, 0xf0, 0x11, 0x00


	//----- nvinfo : EIATTR_KPARAM_INFO
	.align		4
.L_67:
        /*0128*/ 	.byte	0x04, 0x17
        /*012a*/ 	.short	(.L_69 - .L_68)
.L_68:
        /*012c*/ 	.word	0x00000000
        /*0130*/ 	.short	0x002f
        /*0132*/ 	.short	0x011c
        /*0134*/ 	.byte	0x00, 0xf0, 0x11, 0x00


	//----- nvinfo : EIATTR_KPARAM_INFO
	.align		4
.L_69:
        /*0138*/ 	.byte	0x04, 0x17
        /*013a*/ 	.short	(.L_71 - .L_70)
.L_70:
        /*013c*/ 	.word	0x00000000
        /*0140*/ 	.short	0x002e
        /*0142*/ 	.short	0x0118
        /*0144*/ 	.byte	0x00, 0xf0, 0x11, 0x00


	//----- nvinfo : EIATTR_KPARAM_INFO
	.align		4
.L_71:
        /*0148*/ 	.byte	0x04, 0x17
        /*014a*/ 	.short	(.L_73 - .L_72)
.L_72:
        /*014c*/ 	.word	0x00000000
        /*0150*/ 	.short	0x002d
        /*0152*/ 	.short	0x0114
        /*0154*/ 	.byte	0x00, 0xf0, 0x11, 0x00


	//----- nvinfo : EIATTR_KPARAM_INFO
	.align		4
.L_73:
        /*0158*/ 	.byte	0x04, 0x17
        /*015a*/ 	.short	(.L_75 - .L_74)
.L_74:
        /*015c*/ 	.word	0x00000000
        /*0160*/ 	.short	0x002c
        /*0162*/ 	.short	0x0110
        /*0164*/ 	.byte	0x00, 0xf0, 0x11, 0x00


	//----- nvinfo : EIATTR_KPARAM_INFO
	.align		4
.L_75:
        /*0168*/ 	.byte	0x04, 0x17
        /*016a*/ 	.short	(.L_77 - .L_76)
.L_76:
        /*016c*/ 	.word	0x00000000
        /*0170*/ 	.short	0x002b
        /*0172*/ 	.short	0x010c
        /*0174*/ 	.byte	0x00, 0xf0, 0x11, 0x00


	//----- nvinfo : EIATTR_KPARAM_INFO
	.align		4
.L_77:
        /*0178*/ 	.byte	0x04, 0x17
        /*017a*/ 	.short	(.L_79 - .L_78)
.L_78:
        /*017c*/ 	.word	0x00000000
        /*0180*/ 	.short	0x002a
        /*0182*/ 	.short	0x0108
        /*0184*/ 	.byte	0x00, 0xf0, 0x11, 0x00


	//----- nvinfo : EIATTR_KPARAM_INFO
	.align		4
.L_79:
        /*0188*/ 	.byte	0x04, 0x17
        /*018a*/ 	.short	(.L_81 - .L_80)
.L_80:
        /*018c*/ 	.word	0x00000000
        /*0190*/ 	.short	0x0029
        /*0192*/ 	.short	0x0104
        /*0194*/ 	.byte	0x00, 0xf0, 0x11, 0x00


	//----- nvinfo : EIATTR_KPARAM_INFO
	.align		4
.L_81:
        /*0198*/ 	.byte	0x04, 0x17
        /*019a*/ 	.short	(.L_83 - .L_82)
.L_82:
        /*019c*/ 	.word	0x00000000
        /*01a0*/ 	.short	0x0028
        /*01a2*/ 	.short	0x0100
        /*01a4*/ 	.byte	0x00, 0xf0, 0x11, 0x00


	//----- nvinfo : EIATTR_KPARAM_INFO
	.align		4
.L_83:
        /*01a8*/ 	.byte	0x04, 0x17
        /*01aa*/ 	.short	(.L_85 - .L_84)
.L_84:
        /*01ac*/ 	.word	0x00000000
        /*01b0*/ 	.short	0x0027
        /*01b2*/ 	.short	0x00fc
        /*01b4*/ 	.byte	0x00, 0xf0, 0x11, 0x00


	//----- nvinfo : EIATTR_KPARAM_INFO
	.align		4
.L_85:
        /*01b8*/ 	.byte	0x04, 0x17
        /*01ba*/ 	.short	(.L_87 - .L_86)
.L_86:
        /*01bc*/ 	.word	0x00000000
        /*01c0*/ 	.short	0x0026
        /*01c2*/ 	.short	0x00f8
        /*01c4*/ 	.byte	0x00, 0xf0, 0x11, 0x00


	//----- nvinfo : EIATTR_KPARAM_INFO
	.align		4
.L_87:
        /*01c8*/ 	.byte	0x04, 0x17
        /*01ca*/ 	.short	(.L_89 - .L_88)
.L_88:
        /*01cc*/ 	.word	0x00000000
        /*01d0*/ 	.short	0x0025
        /*01d2*/ 	.short	0x00f4
        /*01d4*/ 	.byte	0x00, 0xf0, 0x11, 0x00


	//----- nvinfo : EIATTR_KPARAM_INFO
	.align		4
.L_89:
        /*01d8*/ 	.byte	0x04, 0x17
        /*01da*/ 	.short	(.L_91 - .L_90)
.L_90:
        /*01dc*/ 	.word	0x00000000
        /*01e0*/ 	.short	0x0024
        /*01e2*/ 	.short	0x00f0
        /*01e4*/ 	.byte	0x00, 0xf0, 0x11, 0x00


	//----- nvinfo : EIATTR_KPARAM_INFO
	.align		4
.L_91:
        /*01e8*/ 	.byte	0x04, 0x17
        /*01ea*/ 	.short	(.L_93 - .L_92)
.L_92:
        /*01ec*/ 	.word	0x00000000
        /*01f0*/ 	.short	0x0023
        /*01f2*/ 	.short	0x00ec
        /*01f4*/ 	.byte	0x00, 0xf0, 0x11, 0x00


	//----- nvinfo : EIATTR_KPARAM_INFO
	.align		4
.L_93:
        /*01f8*/ 	.byte	0x04, 0x17
        /*01fa*/ 	.short	(.L_95 - .L_94)
.L_94:
        /*01fc*/ 	.word	0x00000000
        /*0200*/ 	.short	0x0022
        /*0202*/ 	.short	0x00e8
        /*0204*/ 	.byte	0x00, 0xf0, 0x11, 0x00


	//----- nvinfo : EIATTR_KPARAM_INFO
	.align		4
.L_95:
        /*0208*/ 	.byte	0x04, 0x17
        /*020a*/ 	.short	(.L_97 - .L_96)
.L_96:
        /*020c*/ 	.word	0x00000000
        /*0210*/ 	.short	0x0021
        /*0212*/ 	.short	0x00e4
        /*0214*/ 	.byte	0x00, 0xf0, 0x11, 0x00


	//----- nvinfo : EIATTR_KPARAM_INFO
	.align		4
.L_97:
        /*0218*/ 	.byte	0x04, 0x17
        /*021a*/ 	.short	(.L_99 - .L_98)
.L_98:
        /*021c*/ 	.word	0x00000000
        /*0220*/ 	.short	0x0020
        /*0222*/ 	.short	0x00e0
        /*0224*/ 	.byte	0x00, 0xf0, 0x11, 0x00


	//----- nvinfo : EIATTR_KPARAM_INFO
	.align		4
.L_99:
        /*0228*/ 	.byte	0x04, 0x17
        /*022a*/ 	.short	(.L_101 - .L_100)
.L_100:
        /*022c*/ 	.word	0x00000000
        /*0230*/ 	.short	0x001f
        /*0232*/ 	.short	0x00dc
        /*0234*/ 	.byte	0x00, 0xf0, 0x11, 0x00


	//----- nvinfo : EIATTR_KPARAM_INFO
	.align		4
.L_101:
        /*0238*/ 	.byte	0x04, 0x17
        /*023a*/ 	.short	(.L_103 - .L_102)
.L_102:
        /*023c*/ 	.word	0x00000000
        /*0240*/ 	.short	0x001e
        /*0242*/ 	.short	0x00d8
        /*0244*/ 	.byte	0x00, 0xf0, 0x11, 0x00


	//----- nvinfo : EIATTR_KPARAM_INFO
	.align		4
.L_103:
        /*0248*/ 	.byte	0x04, 0x17
        /*024a*/ 	.short	(.L_105 - .L_104)
.L_104:
        /*024c*/ 	.word	0x00000000
        /*0250*/ 	.short	0x001d
        /*0252*/ 	.short	0x00d4
        /*0254*/ 	.byte	0x00, 0xf0, 0x11, 0x00


	//----- nvinfo : EIATTR_KPARAM_INFO
	.align		4
.L_105:
        /*0258*/ 	.byte	0x04, 0x17
        /*025a*/ 	.short	(.L_107 - .L_106)
.L_106:
        /*025c*/ 	.word	0x00000000
        /*0260*/ 	.short	0x001c
        /*0262*/ 	.short	0x00d0
        /*0264*/ 	.byte	0x00, 0xf0, 0x11, 0x00


	//----- nvinfo : EIATTR_KPARAM_INFO
	.align		4
.L_107:
        /*0268*/ 	.byte	0x04, 0x17
        /*026a*/ 	.short	(.L_109 - .L_108)
.L_108:
        /*026c*/ 	.word	0x00000000
        /*0270*/ 	.short	0x001b
        /*0272*/ 	.short	0x00cc
        /*0274*/ 	.byte	0x00, 0xf0, 0x11, 0x00


	//----- nvinfo : EIATTR_KPARAM_INFO
	.align		4
.L_109:
        /*0278*/ 	.byte	0x04, 0x17
        /*027a*/ 	.short	(.L_111 - .L_110)
.L_110:
        /*027c*/ 	.word	0x00000000
        /*0280*/ 	.short	0x001a
        /*0282*/ 	.short	0x00c8
        /*0284*/ 	.byte	0x00, 0xf0, 0x11, 0x00


	//----- nvinfo : EIATTR_KPARAM_INFO
	.align		4
.L_111:
        /*0288*/ 	.byte	0x04, 0x17
        /*028a*/ 	.short	(.L_113 - .L_112)
.L_112:
        /*028c*/ 	.word	0x00000000
        /*0290*/ 	.short	0x0019
        /*0292*/ 	.short	0x00c4
        /*0294*/ 	.byte	0x00, 0xf0, 0x11, 0x00


	//----- nvinfo : EIATTR_KPARAM_INFO
	.align		4
.L_113:
        /*0298*/ 	.byte	0x04, 0x17
        /*029a*/ 	.short	(.L_115 - .L_114)
.L_114:
        /*029c*/ 	.word	0x00000000
        /*02a0*/ 	.short	0x0018
        /*02a2*/ 	.short	0x00c0
        /*02a4*/ 	.byte	0x00, 0xf0, 0x11, 0x00


	//----- nvinfo : EIATTR_KPARAM_INFO
	.align		4
.L_115:
        /*02a8*/ 	.byte	0x04, 0x17
        /*02aa*/ 	.short	(.L_117 - .L_116)
.L_116:
        /*02ac*/ 	.word	0x00000000
        /*02b0*/ 	.short	0x0017
        /*02b2*/ 	.short	0x00b8
        /*02b4*/ 	.byte	0x00, 0xf0, 0x21, 0x00


	//----- nvinfo : EIATTR_KPARAM_INFO
	.align		4
.L_117:
        /*02b8*/ 	.byte	0x04, 0x17
        /*02ba*/ 	.short	(.L_119 - .L_118)
.L_118:
        /*02bc*/ 	.word	0x00000000
        /*02c0*/ 	.short	0x0016
        /*02c2*/ 	.short	0x00b0
        /*02c4*/ 	.byte	0x00, 0xf5, 0x21, 0x00


	//----- nvinfo : EIATTR_KPARAM_INFO
	.align		4
.L_119:
        /*02c8*/ 	.byte	0x04, 0x17
        /*02ca*/ 	.short	(.L_121 - .L_120)
.L_120:
        /*02cc*/ 	.word	0x00000000
        /*02d0*/ 	.short	0x0015
        /*02d2*/ 	.short	0x00a8
        /*02d4*/ 	.byte	0x00, 0xf5, 0x21, 0x00


	//----- nvinfo : EIATTR_KPARAM_INFO
	.align		4
.L_121:
        /*02d8*/ 	.byte	0x04, 0x17
        /*02da*/ 	.short	(.L_123 - .L_122)
.L_122:
        /*02dc*/ 	.word	0x00000000
        /*02e0*/ 	.short	0x0014
        /*02e2*/ 	.short	0x00a0
        /*02e4*/ 	.byte	0x00, 0xf5, 0x21, 0x00


	//----- nvinfo : EIATTR_KPARAM_INFO
	.align		4
.L_123:
        /*02e8*/ 	.byte	0x04, 0x17
        /*02ea*/ 	.short	(.L_125 - .L_124)
.L_124:
        /*02ec*/ 	.word	0x00000000
        /*02f0*/ 	.short	0x0013
        /*02f2*/ 	.short	0x0098
        /*02f4*/ 	.byte	0x00, 0xf5, 0x21, 0x00


	//----- nvinfo : EIATTR_KPARAM_INFO
	.align		4
.L_125:
        /*02f8*/ 	.byte	0x04, 0x17
        /*02fa*/ 	.short	(.L_127 - .L_126)
.L_126:
        /*02fc*/ 	.word	0x00000000
        /*0300*/ 	.short	0x0012
        /*0302*/ 	.short	0x0090
        /*0304*/ 	.byte	0x00, 0xf5, 0x21, 0x00


	//----- nvinfo : EIATTR_KPARAM_INFO
	.align		4
.L_127:
        /*0308*/ 	.byte	0x04, 0x17
        /*030a*/ 	.short	(.L_129 - .L_128)
.L_128:
        /*030c*/ 	.word	0x00000000
        /*0310*/ 	.short	0x0011
        /*0312*/ 	.short	0x0088
        /*0314*/ 	.byte	0x00, 0xf5, 0x21, 0x00


	//----- nvinfo : EIATTR_KPARAM_INFO
	.align		4
.L_129:
        /*0318*/ 	.byte	0x04, 0x17
        /*031a*/ 	.short	(.L_131 - .L_130)
.L_130:
        /*031c*/ 	.word	0x00000000
        /*0320*/ 	.short	0x0010
        /*0322*/ 	.short	0x0080
        /*0324*/ 	.byte	0x00, 0xf5, 0x21, 0x00


	//----- nvinfo : EIATTR_KPARAM_INFO
	.align		4
.L_131:
        /*0328*/ 	.byte	0x04, 0x17
        /*032a*/ 	.short	(.L_133 - .L_132)
.L_132:
        /*032c*/ 	.word	0x00000000
        /*0330*/ 	.short	0x000f
        /*0332*/ 	.short	0x0078
        /*0334*/ 	.byte	0x00, 0xf5, 0x21, 0x00


	//----- nvinfo : EIATTR_KPARAM_INFO
	.align		4
.L_133:
        /*0338*/ 	.byte	0x04, 0x17
        /*033a*/ 	.short	(.L_135 - .L_134)
.L_134:
        /*033c*/ 	.word	0x00000000
        /*0340*/ 	.short	0x000e
        /*0342*/ 	.short	0x0070
        /*0344*/ 	.byte	0x00, 0xf5, 0x21, 0x00


	//----- nvinfo : EIATTR_KPARAM_INFO
	.align		4
.L_135:
        /*0348*/ 	.byte	0x04, 0x17
        /*034a*/ 	.short	(.L_137 - .L_136)
.L_136:
        /*034c*/ 	.word	0x00000000
        /*0350*/ 	.short	0x000d
        /*0352*/ 	.short	0x0068
        /*0354*/ 	.byte	0x00, 0xf5, 0x21, 0x00


	//----- nvinfo : EIATTR_KPARAM_INFO
	.align		4
.L_137:
        /*0358*/ 	.byte	0x04, 0x17
        /*035a*/ 	.short	(.L_139 - .L_138)
.L_138:
        /*035c*/ 	.word	0x00000000
        /*0360*/ 	.short	0x000c
        /*0362*/ 	.short	0x0060
        /*0364*/ 	.byte	0x00, 0xf5, 0x21, 0x00


	//----- nvinfo : EIATTR_KPARAM_INFO
	.align		4
.L_139:
        /*0368*/ 	.byte	0x04, 0x17
        /*036a*/ 	.short	(.L_141 - .L_140)
.L_140:
        /*036c*/ 	.word	0x00000000
        /*0370*/ 	.short	0x000b
        /*0372*/ 	.short	0x0058
        /*0374*/ 	.byte	0x00, 0xf5, 0x21, 0x00


	//----- nvinfo : EIATTR_KPARAM_INFO
	.align		4
.L_141:
        /*0378*/ 	.byte	0x04, 0x17
        /*037a*/ 	.short	(.L_143 - .L_142)
.L_142:
        /*037c*/ 	.word	0x00000000
        /*0380*/ 	.short	0x000a
        /*0382*/ 	.short	0x0050
        /*0384*/ 	.byte	0x00, 0xf5, 0x21, 0x00


	//----- nvinfo : EIATTR_KPARAM_INFO
	.align		4
.L_143:
        /*0388*/ 	.byte	0x04, 0x17
        /*038a*/ 	.short	(.L_145 - .L_144)
.L_144:
        /*038c*/ 	.word	0x00000000
        /*0390*/ 	.short	0x0009
        /*0392*/ 	.short	0x0048
        /*0394*/ 	.byte	0x00, 0xf5, 0x21, 0x00


	//----- nvinfo : EIATTR_KPARAM_INFO
	.align		4
.L_145:
        /*0398*/ 	.byte	0x04, 0x17
        /*039a*/ 	.short	(.L_147 - .L_146)
.L_146:
        /*039c*/ 	.word	0x00000000
        /*03a0*/ 	.short	0x0008
        /*03a2*/ 	.short	0x0040
        /*03a4*/ 	.byte	0x00, 0xf5, 0x21, 0x00


	//----- nvinfo : EIATTR_KPARAM_INFO
	.align		4
.L_147:
        /*03a8*/ 	.byte	0x04, 0x17
        /*03aa*/ 	.short	(.L_149 - .L_148)
.L_148:
        /*03ac*/ 	.word	0x00000000
        /*03b0*/ 	.short	0x0007
        /*03b2*/ 	.short	0x0038
        /*03b4*/ 	.byte	0x00, 0xf5, 0x21, 0x00


	//----- nvinfo : EIATTR_KPARAM_INFO
	.align		4
.L_149:
        /*03b8*/ 	.byte	0x04, 0x17
        /*03ba*/ 	.short	(.L_151 - .L_150)
.L_150:
        /*03bc*/ 	.word	0x00000000
        /*03c0*/ 	.short	0x0006
        /*03c2*/ 	.short	0x0030
        /*03c4*/ 	.byte	0x00, 0xf5, 0x21, 0x00


	//----- nvinfo : EIATTR_KPARAM_INFO
	.align		4
.L_151:
        /*03c8*/ 	.byte	0x04, 0x17
        /*03ca*/ 	.short	(.L_153 - .L_152)
.L_152:
        /*03cc*/ 	.word	0x00000000
        /*03d0*/ 	.short	0x0005
        /*03d2*/ 	.short	0x0028
        /*03d4*/ 	.byte	0x00, 0xf5, 0x21, 0x00


	//----- nvinfo : EIATTR_KPARAM_INFO
	.align		4
.L_153:
        /*03d8*/ 	.byte	0x04, 0x17
        /*03da*/ 	.short	(.L_155 - .L_154)
.L_154:
        /*03dc*/ 	.word	0x00000000
        /*03e0*/ 	.short	0x0004
        /*03e2*/ 	.short	0x0020
        /*03e4*/ 	.byte	0x00, 0xf5, 0x21, 0x00


	//----- nvinfo : EIATTR_KPARAM_INFO
	.align		4
.L_155:
        /*03e8*/ 	.byte	0x04, 0x17
        /*03ea*/ 	.short	(.L_157 - .L_156)
.L_156:
        /*03ec*/ 	.word	0x00000000
        /*03f0*/ 	.short	0x0003
        /*03f2*/ 	.short	0x0018
        /*03f4*/ 	.byte	0x00, 0xf5, 0x21, 0x00


	//----- nvinfo : EIATTR_KPARAM_INFO
	.align		4
.L_157:
        /*03f8*/ 	.byte	0x04, 0x17
        /*03fa*/ 	.short	(.L_159 - .L_158)
.L_158:
        /*03fc*/ 	.word	0x00000000
        /*0400*/ 	.short	0x0002
        /*0402*/ 	.short	0x0010
        /*0404*/ 	.byte	0x00, 0xf5, 0x21, 0x00


	//----- nvinfo : EIATTR_KPARAM_INFO
	.align		4
.L_159:
        /*0408*/ 	.byte	0x04, 0x17
        /*040a*/ 	.short	(.L_161 - .L_160)
.L_160:
        /*040c*/ 	.word	0x00000000
        /*0410*/ 	.short	0x0001
        /*0412*/ 	.short	0x0008
        /*0414*/ 	.byte	0x00, 0xf5, 0x21, 0x00


	//----- nvinfo : EIATTR_KPARAM_INFO
	.align		4
.L_161:
        /*0418*/ 	.byte	0x04, 0x17
        /*041a*/ 	.short	(.L_163 - .L_162)
.L_162:
        /*041c*/ 	.word	0x00000000
        /*0420*/ 	.short	0x0000
        /*0422*/ 	.short	0x0000
        /*0424*/ 	.byte	0x00, 0xf5, 0x21, 0x00


	//----- nvinfo : EIATTR_SPARSE_MMA_MASK
	.align		4
.L_163:
        /*0428*/ 	.byte	0x03, 0x50
        /*042a*/ 	.short	0x0000


	//----- nvinfo : EIATTR_MAXREG_COUNT
	.align		4
        /*042c*/ 	.byte	0x03, 0x1b
        /*042e*/ 	.short	0x00ff


	//----- nvinfo : EIATTR_MERCURY_ISA_VERSION
	.align		4
        /*0430*/ 	.byte	0x03, 0x5f
        /*0432*/ 	.short	0x0101


	//----- nvinfo : EIATTR_VRC_CTA_INIT_COUNT
	.align		4
        /*0434*/ 	.byte	0x02, 0x4a
	.zero		1
	.zero		1


	//----- nvinfo : EIATTR_EXIT_INSTR_OFFSETS
	.align		4
        /*0438*/ 	.byte	0x04, 0x1c
        /*043a*/ 	.short	(.L_165 - .L_164)


	//   ....[0]....
.L_164:
        /*043c*/ 	.word	0x00000070


	//   ....[1]....
        /*0440*/ 	.word	0x000008d0


	//   ....[2]....
        /*0444*/ 	.word	0x00001500


	//----- nvinfo : EIATTR_CRS_STACK_SIZE
	.align		4
.L_165:
        /*0448*/ 	.byte	0x04, 0x1e
        /*044a*/ 	.short	(.L_167 - .L_166)
.L_166:
        /*044c*/ 	.word	0x00000000


	//----- nvinfo : EIATTR_CBANK_PARAM_SIZE
	.align		4
.L_167:
        /*0450*/ 	.byte	0x03, 0x19
        /*0452*/ 	.short	0x0178


	//----- nvinfo : EIATTR_PARAM_CBANK
	.align		4
        /*0454*/ 	.byte	0x04, 0x0a
        /*0456*/ 	.short	(.L_169 - .L_168)
	.align		4
.L_168:
        /*0458*/ 	.word	index@(.nv.constant0._Z22InviscidBC_gpu_kernel3PiPdPcS0_S0_S0_S0_S0_S0_S0_S0_S0_S0_S0_S0_S1_S0_S0_S0_S0_S0_S0_S0_diiiiiiiiiiiiiiiiiiiiiiiiiiiiiiiiiiidiiiiid)
        /*045c*/ 	.short	0x0380
        /*045e*/ 	.short	0x0178


	//----- nvinfo : EIATTR_SW_WAR
	.align		4
.L_169:
        /*0460*/ 	.byte	0x04, 0x36
        /*0462*/ 	.short	(.L_171 - .L_170)
.L_170:
        /*0464*/ 	.word	0x00000008
.L_171:


//--------------------- .nv.info._Z22InviscidBC_gpu_kernel2PiPdPcS0_S0_S0_S0_S0_S0_S0_S0_S0_S0_S0_S0_S1_S0_S0_S0_S0_S0_S0_S0_diiiiiiiiiiiiiiiiiiiiiiiiiiiiiiiiiiidiiiiidS0_ --------------------------
	.section	.nv.info._Z22InviscidBC_gpu_kernel2PiPdPcS0_S0_S0_S0_S0_S0_S0_S0_S0_S0_S0_S0_S1_S0_S0_S0_S0_S0_S0_S0_diiiiiiiiiiiiiiiiiiiiiiiiiiiiiiiiiiidiiiiidS0_,"",@"SHT_CUDA_INFO"
	.sectionflags	@""
	.align	4


	//----- nvinfo : EIATTR_CUDA_API_VERSION
	.align		4
        /*0000*/ 	.byte	0x04, 0x37
        /*0002*/ 	.short	(.L_173 - .L_172)
.L_172:
        /*0004*/ 	.word	0x00000082


	//----- nvinfo : EIATTR_KPARAM_INFO
	.align		4
.L_173:
        /*0008*/ 	.byte	0x04, 0x17
        /*000a*/ 	.short	(.L_175 - .L_174)
.L_174:
        /*000c*/ 	.word	0x00000000
        /*0010*/ 	.short	0x0042
        /*0012*/ 	.short	0x0178
        /*0014*/ 	.byte	0x00, 0xf5, 0x21, 0x00


	//----- nvinfo : EIATTR_KPARAM_INFO
	.align		4
.L_175:
        /*0018*/ 	.byte	0x04, 0x17
        /*001a*/ 	.short	(.L_177 - .L_176)
.L_176:
        /*001c*/ 	.word	0x00000000
        /*0020*/ 	.short	0x0041
        /*0022*/ 	.short	0x0170
        /*0024*/ 	.byte	0x00, 0xf0, 0x21, 0x00


	//----- nvinfo : EIATTR_KPARAM_INFO
	.align		4
.L_177:
        /*0028*/ 	.byte	0x04, 0x17
        /*002a*/ 	.short	(.L_179 - .L_178)
.L_178:
        /*002c*/ 	.word	0x00000000
        /*0030*/ 	.short	0x0040
        /*0032*/ 	.short	0x0168
        /*0034*/ 	.byte	0x00, 0xf0, 0x11, 0x00


	//----- nvinfo : EIATTR_KPARAM_INFO
	.align		4
.L_179:
        /*0038*/ 	.byte	0x04, 0x17
        /*003a*/ 	.short	(.L_181 - .L_180)
.L_180:
        /*003c*/ 	.word	0x00000000
        /*0040*/ 	.short	0x003f
        /*0042*/ 	.short	0x0164
        /*0044*/ 	.byte	0x00, 0xf0, 0x11, 0x00


	//----- nvinfo : EIATTR_KPARAM_INFO
	.align		4
.L_181:
        /*0048*/ 	.byte	0x04, 0x17
        /*004a*/ 	.short	(.L_183 - .L_182)
.L_182:
        /*004c*/ 	.word	0x00000000
        /*0050*/ 	.short	0x003e
        /*0052*/ 	.short	0x0160
        /*0054*/ 	.byte	0x00, 0xf0, 0x11, 0x00


	//----- nvinfo : EIATTR_KPARAM_INFO
	.align		4
.L_183:
        /*0058*/ 	.byte	0x04, 0x17
        /*005a*/ 	.short	(.L_185 - .L_184)
.L_184:
        /*005c*/ 	.word	0x00000000
        /*0060*/ 	.short	0x003d
        /*0062*/ 	.short	0x015c
        /*0064*/ 	.byte	0x00, 0xf0, 0x11, 0x00


	//----- nvinfo : EIATTR_KPARAM_INFO
	.align		4
.L_185:
        /*0068*/ 	.byte	0x04, 0x17
        /*006a*/ 	.short	(.L_187 - .L_186)
.L_186:
        /*006c*/ 	.word	0x00000000
        /*0070*/ 	.short	0x003c
        /*0072*/ 	.short	0x0158
        /*0074*/ 	.byte	0x00, 0xf0, 0x11, 0x00


	//----- nvinfo : EIATTR_KPARAM_INFO
	.align		4
.L_187:
        /*0078*/ 	.byte	0x04, 0x17
        /*007a*/ 	.short	(.L_189 - .L_188)
.L_188:
        /*007c*/ 	.word	0x00000000
        /*0080*/ 	.short	0x003b
        /*0082*/ 	.short	0x0150
        /*0084*/ 	.byte	0x00, 0xf0, 0x21, 0x00


	//----- nvinfo : EIATTR_KPARAM_INFO
	.align		4
.L_189:
        /*0088*/ 	.byte	0x04, 0x17
        /*008a*/ 	.short	(.L_191 - .L_190)
.L_190:
        /*008c*/ 	.word	0x00000000
        /*0090*/ 	.short	0x003a
        /*0092*/ 	.short	0x0148
        /*0094*/ 	.byte	0x00, 0xf0, 0x11, 0x00


	//----- nvinfo : EIATTR_KPARAM_INFO
	.align		4
.L_191:
        /*0098*/ 	.byte	0x04, 0x17
        /*009a*/ 	.short	(.L_193 - .L_192)
.L_192:
        /*009c*/ 	.word	0x00000000
        /*00a0*/ 	.short	0x0039
        /*00a2*/ 	.short	0x0144
        /*00a4*/ 	.byte	0x00, 0xf0, 0x11, 0x00


	//----- nvinfo : EIATTR_KPARAM_INFO
	.align		4
.L_193:
        /*00a8*/ 	.byte	0x04, 0x17
        /*00aa*/ 	.short	(.L_195 - .L_194)
.L_194:
        /*00ac*/ 	.word	0x00000000
        /*00b0*/ 	.short	0x0038
        /*00b2*/ 	.short	0x0140
        /*00b4*/ 	.byte	0x00, 0xf0, 0x11, 0x00


	//----- nvinfo : EIATTR_KPARAM_INFO
	.align		4
.L_195:
        /*00b8*/ 	.byte	0x04, 0x17
        /*00ba*/ 	.short	(.L_197 - .L_196)
.L_196:
        /*00bc*/ 	.word	0x00000000
        /*00c0*/ 	.short	0x0037
        /*00c2*/ 	.short	0x013c
        /*00c4*/ 	.byte	0x00, 0xf0, 0x11, 0x00


	//----- nvinfo : EIATTR_KPARAM_INFO
	.align		4
.L_197:
        /*00c8*/ 	.byte	0x04, 0x17
        /*00ca*/ 	.short	(.L_199 - .L_198)
.L_198:
        /*00cc*/ 	.word	0x00000000
        /*00d0*/ 	.short	0x0036
        /*00d2*/ 	.short	0x0138
        /*00d4*/ 	.byte	0x00, 0xf0, 0x11, 0x00


	//----- nvinfo : EIATTR_KPARAM_INFO
	.align		4
.L_199:
        /*00d8*/ 	.byte	0x04, 0x17
        /*00da*/ 	.short	(.L_201 - .L_200)
.L_200:
        /*00dc*/ 	.word	0x00000000
        /*00e0*/ 	.short	0x0035
        /*00e2*/ 	.short	0x0134
        /*00e4*/ 	.byte	0x00, 0xf0, 0x11, 0x00


	//----- nvinfo : EIATTR_KPARAM_INFO
	.align		4
.L_201:
        /*00e8*/ 	.byte	0x04, 0x17
        /*00ea*/ 	.short	(.L_203 - .L_202)
.L_202:
        /*00ec*/ 	.word	0x00000000
        /*00f0*/ 	.short	0x0034
        /*00f2*/ 	.short	0x0130
        /*00f4*/ 	.byte	0x00, 0xf0, 0x11, 0x00


	//----- nvinfo : EIATTR_KPARAM_INFO
	.align		4
.L_203:
        /*00f8*/ 	.byte	0x04, 0x17
        /*00fa*/ 	.short	(.L_205 - .L_204)
.L_204:
        /*00fc*/ 	.word	0x00000000
        /*0100*/ 	.short	0x0033
        /*0102*/ 	.short	0x012c
        /*0104*/ 	.byte	0x00, 0xf0, 0x11, 0x00


	//----- nvinfo : EIATTR_KPARAM_INFO
	.align		4
.L_205:
        /*0108*/ 	.byte	0x04, 0x17
        /*010a*/ 	.short	(.L_207 - .L_206)
.L_206:
        /*010c*/ 	.word	0x00000000
        /*0110*/ 	.short	0x0032
        /*0112*/ 	.short	0x0128
        /*0114*/ 	.byte	0x00, 0xf0, 0x11, 0x00


	//----- nvinfo : EIATTR_KPARAM_INFO
	.align		4
.L_207:
        /*0118*/ 	.byte	0x04, 0x17
        /*011a*/ 	.short	(.L_209 - .L_208)
.L_208:
        /*011c*/ 	.word	0x00000000
        /*0120*/ 	.short	0x0031
        /*0122*/ 	.short	0x0124
        /*0124*/ 	.byte	0x00, 0xf0, 0x11, 0x00


	//----- nvinfo : EIATTR_KPARAM_INFO
	.align		4
.L_209:
        /*0128*/ 	.byte	0x04, 0x17
        /*012a*/ 	.short	(.L_211 - .L_210)
.L_210:
        /*012c*/ 	.word	0x00000000
        /*0130*/ 	.short	0x0030
        /*0132*/ 	.short	0x0120
        /*0134*/ 	.byte	0x00, 0xf0, 0x11, 0x00


	//----- nvinfo : EIATTR_KPARAM_INFO
	.align		4
.L_211:
        /*0138*/ 	.byte	0x04, 0x17
        /*013a*/ 	.short	(.L_213 - .L_212)
.L_212:
        /*013c*/ 	.word	0x00000000
        /*0140*/ 	.short	0x002f
        /*0142*/ 	.short	0x011c
        /*0144*/ 	.byte	0x00, 0xf0, 0x11, 0x00


	//----- nvinfo : EIATTR_KPARAM_INFO
	.align		4
.L_213:
        /*0148*/ 	.byte	0x04, 0x17
        /*014a*/ 	.short	(.L_215 - .L_214)
.L_214:
        /*014c*/ 	.word	0x00000000
        /*0150*/ 	.short	0x002e
        /*0152*/ 	.short	0x0118
        /*0154*/ 	.byte	0x00, 0xf0, 0x11, 0x00


	//----- nvinfo : EIATTR_KPARAM_INFO
	.align		4
.L_215:
        /*0158*/ 	.byte	0x04, 0x17
        /*015a*/ 	.short	(.L_217 - .L_216)
.L_216:
        /*015c*/ 	.word	0x00000000
        /*0160*/ 	.short	0x002d
        /*0162*/ 	.short	0x0114
        /*0164*/ 	.byte	0x00, 0xf0, 0x11, 0x00


	//----- nvinfo : EIATTR_KPARAM_INFO
	.align		4
.L_217:
        /*0168*/ 	.byte	0x04, 0x17
        /*016a*/ 	.short	(.L_219 - .L_218)
.L_218:
        /*016c*/ 	.word	0x00000000
        /*0170*/ 	.short	0x002c
        /*0172*/ 	.short	0x0110
        /*0174*/ 	.byte	0x00, 0xf0, 0x11, 0x00


	//----- nvinfo : EIATTR_KPARAM_INFO
	.align		4
.L_219:
        /*0178*/ 	.byte	0x04, 0x17
        /*017a*/ 	.short	(.L_221 - .L_220)
.L_220:
        /*017c*/ 	.word	0x00000000
        /*0180*/ 	.short	0x002b
        /*0182*/ 	.short	0x010c
        /*0184*/ 	.byte	0x00, 0xf0, 0x11, 0x00


	//----- nvinfo : EIATTR_KPARAM_INFO
	.align		4
.L_221:
        /*0188*/ 	.byte	0x04, 0x17
        /*018a*/ 	.short	(.L_223 - .L_222)
.L_222:
        /*018c*/ 	.word	0x00000000
        /*0190*/ 	.short	0x002a
        /*0192*/ 	.short	0x0108
        /*0194*/ 	.byte	0x00, 0xf0, 0x11, 0x00


	//----- nvinfo : EIATTR_KPARAM_INFO
	.align		4
.L_223:
        /*0198*/ 	.byte	0x04, 0x17
        /*019a*/ 	.short	(.L_225 - .L_224)
.L_224:
        /*019c*/ 	.word	0x00000000
        /*01a0*/ 	.short	0x0029
        /*01a2*/ 	.short	0x0104
        /*01a4*/ 	.byte	0x00, 0xf0, 0x11, 0x00


	//----- nvinfo : EIATTR_KPARAM_INFO
	.align		4
.L_225:
        /*01a8*/ 	.byte	0x04, 0x17
        /*01aa*/ 	.short	(.L_227 - .L_226)
.L_226:
        /*01ac*/ 	.word	0x00000000
        /*01b0*/ 	.short	0x0028
        /*01b2*/ 	.short	0x0100
        /*01b4*/ 	.byte	0x00, 0xf0, 0x11, 0x00


	//----- nvinfo : EIATTR_KPARAM_INFO
	.align		4
.L_227:
        /*01b8*/ 	.byte	0x04, 0x17
        /*01ba*/ 	.short	(.L_229 - .L_228)
.L_228:
        /*01bc*/ 	.word	0x00000000
        /*01c0*/ 	.short	0x0027
        /*01c2*/ 	.short	0x00fc
        /*01c4*/ 	.byte	0x00, 0xf0, 0x11, 0x00


	//----- nvinfo : EIATTR_KPARAM_INFO
	.align		4
.L_229:
        /*01c8*/ 	.byte	0x04, 0x17
        /*01ca*/ 	.short	(.L_231 - .L_230)
.L_230:
        /*01cc*/ 	.word	0x00000000
        /*01d0*/ 	.short	0x0026
        /*01d2*/ 	.short	0x00f8
        /*01d4*/ 	.byte	0x00, 0xf0, 0x11, 0x00


	//----- nvinfo : EIATTR_KPARAM_INFO
	.align		4
.L_231:
        /*01d8*/ 	.byte	0x04, 0x17
        /*01da*/ 	.short	(.L_233 - .L_232)
.L_232:
        /*01dc*/ 	.word	0x00000000
        /*01e0*/ 	.short	0x0025
        /*01e2*/ 	.short	0x00f4
        /*01e4*/ 	.byte	0x00, 0xf0, 0x11, 0x00


	//----- nvinfo : EIATTR_KPARAM_INFO
	.align		4
.L_233:
        /*01e8*/ 	.byte	0x04, 0x17
        /*01ea*/ 	.short	(.L_235 - .L_234)
.L_234:
        /*01ec*/ 	.word	0x00000000
        /*01f0*/ 	.short	0x0024
        /*01f2*/ 	.short	0x00f0
        /*01f4*/ 	.byte	0x00, 0xf0, 0x11, 0x00


	//----- nvinfo : EIATTR_KPARAM_INFO
	.align		4
.L_235:
        /*01f8*/ 	.byte	0x04, 0x17
        /*01fa*/ 	.short	(.L_237 - .L_236)
.L_236:
        /*01fc*/ 	.word	0x00000000
        /*0200*/ 	.short	0x0023
        /*0202*/ 	.short	0x00ec
        /*0204*/ 	.byte	0x00, 0xf0, 0x11, 0x00


	//----- nvinfo : EIATTR_KPARAM_INFO
	.align		4
.L_237:
        /*0208*/ 	.byte	0x04, 0x17
        /*020a*/ 	.short	(.L_239 - .L_238)
.L_238:
        /*020c*/ 	.word	0x00000000
        /*0210*/ 	.short	0x0022
        /*0212*/ 	.short	0x00e8
        /*0214*/ 	.byte	0x00, 0xf0, 0x11, 0x00


	//----- nvinfo : EIATTR_KPARAM_INFO
	.align		4
.L_239:
        /*0218*/ 	.byte	0x04, 0x17
        /*021a*/ 	.short	(.L_241 - .L_240)
.L_240:
        /*021c*/ 	.word	0x00000000
        /*0220*/ 	.short	0x0021
        /*0222*/ 	.short	0x00e4
        /*0224*/ 	.byte	0x00, 0xf0, 0x11, 0x00


	//----- nvinfo : EIATTR_KPARAM_INFO
	.align		4
.L_241:
        /*0228*/ 	.byte	0x04, 0x17
        /*022a*/ 	.short	(.L_243 - .L_242)
.L_242:
        /*022c*/ 	.word	0x00000000
        /*0230*/ 	.short	0x0020
        /*0232*/ 	.short	0x00e0
        /*0234*/ 	.byte	0x00, 0xf0, 0x11, 0x00


	//----- nvinfo : EIATTR_KPARAM_INFO
	.align		4
.L_243:
        /*0238*/ 	.byte	0x04, 0x17
        /*023a*/ 	.short	(.L_245 - .L_244)
.L_244:
        /*023c*/ 	.word	0x00000000
        /*0240*/ 	.short	0x001f
        /*0242*/ 	.short	0x00dc
        /*0244*/ 	.byte	0x00, 0xf0, 0x11, 0x00


	//----- nvinfo : EIATTR_KPARAM_INFO
	.align		4
.L_245:
        /*0248*/ 	.byte	0x04, 0x17
        /*024a*/ 	.short	(.L_247 - .L_246)
.L_246:
        /*024c*/ 	.word	0x00000000
        /*0250*/ 	.short	0x001e
        /*0252*/ 	.short	0x00d8
        /*0254*/ 	.byte	0x00, 0xf0, 0x11, 0x00


	//----- nvinfo : EIATTR_KPARAM_INFO
	.align		4
.L_247:
        /*0258*/ 	.byte	0x04, 0x17
        /*025a*/ 	.short	(.L_249 - .L_248)
.L_248:
        /*025c*/ 	.word	0x00000000
        /*0260*/ 	.short	0x001d
        /*0262*/ 	.short	0x00d4
        /*0264*/ 	.byte	0x00, 0xf0, 0x11, 0x00


	//----- nvinfo : EIATTR_KPARAM_INFO
	.align		4
.L_249:
        /*0268*/ 	.byte	0x04, 0x17
        /*026a*/ 	.short	(.L_251 - .L_250)
.L_250:
        /*026c*/ 	.word	0x00000000
        /*0270*/ 	.short	0x001c
        /*0272*/ 	.short	0x00d0
        /*0274*/ 	.byte	0x00, 0xf0, 0x11, 0x00


	//----- nvinfo : EIATTR_KPARAM_INFO
	.align		4
.L_251:
        /*0278*/ 	.byte	0x04, 0x17
        /*027a*/ 	.short	(.L_253 - .L_252)
.L_252:
        /*027c*/ 	.word	0x00000000
        /*0280*/ 	.short	0x001b
        /*0282*/ 	.short	0x00cc
        /*0284*/ 	.byte	0x00, 0xf0, 0x11, 0x00


	//----- nvinfo : EIATTR_KPARAM_INFO
	.align		4
.L_253:
        /*0288*/ 	.byte	0x04, 0x17
        /*028a*/ 	.short	(.L_255 - .L_254)
.L_254:
        /*028c*/ 	.word	0x00000000
        /*0290*/ 	.short	0x001a
        /*0292*/ 	.short	0x00c8
        /*0294*/ 	.byte	0x00, 0xf0, 0x11, 0x00


	//----- nvinfo : EIATTR_KPARAM_INFO
	.align		4
.L_255:
        /*0298*/ 	.byte	0x04, 0x17
        /*029a*/ 	.short	(.L_257 - .L_256)
.L_256:
        /*029c*/ 	.word	0x00000000
        /*02a0*/ 	.short	0x0019
        /*02a2*/ 	.short	0x00c4
        /*02a4*/ 	.byte	0x00, 0xf0, 0x11, 0x00


	//----- nvinfo : EIATTR_KPARAM_INFO
	.align		4
.L_257:
        /*02a8*/ 	.byte	0x04, 0x17
        /*02aa*/ 	.short	(.L_259 - .L_258)
.L_258:
        /*02ac*/ 	.word	0x00000000
        /*02b0*/ 	.short	0x0018
        /*02b2*/ 	.short	0x00c0
        /*02b4*/ 	.byte	0x00, 0xf0, 0x11, 0x00


	//----- nvinfo : EIATTR_KPARAM_INFO
	.align		4
.L_259:
        /*02b8*/ 	.byte	0x04, 0x17
        /*02ba*/ 	.short	(.L_261 - .L_260)
.L_260:
        /*02bc*/ 	.word	0x00000000
        /*02c0*/ 	.short	0x0017
        /*02c2*/ 	.short	0x00b8
        /*02c4*/ 	.byte	0x00, 0xf0, 0x21, 0x00


	//----- nvinfo : EIATTR_KPARAM_INFO
	.align		4
.L_261:
        /*02c8*/ 	.byte	0x04, 0x17
        /*02ca*/ 	.short	(.L_263 - .L_262)
.L_262:
        /*02cc*/ 	.word	0x00000000
        /*02d0*/ 	.short	0x0016
        /*02d2*/ 	.short	0x00b0
        /*02d4*/ 	.byte	0x00, 0xf5, 0x21, 0x00


	//----- nvinfo : EIATTR_KPARAM_INFO
	.align		4
.L_263:
        /*02d8*/ 	.byte	0x04, 0x17
        /*02da*/ 	.short	(.L_265 - .L_264)
.L_264:
        /*02dc*/ 	.word	0x00000000
        /*02e0*/ 	.short	0x0015
        /*02e2*/ 	.short	0x00a8
        /*02e4*/ 	.byte	0x00, 0xf5, 0x21, 0x00


	//----- nvinfo : EIATTR_KPARAM_INFO
	.align		4
.L_265:
        /*02e8*/ 	.byte	0x04, 0x17
        /*02ea*/ 	.short	(.L_267 - .L_266)
.L_266:
        /*02ec*/ 	.word	0x00000000
        /*02f0*/ 	.short	0x0014
        /*02f2*/ 	.short	0x00a0
        /*02f4*/ 	.byte	0x00, 0xf5, 0x21, 0x00


	//----- nvinfo : EIATTR_KPARAM_INFO
	.align		4
.L_267:
        /*02f8*/ 	.byte	0x04, 0x17
        /*02fa*/ 	.short	(.L_269 - .L_268)
.L_268:
        /*02fc*/ 	.word	0x00000000
        /*0300*/ 	.short	0x0013
        /*0302*/ 	.short	0x0098
        /*0304*/ 	.byte	0x00, 0xf5, 0x21, 0x00


	//----- nvinfo : EIATTR_KPARAM_INFO
	.align		4
.L_269:
        /*0308*/ 	.byte	0x04, 0x17
        /*030a*/ 	.short	(.L_271 - .L_270)
.L_270:
        /*030c*/ 	.word	0x00000000
        /*0310*/ 	.short	0x0012
        /*0312*/ 	.short	0x0090
        /*0314*/ 	.byte	0x00, 0xf5, 0x21, 0x00


	//----- nvinfo : EIATTR_KPARAM_INFO
	.align		4
.L_271:
        /*0318*/ 	.byte	0x04, 0x17
        /*031a*/ 	.short	(.L_273 - .L_272)
.L_272:
        /*031c*/ 	.word	0x00000000
        /*0320*/ 	.short	0x0011
        /*0322*/ 	.short	0x0088
        /*0324*/ 	.byte	0x00, 0xf5, 0x21, 0x00


	//----- nvinfo : EIATTR_KPARAM_INFO
	.align		4
.L_273:
        /*0328*/ 	.byte	0x04, 0x17
        /*032a*/ 	.short	(.L_275 - .L_274)
.L_274:
        /*032c*/ 	.word	0x00000000
        /*0330*/ 	.short	0x0010
        /*0332*/ 	.short	0x0080
        /*0334*/ 	.byte	0x00, 0xf5, 0x21, 0x00


	//----- nvinfo : EIATTR_KPARAM_INFO
	.align		4
.L_275:
        /*0338*/ 	.byte	0x04, 0x17
        /*033a*/ 	.short	(.L_277 - .L_276)
.L_276:
        /*033c*/ 	.word	0x00000000
        /*0340*/ 	.short	0x000f
        /*0342*/ 	.short	0x0078
        /*0344*/ 	.byte	0x00, 0xf5, 0x21, 0x00


	//----- nvinfo : EIATTR_KPARAM_INFO
	.align		4
.L_277:
        /*0348*/ 	.byte	0x04, 0x17
        /*034a*/ 	.short	(.L_279 - .L_278)
.L_278:
        /*034c*/ 	.word	0x00000000
        /*0350*/ 	.short	0x000e
        /*0352*/ 	.short	0x0070
        /*0354*/ 	.byte	0x00, 0xf5, 0x21, 0x00


	//----- nvinfo : EIATTR_KPARAM_INFO
	.align		4
.L_279:
        /*0358*/ 	.byte	0x04, 0x17
        /*035a*/ 	.short	(.L_281 - .L_280)
.L_280:
        /*035c*/ 	.word	0x00000000
        /*0360*/ 	.short	0x000d
        /*0362*/ 	.short	0x0068
        /*0364*/ 	.byte	0x00, 0xf5, 0x21, 0x00


	//----- nvinfo : EIATTR_KPARAM_INFO
	.align		4
.L_281:
        /*0368*/ 	.byte	0x04, 0x17
        /*036a*/ 	.short	(.L_283 - .L_282)
.L_282:
        /*036c*/ 	.word	0x00000000
        /*0370*/ 	.short	0x000c
        /*0372*/ 	.short	0x0060
        /*0374*/ 	.byte	0x00, 0xf5, 0x21, 0x00


	//----- nvinfo : EIATTR_KPARAM_INFO
	.align		4
.L_283:
        /*0378*/ 	.byte	0x04, 0x17
        /*037a*/ 	.short	(.L_285 - .L_284)
.L_284:
        /*037c*/ 	.word	0x00000000
        /*0380*/ 	.short	0x000b
        /*0382*/ 	.short	0x0058
        /*0384*/ 	.byte	0x00, 0xf5, 0x21, 0x00


	//----- nvinfo : EIATTR_KPARAM_INFO
	.align		4
.L_285:
        /*0388*/ 	.byte	0x04, 0x17
        /*038a*/ 	.short	(.L_287 - .L_286)
.L_286:
        /*038c*/ 	.word	0x00000000
        /*0390*/ 	.short	0x000a
        /*0392*/ 	.short	0x0050
        /*0394*/ 	.byte	0x00, 0xf5, 0x21, 0x00


	//----- nvinfo : EIATTR_KPARAM_INFO
	.align		4
.L_287:
        /*0398*/ 	.byte	0x04, 0x17
        /*039a*/ 	.short	(.L_289 - .L_288)
.L_288:
        /*039c*/ 	.word	0x00000000
        /*03a0*/ 	.short	0x0009
        /*03a2*/ 	.short	0x0048
        /*03a4*/ 	.byte	0x00, 0xf5, 0x21, 0x00


	//----- nvinfo : EIATTR_KPARAM_INFO
	.align		4
.L_289:
        /*03a8*/ 	.byte	0x04, 0x17
        /*03aa*/ 	.short	(.L_291 - .L_290)
.L_290:
        /*03ac*/ 	.word	0x00000000
        /*03b0*/ 	.short	0x0008
        /*03b2*/ 	.short	0x0040
        /*03b4*/ 	.byte	0x00, 0xf5, 0x21, 0x00


	//----- nvinfo : EIATTR_KPARAM_INFO
	.align		4
.L_291:
        /*03b8*/ 	.byte	0x04, 0x17
        /*03ba*/ 	.short	(.L_293 - .L_292)
.L_292:
        /*03bc*/ 	.word	0x00000000
        /*03c0*/ 	.short	0x0007
        /*03c2*/ 	.short	0x0038
        /*03c4*/ 	.byte	0x00, 0xf5, 0x21, 0x00


	//----- nvinfo : EIATTR_KPARAM_INFO
	.align		4
.L_293:
        /*03c8*/ 	.byte	0x04, 0x17
        /*03ca*/ 	.short	(.L_295 - .L_294)
.L_294:
        /*03cc*/ 	.word	0x00000000
        /*03d0*/ 	.short	0x0006
        /*03d2*/ 	.short	0x0030
        /*03d4*/ 	.byte	0x00, 0xf5, 0x21, 0x00


	//----- nvinfo : EIATTR_KPARAM_INFO
	.align		4
.L_295:
        /*03d8*/ 	.byte	0x04, 0x17
        /*03da*/ 	.short	(.L_297 - .L_296)
.L_296:
        /*03dc*/ 	.word	0x00000000
        /*03e0*/ 	.short	0x0005
        /*03e2*/ 	.short	0x0028
        /*03e4*/ 	.byte	0x00, 0xf5, 0x21, 0x00


	//----- nvinfo : EIATTR_KPARAM_INFO
	.align		4
.L_297:
        /*03e8*/ 	.byte	0x04, 0x17
        /*03ea*/ 	.short	(.L_299 - .L_298)
.L_298:
        /*03ec*/ 	.word	0x00000000
        /*03f0*/ 	.short	0x0004
        /*03f2*/ 	.short	0x0020
        /*03f4*/ 	.byte	0x00, 0xf5, 0x21, 0x00


	//----- nvinfo : EIATTR_KPARAM_INFO
	.align		4
.L_299:
        /*03f8*/ 	.byte	0x04, 0x17
        /*03fa*/ 	.short	(.L_301 - .L_300)
.L_300:
        /*03fc*/ 	.word	0x00000000
        /*0400*/ 	.short	0x0003
        /*0402*/ 	.short	0x0018
        /*0404*/ 	.byte	0x00, 0xf5, 0x21, 0x00


	//----- nvinfo : EIATTR_KPARAM_INFO
	.align		4
.L_301:
        /*0408*/ 	.byte	0x04, 0x17
        /*040a*/ 	.short	(.L_303 - .L_302)
.L_302:
        /*040c*/ 	.word	0x00000000
        /*0410*/ 	.short	0x0002
        /*0412*/ 	.short	0x0010
        /*0414*/ 	.byte	0x00, 0xf5, 0x21, 0x00


	//----- nvinfo : EIATTR_KPARAM_INFO
	.align		4
.L_303:
        /*0418*/ 	.byte	0x04, 0x17
        /*041a*/ 	.short	(.L_305 - .L_304)
.L_304:
        /*041c*/ 	.word	0x00000000
        /*0420*/ 	.short	0x0001
        /*0422*/ 	.short	0x0008
        /*0424*/ 	.byte	0x00, 0xf5, 0x21, 0x00


	//----- nvinfo : EIATTR_KPARAM_INFO
	.align		4
.L_305:
        /*0428*/ 	.byte	0x04, 0x17
        /*042a*/ 	.short	(.L_307 - .L_306)
.L_306:
        /*042c*/ 	.word	0x00000000
        /*0430*/ 	.short	0x0000
        /*0432*/ 	.short	0x0000
        /*0434*/ 	.byte	0x00, 0xf5, 0x21, 0x00


	//----- nvinfo : EIATTR_SPARSE_MMA_MASK
	.align		4
.L_307:
        /*0438*/ 	.byte	0x03, 0x50
        /*043a*/ 	.short	0x0000


	//----- nvinfo : EIATTR_MAXREG_COUNT
	.align		4
        /*043c*/ 	.byte	0x03, 0x1b
        /*043e*/ 	.short	0x00ff


	//----- nvinfo : EIATTR_MERCURY_ISA_VERSION
	.align		4
        /*0440*/ 	.byte	0x03, 0x5f
        /*0442*/ 	.short	0x0101


	//----- nvinfo : EIATTR_VRC_CTA_INIT_COUNT
	.align		4
        /*0444*/ 	.byte	0x02, 0x4a
	.zero		1
	.zero		1


	//----- nvinfo : EIATTR_EXIT_INSTR_OFFSETS
	.align		4
        /*0448*/ 	.byte	0x04, 0x1c
        /*044a*/ 	.short	(.L_309 - .L_308)


	//   ....[0]....
.L_308:
        /*044c*/ 	.word	0x00000070


	//   ....[1]....
        /*0450*/ 	.word	0x00000850


	//   ....[2]....
        /*0454*/ 	.word	0x00003eb0


	//----- nvinfo : EIATTR_CRS_STACK_SIZE
	.align		4
.L_309:
        /*0458*/ 	.byte	0x04, 0x1e
        /*045a*/ 	.short	(.L_311 - .L_310)
.L_310:
        /*045c*/ 	.word	0x00000000


	//----- nvinfo : EIATTR_CBANK_PARAM_SIZE
	.align		4
.L_311:
        /*0460*/ 	.byte	0x03, 0x19
        /*0462*/ 	.short	0x0180


	//----- nvinfo : EIATTR_PARAM_CBANK
	.align		4
        /*0464*/ 	.byte	0x04, 0x0a
        /*0466*/ 	.short	(.L_313 - .L_312)
	.align		4
.L_312:
        /*0468*/ 	.word	index@(.nv.constant0._Z22InviscidBC_gpu_kernel2PiPdPcS0_S0_S0_S0_S0_S0_S0_S0_S0_S0_S0_S0_S1_S0_S0_S0_S0_S0_S0_S0_diiiiiiiiiiiiiiiiiiiiiiiiiiiiiiiiiiidiiiiidS0_)
        /*046c*/ 	.short	0x0380
        /*046e*/ 	.short	0x0180


	//----- nvinfo : EIATTR_SW_WAR
	.align		4
.L_313:
        /*0470*/ 	.byte	0x04, 0x36
        /*0472*/ 	.short	(.L_315 - .L_314)
.L_314:
        /*0474*/ 	.word	0x00000008
.L_315:


//--------------------- .nv.info._Z22InviscidBC_gpu_kernel1PiPdPcS0_S0_S0_S0_S0_S0_S0_S0_S0_S0_S0_S0_S1_S0_S0_S0_S0_S0_S0_S0_diiiiiiiiiiiiiiiiiiiiiiiiiiiiiiiiiiidiiiiid --------------------------
	.section	.nv.info._Z22InviscidBC_gpu_kernel1PiPdPcS0_S0_S0_S0_S0_S0_S0_S0_S0_S0_S0_S0_S1_S0_S0_S0_S0_S0_S0_S0_diiiiiiiiiiiiiiiiiiiiiiiiiiiiiiiiiiidiiiiid,"",@"SHT_CUDA_INFO"
	.sectionflags	@""
	.align	4


	//----- nvinfo : EIATTR_CUDA_API_VERSION
	.align		4
        /*0000*/ 	.byte	0x04, 0x37
        /*0002*/ 	.short	(.L_317 - .L_316)
.L_316:
        /*0004*/ 	.word	0x00000082


	//----- nvinfo : EIATTR_KPARAM_INFO
	.align		4
.L_317:
        /*0008*/ 	.byte	0x04, 0x17
        /*000a*/ 	.short	(.L_319 - .L_318)
.L_318:
        /*000c*/ 	.word	0x00000000
        /*0010*/ 	.short	0x0041
        /*0012*/ 	.short	0x0170
        /*0014*/ 	.byte	0x00, 0xf0, 0x21, 0x00


	//----- nvinfo : EIATTR_KPARAM_INFO
	.align		4
.L_319:
        /*0018*/ 	.byte	0x04, 0x17
        /*001a*/ 	.short	(.L_321 - .L_320)
.L_320:
        /*001c*/ 	.word	0x00000000
        /*0020*/ 	.short	0x0040
        /*0022*/ 	.short	0x0168
        /*0024*/ 	.byte	0x00, 0xf0, 0x11, 0x00


	//----- nvinfo : EIATTR_KPARAM_INFO
	.align		4
.L_321:
        /*0028*/ 	.byte	0x04, 0x17
        /*002a*/ 	.short	(.L_323 - .L_322)
.L_322:
        /*002c*/ 	.word	0x00000000
        /*0030*/ 	.short	0x003f
        /*0032*/ 	.short	0x0164
        /*0034*/ 	.byte	0x00, 0xf0, 0x11, 0x00


	//----- nvinfo : EIATTR_KPARAM_INFO
	.align		4
.L_323:
        /*0038*/ 	.byte	0x04, 0x17
        /*003a*/ 	.short	(.L_325 - .L_324)
.L_324:
        /*003c*/ 	.word	0x00000000
        /*0040*/ 	.short	0x003e
        /*0042*/ 	.short	0x0160
        /*0044*/ 	.byte	0x00, 0xf0, 0x11, 0x00


	//----- nvinfo : EIATTR_KPARAM_INFO
	.align		4
.L_325:
        /*0048*/ 	.byte	0x04, 0x17
        /*004a*/ 	.short	(.L_327 - .L_326)
.L_326:
        /*004c*/ 	.word	0x00000000
        /*0050*/ 	.short	0x003d
        /*0052*/ 	.short	0x015c
        /*0054*/ 	.byte	0x00, 0xf0, 0x11, 0x00


	//----- nvinfo : EIATTR_KPARAM_INFO
	.align		4
.L_327:
        /*0058*/ 	.byte	0x04, 0x17
        /*005a*/ 	.short	(.L_329 - .L_328)
.L_328:
        /*005c*/ 	.word	0x00000000
        /*0060*/ 	.short	0x003c
        /*0062*/ 	.short	0x0158
        /*0064*/ 	.byte	0x00, 0xf0, 0x11, 0x00


	//----- nvinfo : EIATTR_KPARAM_INFO
	.align		4
.L_329:
        /*0068*/ 	.byte	0x04, 0x17
        /*006a*/ 	.short	(.L_331 - .L_330)
.L_330:
        /*006c*/ 	.word	0x00000000
        /*0070*/ 	.short	0x003b
        /*0072*/ 	.short	0x0150
        /*0074*/ 	.byte	0x00, 0xf0, 0x21, 0x00


	//----- nvinfo : EIATTR_KPARAM_INFO
	.align		4
.L_331:
        /*0078*/ 	.byte	0x04, 0x17
        /*007a*/ 	.short	(.L_333 - .L_332)
.L_332:
        /*007c*/ 	.word	0x00000000
        /*0080*/ 	.short	0x003a
        /*0082*/ 	.short	0x0148
        /*0084*/ 	.byte	0x00, 0xf0, 0x11, 0x00


	//----- nvinfo : EIATTR_KPARAM_INFO
	.align		4
.L_333:
        /*0088*/ 	.byte	0x04, 0x17
        /*008a*/ 	.short	(.L_335 - .L_334)
.L_334:
        /*008c*/ 	.word	0x00000000
        /*0090*/ 	.short	0x0039
        /*0092*/ 	.short	0x0144
        /*0094*/ 	.byte	0x00, 0xf0, 0x11, 0x00


	//----- nvinfo : EIATTR_KPARAM_INFO
	.align		4
.L_335:
        /*0098*/ 	.byte	0x04, 0x17
        /*009a*/ 	.short	(.L_337 - .L_336)
.L_336:
        /*009c*/ 	.word	0x00000000
        /*00a0*/ 	.short	0x0038
        /*00a2*/ 	.short	0x0140
        /*00a4*/ 	.byte	0x00, 0xf0, 0x11, 0x00


	//----- nvinfo : EIATTR_KPARAM_INFO
	.align		4
.L_337:
        /*00a8*/ 	.byte	0x04, 0x17
        /*00aa*/ 	.short	(.L_339 - .L_338)
.L_338:
        /*00ac*/ 	.word	0x00000000
        /*00b0*/ 	.short	0x0037
        /*00b2*/ 	.short	0x013c
        /*00b4*/ 	.byte	0x00, 0xf0, 0x11, 0x00


	//----- nvinfo : EIATTR_KPARAM_INFO
	.align		4
.L_339:
        /*00b8*/ 	.byte	0x04, 0x17
        /*00ba*/ 	.short	(.L_341 - .L_340)
.L_340:
        /*00bc*/ 	.word	0x00000000
        /*00c0*/ 	.short	0x0036
        /*00c2*/ 	.short	0x0138
        /*00c4*/ 	.byte	0x00, 0xf0, 0x11, 0x00


	//----- nvinfo : EIATTR_KPARAM_INFO
	.align		4
.L_341:
        /*00c8*/ 	.byte	0x04, 0x17
        /*00ca*/ 	.short	(.L_343 - .L_342)
.L_342:
        /*00cc*/ 	.word	0x00000000
        /*00d0*/ 	.short	0x0035
        /*00d2*/ 	.short	0x0134
        /*00d4*/ 	.byte	0x00, 0xf0, 0x11, 0x00


	//----- nvinfo : EIATTR_KPARAM_INFO
	.align		4
.L_343:
        /*00d8*/ 	.byte	0x04, 0x17
        /*00da*/ 	.short	(.L_345 - .L_344)
.L_344:
        /*00dc*/ 	.word	0x00000000
        /*00e0*/ 	.short	0x0034
        /*00e2*/ 	.short	0x0130
        /*00e4*/ 	.byte	0x00, 0xf0, 0x11, 0x00


	//----- nvinfo : EIATTR_KPARAM_INFO
	.align		4
.L_345:
        /*00e8*/ 	.byte	0x04, 0x17
        /*00ea*/ 	.short	(.L_347 - .L_346)
.L_346:
        /*00ec*/ 	.word	0x00000000
        /*00f0*/ 	.short	0x0033
        /*00f2*/ 	.short	0x012c
        /*00f4*/ 	.byte	0x00, 0xf0, 0x11, 0x00


	//----- nvinfo : EIATTR_KPARAM_INFO
	.align		4
.L_347:
        /*00f8*/ 	.byte	0x04, 0x17
        /*00fa*/ 	.short	(.L_349 - .L_348)
.L_348:
        /*00fc*/ 	.word	0x00000000
        /*0100*/ 	.short	0x0032
        /*0102*/ 	.short	0x0128
        /*0104*/ 	.byte	0x00, 0xf0, 0x11, 0x00


	//----- nvinfo : EIATTR_KPARAM_INFO
	.align		4
.L_349:
        /*0108*/ 	.byte	0x04, 0x17
        /*010a*/ 	.short	(.L_351 - .L_350)
.L_350:
        /*010c*/ 	.word	0x00000000
        /*0110*/ 	.short	0x0031
        /*0112*/ 	.short	0x0124
        /*0114*/ 	.byte	0x00, 0xf0, 0x11, 0x00


	//----- nvinfo : EIATTR_KPARAM_INFO
	.align		4
.L_351:
        /*0118*/ 	.byte	0x04, 0x17
        /*011a*/ 	.short	(.L_353 - .L_352)
.L_352:
        /*011c*/ 	.word	0x00000000
        /*0120*/ 	.short	0x0030
        /*0122*/ 	.short	0x0120
        /*0124*/ 	.byte	0x00, 0xf0, 0x11, 0x00


	//----- nvinfo : EIATTR_KPARAM_INFO
	.align		4
.L_353:
        /*0128*/ 	.byte	0x04, 0x17
        /*012a*/ 	.short	(.L_355 - .L_354)
.L_354:
        /*012c*/ 	.word	0x00000000
        /*0130*/ 	.short	0x002f
        /*0132*/ 	.short	0x011c
        /*0134*/ 	.byte	0x00, 0xf0, 0x11, 0x00


	//----- nvinfo : EIATTR_KPARAM_INFO
	.align		4
.L_355:
        /*0138*/ 	.byte	0x04, 0x17
        /*013a*/ 	.short	(.L_357 - .L_356)
.L_356:
        /*013c*/ 	.word	0x00000000
        /*0140*/ 	.short	0x002e
        /*0142*/ 	.short	0x0118
        /*0144*/ 	.byte	0x00, 0xf0, 0x11, 0x00


	//----- nvinfo : EIATTR_KPARAM_INFO
	.align		4
.L_357:
        /*0148*/ 	.byte	0x04, 0x17
        /*014a*/ 	.short	(.L_359 - .L_358)
.L_358:
        /*014c*/ 	.word	0x00000000
        /*0150*/ 	.short	0x002d
        /*0152*/ 	.short	0x0114
        /*0154*/ 	.byte	0x00, 0xf0, 0x11, 0x00


	//----- nvinfo : EIATTR_KPARAM_INFO
	.align		4
.L_359:
        /*0158*/ 	.byte	0x04, 0x17
        /*015a*/ 	.short	(.L_361 - .L_360)
.L_360:
        /*015c*/ 	.word	0x00000000
        /*0160*/ 	.short	0x002c
        /*0162*/ 	.short	0x0110
        /*0164*/ 	.byte	0x00, 0xf0, 0x11, 0x00


	//----- nvinfo : EIATTR_KPARAM_INFO
	.align		4
.L_361:
        /*0168*/ 	.byte	0x04, 0x17
        /*016a*/ 	.short	(.L_363 - .L_362)
.L_362:
        /*016c*/ 	.word	0x00000000
        /*0170*/ 	.short	0x002b
        /*0172*/ 	.short	0x010c
        /*0174*/ 	.byte	0x00, 0xf0, 0x11, 0x00


	//----- nvinfo : EIATTR_KPARAM_INFO
	.align		4
.L_363:
        /*0178*/ 	.byte	0x04, 0x17
        /*017a*/ 	.short	(.L_365 - .L_364)
.L_364:
        /*017c*/ 	.word	0x00000000
        /*0180*/ 	.short	0x002a
        /*0182*/ 	.short	0x0108
        /*0184*/ 	.byte	0x00, 0xf0, 0x11, 0x00


	//----- nvinfo : EIATTR_KPARAM_INFO
	.align		4
.L_365:
        /*0188*/ 	.byte	0x04, 0x17
        /*018a*/ 	.short	(.L_367 - .L_366)
.L_366:
        /*018c*/ 	.word	0x00000000
        /*0190*/ 	.short	0x0029
        /*0192*/ 	.short	0x0104
        /*0194*/ 	.byte	0x00, 0xf0, 0x11, 0x00


	//----- nvinfo : EIATTR_KPARAM_INFO
	.align		4
.L_367:
        /*0198*/ 	.byte	0x04, 0x17
        /*019a*/ 	.short	(.L_369 - .L_368)
.L_368:
        /*019c*/ 	.word	0x00000000
        /*01a0*/ 	.short	0x0028
        /*01a2*/ 	.short	0x0100
        /*01a4*/ 	.byte	0x00, 0xf0, 0x11, 0x00


	//----- nvinfo : EIATTR_KPARAM_INFO
	.align		4
.L_369:
        /*01a8*/ 	.byte	0x04, 0x17
        /*01aa*/ 	.short	(.L_371 - .L_370)
.L_370:
        /*01ac*/ 	.word	0x00000000
        /*01b0*/ 	.short	0x0027
        /*01b2*/ 	.short	0x00fc
        /*01b4*/ 	.byte	0x00, 0xf0, 0x11, 0x00


	//----- nvinfo : EIATTR_KPARAM_INFO
	.align		4
.L_371:
        /*01b8*/ 	.byte	0x04, 0x17
        /*01ba*/ 	.short	(.L_373 - .L_372)
.L_372:
        /*01bc*/ 	.word	0x00000000
        /*01c0*/ 	.short	0x0026
        /*01c2*/ 	.short	0x00f8
        /*01c4*/ 	.byte	0x00, 0xf0, 0x11, 0x00


	//----- nvinfo : EIATTR_KPARAM_INFO
	.align		4
.L_373:
        /*01c8*/ 	.byte	0x04, 0x17
        /*01ca*/ 	.short	(.L_375 - .L_374)
.L_374:
        /*01cc*/ 	.word	0x00000000
        /*01d0*/ 	.short	0x0025
        /*01d2*/ 	.short	0x00f4
        /*01d4*/ 	.byte	0x00, 0xf0, 0x11, 0x00


	//----- nvinfo : EIATTR_KPARAM_INFO
	.align		4
.L_375:
        /*01d8*/ 	.byte	0x04, 0x17
        /*01da*/ 	.short	(.L_377 - .L_376)
.L_376:
        /*01dc*/ 	.word	0x00000000
        /*01e0*/ 	.short	0x0024
        /*01e2*/ 	.short	0x00f0
        /*01e4*/ 	.byte	0x00, 0xf0, 0x11, 0x00


	//----- nvinfo : EIATTR_KPARAM_INFO
	.align		4
.L_377:
        /*01e8*/ 	.byte	0x04, 0x17
        /*01ea*/ 	.short	(.L_379 - .L_378)
.L_378:
        /*01ec*/ 	.word	0x00000000
        /*01f0*/ 	.short	0x0023
        /*01f2*/ 	.short	0x00ec
        /*01f4*/ 	.byte	0x00, 0xf0, 0x11, 0x00


	//----- nvinfo : EIATTR_KPARAM_INFO
	.align		4
.L_379:
        /*01f8*/ 	.byte	0x04, 0x17
        /*01fa*/ 	.short	(.L_381 - .L_380)
.L_380:
        /*01fc*/ 	.word	0x00000000
        /*0200*/ 	.short	0x0022
        /*0202*/ 	.short	0x00e8
        /*0204*/ 	.byte	0x00, 0xf0, 0x11, 0x00


	//----- nvinfo : EIATTR_KPARAM_INFO
	.align		4
.L_381:
        /*0208*/ 	.byte	0x04, 0x17
        /*020a*/ 	.short	(.L_383 - .L_382)
.L_382:
        /*020c*/ 	.word	0x00000000
        /*0210*/ 	.short	0x0021
        /*0212*/ 	.short	0x00e4
        /*0214*/ 	.byte	0x00, 0xf0, 0x11, 0x00


	//----- nvinfo : EIATTR_KPARAM_INFO
	.align		4
.L_383:
        /*0218*/ 	.byte	0x04, 0x17
        /*021a*/ 	.short	(.L_385 - .L_384)
.L_384:
        /*021c*/ 	.word	0x00000000
        /*0220*/ 	.short	0x0020
        /*0222*/ 	.short	0x00e0
        /*0224*/ 	.byte	0x00, 0xf0, 0x11, 0x00


	//----- nvinfo : EIATTR_KPARAM_INFO
	.align		4
.L_385:
        /*0228*/ 	.byte	0x04, 0x17
        /*022a*/ 	.short	(.L_387 - .L_386)
.L_386:
        /*022c*/ 	.word	0x00000000
        /*0230*/ 	.short	0x001f
        /*0232*/ 	.short	0x00dc
        /*0234*/ 	.byte	0x00, 0xf0, 0x11, 0x00


	//----- nvinfo : EIATTR_KPARAM_INFO
	.align		4
.L_387:
        /*0238*/ 	.byte	0x04, 0x17
        /*023a*/ 	.short	(.L_389 - .L_388)
.L_388:
        /*023c*/ 	.word	0x00000000
        /*0240*/ 	.short	0x001e
        /*0242*/ 	.short	0x00d8
        /*0244*/ 	.byte	0x00, 0xf0, 0x11, 0x00


	//----- nvinfo : EIATTR_KPARAM_INFO
	.align		4
.L_389:
        /*0248*/ 	.byte	0x04, 0x17
        /*024a*/ 	.short	(.L_391 - .L_390)
.L_390:
        /*024c*/ 	.word	0x00000000
        /*0250*/ 	.short	0x001d
        /*0252*/ 	.short	0x00d4
        /*0254*/ 	.byte	0x00, 0xf0, 0x11, 0x00


	//----- nvinfo : EIATTR_KPARAM_INFO
	.align		4
.L_391:
        /*0258*/ 	.byte	0x04, 0x17
        /*025a*/ 	.short	(.L_393 - .L_392)
.L_392:
        /*025c*/ 	.word	0x00000000
        /*0260*/ 	.short	0x001c
        /*0262*/ 	.short	0x00d0
        /*0264*/ 	.byte	0x00, 0xf0, 0x11, 0x00


	//----- nvinfo : EIATTR_KPARAM_INFO
	.align		4
.L_393:
        /*0268*/ 	.byte	0x04, 0x17
        /*026a*/ 	.short	(.L_395 - .L_394)
.L_394:
        /*026c*/ 	.word	0x00000000
        /*0270*/ 	.short	0x001b
        /*0272*/ 	.short	0x00cc
        /*0274*/ 	.byte	0x00, 0xf0, 0x11, 0x00


	//----- nvinfo : EIATTR_KPARAM_INFO
	.align		4
.L_395:
        /*0278*/ 	.byte	0x04, 0x17
        /*027a*/ 	.short	(.L_397 - .L_396)
.L_396:
        /*027c*/ 	.word	0x00000000
        /*0280*/ 	.short	0x001a
        /*0282*/ 	.short	0x00c8
        /*0284*/ 	.byte	0x00, 0xf0, 0x11, 0x00


	//----- nvinfo : EIATTR_KPARAM_INFO
	.align		4
.L_397:
        /*0288*/ 	.byte	0x04, 0x17
        /*028a*/ 	.short	(.L_399 - .L_398)
.L_398:
        /*028c*/ 	.word	0x00000000
        /*0290*/ 	.short	0x0019
        /*0292*/ 	.short	0x00c4
        /*0294*/ 	.byte	0x00, 0xf0, 0x11, 0x00


	//----- nvinfo : EIATTR_KPARAM_INFO
	.align		4
.L_399:
        /*0298*/ 	.byte	0x04, 0x17
        /*029a*/ 	.short	(.L_401 - .L_400)
.L_400:
        /*029c*/ 	.word	0x00000000
        /*02a0*/ 	.short	0x0018
        /*02a2*/ 	.short	0x00c0
        /*02a4*/ 	.byte	0x00, 0xf0, 0x11, 0x00


	//----- nvinfo : EIATTR_KPARAM_INFO
	.align		4
.L_401:
        /*02a8*/ 	.byte	0x04, 0x17
        /*02aa*/ 	.short	(.L_403 - .L_402)
.L_402:
        /*02ac*/ 	.word	0x00000000
        /*02b0*/ 	.short	0x0017
        /*02b2*/ 	.short	0x00b8
        /*02b4*/ 	.byte	0x00, 0xf0, 0x21, 0x00


	//----- nvinfo : EIATTR_KPARAM_INFO
	.align		4
.L_403:
        /*02b8*/ 	.byte	0x04, 0x17
        /*02ba*/ 	.short	(.L_405 - .L_404)
.L_404:
        /*02bc*/ 	.word	0x00000000
        /*02c0*/ 	.short	0x0016
        /*02c2*/ 	.short	0x00b0
        /*02c4*/ 	.byte	0x00, 0xf5, 0x21, 0x00


	//----- nvinfo : EIATTR_KPARAM_INFO
	.align		4
.L_405:
        /*02c8*/ 	.byte	0x04, 0x17
        /*02ca*/ 	.short	(.L_407 - .L_406)
.L_406:
        /*02cc*/ 	.word	0x00000000
        /*02d0*/ 	.short	0x0015
        /*02d2*/ 	.short	0x00a8
        /*02d4*/ 	.byte	0x00, 0xf5, 0x21, 0x00


	//----- nvinfo : EIATTR_KPARAM_INFO
	.align		4
.L_407:
        /*02d8*/ 	.byte	0x04, 0x17
        /*02da*/ 	.short	(.L_409 - .L_408)
.L_408:
        /*02dc*/ 	.word	0x00000000
        /*02e0*/ 	.short	0x0014
        /*02e2*/ 	.short	0x00a0
        /*02e4*/ 	.byte	0x00, 0xf5, 0x21, 0x00


	//----- nvinfo : EIATTR_KPARAM_INFO
	.align		4
.L_409:
        /*02e8*/ 	.byte	0x04, 0x17
        /*02ea*/ 	.short	(.L_411 - .L_410)
.L_410:
        /*02ec*/ 	.word	0x00000000
        /*02f0*/ 	.short	0x0013
        /*02f2*/ 	.short	0x0098
        /*02f4*/ 	.byte	0x00, 0xf5, 0x21, 0x00


	//----- nvinfo : EIATTR_KPARAM_INFO
	.align		4
.L_411:
        /*02f8*/ 	.byte	0x04, 0x17
        /*02fa*/ 	.short	(.L_413 - .L_412)
.L_412:
        /*02fc*/ 	.word	0x00000000
        /*0300*/ 	.short	0x0012
        /*0302*/ 	.short	0x0090
        /*0304*/ 	.byte	0x00, 0xf5, 0x21, 0x00


	//----- nvinfo : EIATTR_KPARAM_INFO
	.align		4
.L_413:
        /*0308*/ 	.byte	0x04, 0x17
        /*030a*/ 	.short	(.L_415 - .L_414)
.L_414:
        /*030c*/ 	.word	0x00000000
        /*0310*/ 	.short	0x0011
        /*0312*/ 	.short	0x0088
        /*0314*/ 	.byte	0x00, 0xf5, 0x21, 0x00


	//----- nvinfo : EIATTR_KPARAM_INFO
	.align		4
.L_415:
        /*0318*/ 	.byte	0x04, 0x17
        /*031a*/ 	.short	(.L_417 - .L_416)
.L_416:
        /*031c*/ 	.word	0x00000000
        /*0320*/ 	.short	0x0010
        /*0322*/ 	.short	0x0080
        /*0324*/ 	.byte	0x00, 0xf5, 0x21, 0x00


	//----- nvinfo : EIATTR_KPARAM_INFO
	.align		4
.L_417:
        /*0328*/ 	.byte	0x04, 0x17
        /*032a*/ 	.short	(.L_419 - .L_418)
.L_418:
        /*032c*/ 	.word	0x00000000
        /*0330*/ 	.short	0x000f
        /*0332*/ 	.short	0x0078
        /*0334*/ 	.byte	0x00, 0xf5, 0x21, 0x00


	//----- nvinfo : EIATTR_KPARAM_INFO
	.align		4
.L_419:
        /*0338*/ 	.byte	0x04, 0x17
        /*033a*/ 	.short	(.L_421 - .L_420)
.L_420:
        /*033c*/ 	.word	0x00000000
        /*0340*/ 	.short	0x000e
        /*0342*/ 	.short	0x0070
        /*0344*/ 	.byte	0x00, 0xf5, 0x21, 0x00


	//----- nvinfo : EIATTR_KPARAM_INFO
	.align		4
.L_421:
        /*0348*/ 	.byte	0x04, 0x17
        /*034a*/ 	.short	(.L_423 - .L_422)
.L_422:
        /*034c*/ 	.word	0x00000000
        /*0350*/ 	.short	0x000d
        /*0352*/ 	.short	0x0068
        /*0354*/ 	.byte	0x00, 0xf5, 0x21, 0x00


	//----- nvinfo : EIATTR_KPARAM_INFO
	.align		4
.L_423:
        /*0358*/ 	.byte	0x04, 0x17
        /*035a*/ 	.short	(.L_425 - .L_424)
.L_424:
        /*035c*/ 	.word	0x00000000
        /*0360*/ 	.short	0x000c
        /*0362*/ 	.short	0x0060
        /*0364*/ 	.byte	0x00, 0xf5, 0x21, 0x00


	//----- nvinfo : EIATTR_KPARAM_INFO
	.align		4
.L_425:
        /*0368*/ 	.byte	0x04, 0x17
        /*036a*/ 	.short	(.L_427 - .L_426)
.L_426:
        /*036c*/ 	.word	0x00000000
        /*0370*/ 	.short	0x000b
        /*0372*/ 	.short	0x0058
        /*0374*/ 	.byte	0x00, 0xf5, 0x21, 0x00


	//----- nvinfo : EIATTR_KPARAM_INFO
	.align		4
.L_427:
        /*0378*/ 	.byte	0x04, 0x17
        /*037a*/ 	.short	(.L_429 - .L_428)
.L_428:
        /*037c*/ 	.word	0x00000000
        /*0380*/ 	.short	0x000a
        /*0382*/ 	.short	0x0050
        /*0384*/ 	.byte	0x00, 0xf5, 0x21, 0x00


	//----- nvinfo : EIATTR_KPARAM_INFO
	.align		4
.L_429:
        /*0388*/ 	.byte	0x04, 0x17
        /*038a*/ 	.short	(.L_431 - .L_430)
.L_430:
        /*038c*/ 	.word	0x00000000
        /*0390*/ 	.short	0x0009
        /*0392*/ 	.short	0x0048
        /*0394*/ 	.byte	0x00, 0xf5, 0x21, 0x00


	//----- nvinfo : EIATTR_KPARAM_INFO
	.align		4
.L_431:
        /*0398*/ 	.byte	0x04, 0x17
        /*039a*/ 	.short	(.L_433 - .L_432)
.L_432:
        /*039c*/ 	.word	0x00000000
        /*03a0*/ 	.short	0x0008
        /*03a2*/ 	.short	0x0040
        /*03a4*/ 	.byte	0x00, 0xf5, 0x21, 0x00


	//----- nvinfo : EIATTR_KPARAM_INFO
	.align		4
.L_433:
        /*03a8*/ 	.byte	0x04, 0x17
        /*03aa*/ 	.short	(.L_435 - .L_434)
.L_434:
        /*03ac*/ 	.word	0x00000000
        /*03b0*/ 	.short	0x0007
        /*03b2*/ 	.short	0x0038
        /*03b4*/ 	.byte	0x00, 0xf5, 0x21, 0x00


	//----- nvinfo : EIATTR_KPARAM_INFO
	.align		4
.L_435:
        /*03b8*/ 	.byte	0x04, 0x17
        /*03ba*/ 	.short	(.L_437 - .L_436)
.L_436:
        /*03bc*/ 	.word	0x00000000
        /*03c0*/ 	.short	0x0006
        /*03c2*/ 	.short	0x0030
        /*03c4*/ 	.byte	0x00, 0xf5, 0x21, 0x00


	//----- nvinfo : EIATTR_KPARAM_INFO
	.align		4
.L_437:
        /*03c8*/ 	.byte	0x04, 0x17
        /*03ca*/ 	.short	(.L_439 - .L_438)
.L_438:
        /*03cc*/ 	.word	0x00000000
        /*03d0*/ 	.short	0x0005
        /*03d2*/ 	.short	0x0028
        /*03d4*/ 	.byte	0x00, 0xf5, 0x21, 0x00


	//----- nvinfo : EIATTR_KPARAM_INFO
	.align		4
.L_439:
        /*03d8*/ 	.byte	0x04, 0x17
        /*03da*/ 	.short	(.L_441 - .L_440)
.L_440:
        /*03dc*/ 	.word	0x00000000
        /*03e0*/ 	.short	0x0004
        /*03e2*/ 	.short	0x0020
        /*03e4*/ 	.byte	0x00, 0xf5, 0x21, 0x00


	//----- nvinfo : EIATTR_KPARAM_INFO
	.align		4
.L_441:
        /*03e8*/ 	.byte	0x04, 0x17
        /*03ea*/ 	.short	(.L_443 - .L_442)
.L_442:
        /*03ec*/ 	.word	0x00000000
        /*03f0*/ 	.short	0x0003
        /*03f2*/ 	.short	0x0018
        /*03f4*/ 	.byte	0x00, 0xf5, 0x21, 0x00


	//----- nvinfo : EIATTR_KPARAM_INFO
	.align		4
.L_443:
        /*03f8*/ 	.byte	0x04, 0x17
        /*03fa*/ 	.short	(.L_445 - .L_444)
.L_444:
        /*03fc*/ 	.word	0x00000000
        /*0400*/ 	.short	0x0002
        /*0402*/ 	.short	0x0010
        /*0404*/ 	.byte	0x00, 0xf5, 0x21, 0x00


	//----- nvinfo : EIATTR_KPARAM_INFO
	.align		4
.L_445:
        /*0408*/ 	.byte	0x04, 0x17
        /*040a*/ 	.short	(.L_447 - .L_446)
.L_446:
        /*040c*/ 	.word	0x00000000
        /*0410*/ 	.short	0x0001
        /*0412*/ 	.short	0x0008
        /*0414*/ 	.byte	0x00, 0xf5, 0x21, 0x00


	//----- nvinfo : EIATTR_KPARAM_INFO
	.align		4
.L_447:
        /*0418*/ 	.byte	0x04, 0x17
        /*041a*/ 	.short	(.L_449 - .L_448)
.L_448:
        /*041c*/ 	.word	0x00000000
        /*0420*/ 	.short	0x0000
        /*0422*/ 	.short	0x0000
        /*0424*/ 	.byte	0x00, 0xf5, 0x21, 0x00


	//----- nvinfo : EIATTR_SPARSE_MMA_MASK
	.align		4
.L_449:
        /*0428*/ 	.byte	0x03, 0x50
        /*042a*/ 	.short	0x0000


	//----- nvinfo : EIATTR_MAXREG_COUNT
	.align		4
        /*042c*/ 	.byte	0x03, 0x1b
        /*042e*/ 	.short	0x00ff


	//----- nvinfo : EIATTR_MERCURY_ISA_VERSION
	.align		4
        /*0430*/ 	.byte	0x03, 0x5f
        /*0432*/ 	.short	0x0101


	//----- nvinfo : EIATTR_VRC_CTA_INIT_COUNT
	.align		4
        /*0434*/ 	.byte	0x02, 0x4a
	.zero		1
	.zero		1


	//----- nvinfo : EIATTR_EXIT_INSTR_OFFSETS
	.align		4
        /*0438*/ 	.byte	0x04, 0x1c
        /*043a*/ 	.short	(.L_451 - .L_450)


	//   ....[0]....
.L_450:
        /*043c*/ 	.word	0x00000070


	//   ....[1]....
        /*0440*/ 	.word	0x00002880


	//   ....[2]....
        /*0444*/ 	.word	0x00004600


	//   ....[3]....
        /*0448*/ 	.word	0x000063f0


	//   ....[4]....
        /*044c*/ 	.word	0x00008380


	//   ....[5]....
        /*0450*/ 	.word	0x0000a140


	//   ....[6]....
        /*0454*/ 	.word	0x0000c010


	//   ....[7]....
        /*0458*/ 	.word	0x0000c0b0


	//   ....[8]....
        /*045c*/ 	.word	0x0000cc40


	//----- nvinfo : EIATTR_INDIRECT_BRANCH_TARGETS
	.align		4
.L_451:
        /*0460*/ 	.byte	0x04, 0x34
        /*0462*/ 	.short	(.L_453 - .L_452)


	//   ....[0]....
.L_452:
        /*0464*/ 	.word	.L_x_258@srel
        /*0468*/ 	.short	0x0
        /*046a*/ 	.short	0x0
        /*046c*/ 	.word	0x4
        /*0470*/ 	.word	.L_x_259@srel
        /*0474*/ 	.word	.L_x_260@srel
        /*0478*/ 	.word	.L_x_261@srel
        /*047c*/ 	.word	.L_x_262@srel


	//   ....[1]....
        /* <DEDUP_REMOVED lines=8> */


	//----- nvinfo : EIATTR_CRS_STACK_SIZE
	.align		4
.L_453:
        /*049c*/ 	.byte	0x04, 0x1e
        /*049e*/ 	.short	(.L_455 - .L_454)
.L_454:
        /*04a0*/ 	.word	0x00000000


	//----- nvinfo : EIATTR_CBANK_PARAM_SIZE
	.align		4
.L_455:
        /*04a4*/ 	.byte	0x03, 0x19
        /*04a6*/ 	.short	0x0178


	//----- nvinfo : EIATTR_PARAM_CBANK
	.align		4
        /*04a8*/ 	.byte	0x04, 0x0a
        /*04aa*/ 	.short	(.L_457 - .L_456)
	.align		4
.L_456:
        /*04ac*/ 	.word	index@(.nv.constant0._Z22InviscidBC_gpu_kernel1PiPdPcS0_S0_S0_S0_S0_S0_S0_S0_S0_S0_S0_S0_S1_S0_S0_S0_S0_S0_S0_S0_diiiiiiiiiiiiiiiiiiiiiiiiiiiiiiiiiiidiiiiid)
        /*04b0*/ 	.short	0x0380
        /*04b2*/ 	.short	0x0178


	//----- nvinfo : EIATTR_SW_WAR
	.align		4
.L_457:
        /*04b4*/ 	.byte	0x04, 0x36
        /*04b6*/ 	.short	(.L_459 - .L_458)
.L_458:
        /*04b8*/ 	.word	0x00000008
.L_459:


//--------------------- .nv.callgraph             --------------------------
	.section	.nv.callgraph,"",@"SHT_CUDA_CALLGRAPH"
	.align	4
	.sectionentsize	8
	.align		4
        /*0000*/ 	.word	0x00000000
	.align		4
        /*0004*/ 	.word	0xffffffff
	.align		4
        /*0008*/ 	.word	0x00000000
	.align		4
        /*000c*/ 	.word	0xfffffffe
	.align		4
        /*0010*/ 	.word	0x00000000
	.align		4
        /*0014*/ 	.word	0xfffffffd
	.align		4
        /*0018*/ 	.word	0x00000000
	.align		4
        /*001c*/ 	.word	0xfffffffc


//--------------------- .nv.constant2._Z22InviscidBC_gpu_kernel1PiPdPcS0_S0_S0_S0_S0_S0_S0_S0_S0_S0_S0_S0_S1_S0_S0_S0_S0_S0_S0_S0_diiiiiiiiiiiiiiiiiiiiiiiiiiiiiiiiiiidiiiiid --------------------------
	.section	.nv.constant2._Z22InviscidBC_gpu_kernel1PiPdPcS0_S0_S0_S0_S0_S0_S0_S0_S0_S0_S0_S0_S1_S0_S0_S0_S0_S0_S0_S0_diiiiiiiiiiiiiiiiiiiiiiiiiiiiiiiiiiidiiiiid,"a",@progbits
	.sectionflags	@""
	.align	4
.nv.constant2._Z22InviscidBC_gpu_kernel1PiPdPcS0_S0_S0_S0_S0_S0_S0_S0_S0_S0_S0_S0_S1_S0_S0_S0_S0_S0_S0_S0_diiiiiiiiiiiiiiiiiiiiiiiiiiiiiiiiiiidiiiiid:
        /*0000*/ 	.byte	0x90, 0x28, 0x00, 0x00, 0x10, 0x46, 0x00, 0x00, 0x70, 0x09, 0x00, 0x00, 0x30, 0xcc, 0x00, 0x00
        /*0010*/ 	.byte	0x90, 0x83, 0x00, 0x00, 0x50, 0xa1, 0x00, 0x00, 0x80, 0x64, 0x00, 0x00, 0x30, 0xcc, 0x00, 0x00


//--------------------- .text._Z22InviscidBC_gpu_kernel3PiPdPcS0_S0_S0_S0_S0_S0_S0_S0_S0_S0_S0_S0_S1_S0_S0_S0_S0_S0_S0_S0_diiiiiiiiiiiiiiiiiiiiiiiiiiiiiiiiiiidiiiiid --------------------------
	.section	.text._Z22InviscidBC_gpu_kernel3PiPdPcS0_S0_S0_S0_S0_S0_S0_S0_S0_S0_S0_S0_S1_S0_S0_S0_S0_S0_S0_S0_diiiiiiiiiiiiiiiiiiiiiiiiiiiiiiiiiiidiiiiid,"ax",@progbits
	.align	128
        .global         _Z22InviscidBC_gpu_kernel3PiPdPcS0_S0_S0_S0_S0_S0_S0_S0_S0_S0_S0_S0_S1_S0_S0_S0_S0_S0_S0_S0_diiiiiiiiiiiiiiiiiiiiiiiiiiiiiiiiiiidiiiiid
        .type           _Z22InviscidBC_gpu_kernel3PiPdPcS0_S0_S0_S0_S0_S0_S0_S0_S0_S0_S0_S0_S1_S0_S0_S0_S0_S0_S0_S0_diiiiiiiiiiiiiiiiiiiiiiiiiiiiiiiiiiidiiiiid,@function
        .size           _Z22InviscidBC_gpu_kernel3PiPdPcS0_S0_S0_S0_S0_S0_S0_S0_S0_S0_S0_S0_S1_S0_S0_S0_S0_S0_S0_S0_diiiiiiiiiiiiiiiiiiiiiiiiiiiiiiiiiiidiiiiid,(.L_x_274 - _Z22InviscidBC_gpu_kernel3PiPdPcS0_S0_S0_S0_S0_S0_S0_S0_S0_S0_S0_S0_S1_S0_S0_S0_S0_S0_S0_S0_diiiiiiiiiiiiiiiiiiiiiiiiiiiiiiiiiiidiiiiid)
        .other          _Z22InviscidBC_gpu_kernel3PiPdPcS0_S0_S0_S0_S0_S0_S0_S0_S0_S0_S0_S0_S1_S0_S0_S0_S0_S0_S0_S0_diiiiiiiiiiiiiiiiiiiiiiiiiiiiiiiiiiidiiiiid,@"STO_CUDA_ENTRY STV_DEFAULT"
_Z22InviscidBC_gpu_kernel3PiPdPcS0_S0_S0_S0_S0_S0_S0_S0_S0_S0_S0_S0_S1_S0_S0_S0_S0_S0_S0_S0_diiiiiiiiiiiiiiiiiiiiiiiiiiiiiiiiiiidiiiiid:
.text._Z22InviscidBC_gpu_kernel3PiPdPcS0_S0_S0_S0_S0_S0_S0_S0_S0_S0_S0_S0_S1_S0_S0_S0_S0_S0_S0_S0_diiiiiiiiiiiiiiiiiiiiiiiiiiiiiiiiiiidiiiiid:
[----:B------:R-:W-:Y:S01]  /*0000*/  LDC R1, c[0x0][0x37c] ;  /* 0x0000df00ff017b82 */ /* 0x000fe20000000800 */
[----:B------:R-:W0:Y:S07]  /*0010*/  S2R R3, SR_TID.X ;  /* 0x0000000000037919 */ /* 0x000e2e0000002100 */
[----:B------:R-:W0:Y:S01]  /*0020*/  S2UR UR4, SR_CTAID.X ;  /* 0x00000000000479c3 */ /* 0x000e220000002500 */
[----:B------:R-:W1:Y:S07]  /*0030*/  LDCU UR5, c[0x0][0x4a4] ;  /* 0x00009480ff0577ac */ /* 0x000e6e0008000800 */
[----:B------:R-:W0:Y:S02]  /*0040*/  LDC R4, c[0x0][0x360] ;  /* 0x0000d800ff047b82 */ /* 0x000e240000000800 */
[----:B0-----:R-:W-:-:S05]  /*0050*/  IMAD R4, R4, UR4, R3 ;  /* 0x0000000404047c24 */ /* 0x001fca000f8e0203 */
[----:B-1----:R-:W-:-:S13]  /*0060*/  ISETP.GE.AND P0, PT, R4, UR5, PT ;  /* 0x0000000504007c0c */ /* 0x002fda000bf06270 */
[----:B------:R-:W-:Y:S05]  /*0070*/  @P0 EXIT ;  /* 0x000000000000094d */ /* 0x000fea0003800000 */
[----:B------:R-:W0:Y:S01]  /*0080*/  LDC R7, c[0x0][0x48c] ;  /* 0x00012300ff077b82 */ /* 0x000e220000000800 */
[----:B------:R-:W-:Y:S01]  /*0090*/  IABS R8, R4 ;  /* 0x0000000400087213 */ /* 0x000fe20000000000 */
[----:B------:R-:W1:Y:S01]  /*00a0*/  LDCU.64 UR4, c[0x0][0x390] ;  /* 0x00007200ff0477ac */ /* 0x000e620008000a00 */
[----:B------:R-:W2:Y:S05]  /*00b0*/  LDCU.64 UR14, c[0x0][0x358] ;  /* 0x00006b00ff0e77ac */ /* 0x000eaa0008000a00 */
[----:B------:R-:W3:Y:S08]  /*00c0*/  LDC R5, c[0x0][0x494] ;  /* 0x00012500ff057b82 */ /* 0x000ef00000000800 */
[----:B------:R-:W4:Y:S01]  /*00d0*/  LDC R9, c[0x0][0x490] ;  /* 0x00012400ff097b82 */ /* 0x000f220000000800 */
[----:B0-----:R-:W-:-:S04]  /*00e0*/  IABS R15, R7 ;  /* 0x00000007000f7213 */ /* 0x001fc80000000000 */
[----:B------:R-:W0:Y:S01]  /*00f0*/  I2F.RP R0, R15 ;  /* 0x0000000f00007306 */ /* 0x000e220000209400 */
[----:B---3--:R-:W-:Y:S02]  /*0100*/  IABS R13, R5 ;  /* 0x00000005000d7213 */ /* 0x008fe40000000000 */
[----:B------:R-:W-:-:S05]  /*0110*/  ISETP.NE.AND P5, PT, R5, RZ, PT ;  /* 0x000000ff0500720c */ /* 0x000fca0003fa5270 */
[----:B------:R-:W3:Y:S01]  /*0120*/  I2F.RP R14, R13 ;  /* 0x0000000d000e7306 */ /* 0x000ee20000209400 */
[----:B----4-:R-:W-:-:S07]  /*0130*/  IMAD.SHL.U32 R9, R9, 0x2, RZ ;  /* 0x0000000209097824 */ /* 0x010fce00078e00ff */
[----:B0-----:R-:W0:Y:S08]  /*0140*/  MUFU.RCP R0, R0 ;  /* 0x0000000000007308 */ /* 0x001e300000001000 */
[----:B---3--:R-:W-:Y:S01]  /*0150*/  MUFU.RCP R14, R14 ;  /* 0x0000000e000e7308 */ /* 0x008fe20000001000 */
[----:B0-----:R-:W-:Y:S02]  /*0160*/  IADD3 R2, PT, PT, R0, 0xffffffe, RZ ;  /* 0x0ffffffe00027810 */ /* 0x001fe40007ffe0ff */
[----:B------:R-:W-:-:S05]  /*0170*/  IABS R0, R9 ;  /* 0x0000000900007213 */ /* 0x000fca0000000000 */
[----:B------:R0:W3:Y:S08]  /*0180*/  F2I.FTZ.U32.TRUNC.NTZ R3, R2 ;  /* 0x0000000200037305 */ /* 0x0000f0000021f000 */
[----:B------:R-:W4:Y:S01]  /*0190*/  I2F.RP R12, R0 ;  /* 0x00000000000c7306 */ /* 0x000f220000209400 */
[----:B0-----:R-:W-:Y:S01]  /*01a0*/  HFMA2 R2, -RZ, RZ, 0, 0 ;  /* 0x00000000ff027431 */ /* 0x001fe200000001ff */
[----:B---3--:R-:W-:-:S05]  /*01b0*/  IADD3 R6, PT, PT, RZ, -R3, RZ ;  /* 0x80000003ff067210 */ /* 0x008fca0007ffe0ff */
[----:B------:R-:W-:Y:S01]  /*01c0*/  IMAD R11, R6, R15, RZ ;  /* 0x0000000f060b7224 */ /* 0x000fe200078e02ff */
[----:B----4-:R-:W0:Y:S03]  /*01d0*/  MUFU.RCP R12, R12 ;  /* 0x0000000c000c7308 */ /* 0x010e260000001000 */
[----:B------:R-:W-:-:S06]  /*01e0*/  IMAD.HI.U32 R3, R3, R11, R2 ;  /* 0x0000000b03037227 */ /* 0x000fcc00078e0002 */
[----:B------:R-:W-:-:S04]  /*01f0*/  IMAD.HI.U32 R6, R3, R8, RZ ;  /* 0x0000000803067227 */ /* 0x000fc800078e00ff */
[----:B------:R-:W-:Y:S01]  /*0200*/  VIADD R3, R14, 0xffffffe ;  /* 0x0ffffffe0e037836 */ /* 0x000fe20000000000 */
[----:B------:R-:W-:Y:S02]  /*0210*/  IADD3 R2, PT, PT, -R6, RZ, RZ ;  /* 0x000000ff06027210 */ /* 0x000fe40007ffe1ff */
[----:B------:R-:W-:-:S03]  /*0220*/  IABS R14, R9 ;  /* 0x00000009000e7213 */ /* 0x000fc60000000000 */
[----:B------:R-:W-:Y:S01]  /*0230*/  IMAD R2, R15, R2, R8 ;  /* 0x000000020f027224 */ /* 0x000fe200078e0208 */
[----:B------:R-:W-:Y:S01]  /*0240*/  F2I.FTZ.U32.TRUNC.NTZ R3, R3 ;  /* 0x0000000300037305 */ /* 0x000fe2000021f000 */
[----:B0-----:R-:W-:-:S03]  /*0250*/  IADD3 R10, PT, PT, R12, 0xffffffe, RZ ;  /* 0x0ffffffe0c0a7810 */ /* 0x001fc60007ffe0ff */
[----:B------:R-:W-:-:S04]  /*0260*/  ISETP.GT.U32.AND P1, PT, R15, R2, PT ;  /* 0x000000020f00720c */ /* 0x000fc80003f24070 */
[----:B------:R0:W3:Y:S09]  /*0270*/  F2I.FTZ.U32.TRUNC.NTZ R11, R10 ;  /* 0x0000000a000b7305 */ /* 0x0000f2000021f000 */
[-C--:B------:R-:W-:Y:S01]  /*0280*/  @!P1 IADD3 R2, PT, PT, R2, -R15.reuse, RZ ;  /* 0x8000000f02029210 */ /* 0x080fe20007ffe0ff */
[----:B------:R-:W-:Y:S01]  /*0290*/  @!P1 VIADD R6, R6, 0x1 ;  /* 0x0000000106069836 */ /* 0x000fe20000000000 */
[----:B------:R-:W-:Y:S01]  /*02a0*/  ISETP.NE.AND P1, PT, R7, RZ, PT ;  /* 0x000000ff0700720c */ /* 0x000fe20003f25270 */
[----:B0-----:R-:W-:Y:S01]  /*02b0*/  IMAD.MOV.U32 R10, RZ, RZ, RZ ;  /* 0x000000ffff0a7224 */ /* 0x001fe200078e00ff */
[----:B------:R-:W-:-:S02]  /*02c0*/  ISETP.GE.U32.AND P0, PT, R2, R15, PT ;  /* 0x0000000f0200720c */ /* 0x000fc40003f06070 */
[----:B------:R-:W-:Y:S01]  /*02d0*/  LOP3.LUT R2, R4, R7, RZ, 0x3c, !PT ;  /* 0x0000000704027212 */ /* 0x000fe200078e3cff */
[----:B---3--:R-:W-:-:S03]  /*02e0*/  IMAD.MOV R17, RZ, RZ, -R11 ;  /* 0x000000ffff117224 */ /* 0x008fc600078e0a0b */
[----:B------:R-:W-:Y:S02]  /*02f0*/  ISETP.GE.AND P2, PT, R2, RZ, PT ;  /* 0x000000ff0200720c */ /* 0x000fe40003f46270 */
[----:B------:R-:W-:-:S05]  /*0300*/  IADD3 R2, PT, PT, RZ, -R3, RZ ;  /* 0x80000003ff027210 */ /* 0x000fca0007ffe0ff */
[----:B------:R-:W-:Y:S01]  /*0310*/  @P0 IADD3 R6, PT, PT, R6, 0x1, RZ ;  /* 0x0000000106060810 */ /* 0x000fe20007ffe0ff */
[----:B------:R-:W-:Y:S01]  /*0320*/  IMAD R15, R2, R13, RZ ;  /* 0x0000000d020f7224 */ /* 0x000fe200078e02ff */
[----:B------:R-:W-:-:S04]  /*0330*/  MOV R2, RZ ;  /* 0x000000ff00027202 */ /* 0x000fc80000000f00 */
[----:B------:R-:W-:Y:S01]  /*0340*/  @!P2 IADD3 R6, PT, PT, -R6, RZ, RZ ;  /* 0x000000ff0606a210 */ /* 0x000fe20007ffe1ff */
[----:B------:R-:W-:Y:S01]  /*0350*/  IMAD.HI.U32 R3, R3, R15, R2 ;  /* 0x0000000f03037227 */ /* 0x000fe200078e0002 */
[----:B------:R-:W-:-:S03]  /*0360*/  @!P1 LOP3.LUT R6, RZ, R7, RZ, 0x33, !PT ;  /* 0x00000007ff069212 */ /* 0x000fc600078e33ff */
[----:B------:R-:W-:Y:S01]  /*0370*/  IMAD R15, R17, R0, RZ ;  /* 0x00000000110f7224 */ /* 0x000fe200078e02ff */
[----:B------:R-:W-:Y:S01]  /*0380*/  IABS R12, R6 ;  /* 0x00000006000c7213 */ /* 0x000fe20000000000 */
[----:B------:R-:W-:Y:S01]  /*0390*/  IMAD.HI.U32 R2, R3, R8, RZ ;  /* 0x0000000803027227 */ /* 0x000fe200078e00ff */
[----:B------:R-:W-:Y:S02]  /*03a0*/  ISETP.GE.AND P2, PT, R6, RZ, PT ;  /* 0x000000ff0600720c */ /* 0x000fe40003f46270 */
[----:B------:R-:W-:Y:S01]  /*03b0*/  MOV R3, R12 ;  /* 0x0000000c00037202 */ /* 0x000fe20000000f00 */
[----:B------:R-:W-:Y:S01]  /*03c0*/  IMAD.HI.U32 R10, R11, R15, R10 ;  /* 0x0000000f0b0a7227 */ /* 0x000fe200078e000a */
[----:B------:R-:W-:-:S03]  /*03d0*/  IADD3 R11, PT, PT, RZ, -R14, RZ ;  /* 0x8000000eff0b7210 */ /* 0x000fc60007ffe0ff */
[----:B------:R-:W-:Y:S02]  /*03e0*/  IMAD.MOV R12, RZ, RZ, -R2 ;  /* 0x000000ffff0c7224 */ /* 0x000fe400078e0a02 */
[----:B------:R-:W-:-:S04]  /*03f0*/  IMAD.HI.U32 R10, R10, R3, RZ ;  /* 0x000000030a0a7227 */ /* 0x000fc800078e00ff */
[C---:B------:R-:W-:Y:S02]  /*0400*/  IMAD R12, R13.reuse, R12, R8 ;  /* 0x0000000c0d0c7224 */ /* 0x040fe400078e0208 */
[----:B------:R-:W-:Y:S01]  /*0410*/  IMAD R3, R10, R11, R3 ;  /* 0x0000000b0a037224 */ /* 0x000fe200078e0203 */
[----:B------:R-:W-:Y:S01]  /*0420*/  LOP3.LUT R10, R4, R5, RZ, 0x3c, !PT ;  /* 0x00000005040a7212 */ /* 0x000fe200078e3cff */
[----:B------:R-:W0:Y:S01]  /*0430*/  LDC R11, c[0x0][0x484] ;  /* 0x00012100ff0b7b82 */ /* 0x000e220000000800 */
[----:B------:R-:W-:Y:S02]  /*0440*/  ISETP.GT.U32.AND P4, PT, R13, R12, PT ;  /* 0x0000000c0d00720c */ /* 0x000fe40003f84070 */
[----:B------:R-:W-:Y:S02]  /*0450*/  ISETP.GT.U32.AND P0, PT, R0, R3, PT ;  /* 0x000000030000720c */ /* 0x000fe40003f04070 */
[----:B------:R-:W-:-:S03]  /*0460*/  ISETP.GE.AND P3, PT, R10, RZ, PT ;  /* 0x000000ff0a00720c */ /* 0x000fc60003f66270 */
[----:B------:R-:W3:Y:S06]  /*0470*/  LDC R10, c[0x0][0x488] ;  /* 0x00012200ff0a7b82 */ /* 0x000eec0000000800 */
[-C--:B------:R-:W-:Y:S01]  /*0480*/  @!P4 IADD3 R12, PT, PT, R12, -R13.reuse, RZ ;  /* 0x8000000d0c0cc210 */ /* 0x080fe20007ffe0ff */
[----:B------:R-:W-:Y:S01]  /*0490*/  @!P4 VIADD R2, R2, 0x1 ;  /* 0x000000010202c836 */ /* 0x000fe20000000000 */
[----:B------:R-:W-:Y:S02]  /*04a0*/  @!P0 IADD3 R3, PT, PT, R3, -R0, RZ ;  /* 0x8000000003038210 */ /* 0x000fe40007ffe0ff */
[----:B------:R-:W-:-:S02]  /*04b0*/  ISETP.GE.U32.AND P0, PT, R12, R13, PT ;  /* 0x0000000d0c00720c */ /* 0x000fc40003f06070 */
[----:B------:R-:W-:Y:S02]  /*04c0*/  ISETP.GT.U32.AND P1, PT, R0, R3, PT ;  /* 0x000000030000720c */ /* 0x000fe40003f24070 */
[----:B------:R-:W-:-:S09]  /*04d0*/  ISETP.NE.AND P4, PT, R9, RZ, PT ;  /* 0x000000ff0900720c */ /* 0x000fd20003f85270 */
[----:B------:R-:W-:Y:S02]  /*04e0*/  @P0 IADD3 R2, PT, PT, R2, 0x1, RZ ;  /* 0x0000000102020810 */ /* 0x000fe40007ffe0ff */
[----:B------:R-:W-:-:S03]  /*04f0*/  @!P1 IADD3 R3, PT, PT, R3, -R0, RZ ;  /* 0x8000000003039210 */ /* 0x000fc60007ffe0ff */
[----:B------:R-:W-:Y:S01]  /*0500*/  IMAD.MOV.U32 R0, RZ, RZ, R2 ;  /* 0x000000ffff007224 */ /* 0x000fe200078e0002 */
[----:B------:R-:W-:-:S04]  /*0510*/  MOV R6, R3 ;  /* 0x0000000300067202 */ /* 0x000fc80000000f00 */
[----:B------:R-:W-:Y:S01]  /*0520*/  @!P3 IADD3 R0, PT, PT, -R0, RZ, RZ ;  /* 0x000000ff0000b210 */ /* 0x000fe20007ffe1ff */
[----:B------:R-:W-:Y:S01]  /*0530*/  @!P2 IMAD.MOV R6, RZ, RZ, -R6 ;  /* 0x000000ffff06a224 */ /* 0x000fe200078e0a06 */
[----:B------:R-:W-:Y:S02]  /*0540*/  @!P5 LOP3.LUT R0, RZ, R5, RZ, 0x33, !PT ;  /* 0x00000005ff00d212 */ /* 0x000fe400078e33ff */
[----:B------:R-:W-:-:S05]  /*0550*/  @!P4 LOP3.LUT R6, RZ, R9, RZ, 0x33, !PT ;  /* 0x00000009ff06c212 */ /* 0x000fca00078e33ff */
[----:B------:R-:W-:-:S05]  /*0560*/  IMAD R3, R0, 0x12, R6 ;  /* 0x0000001200037824 */ /* 0x000fca00078e0206 */
[----:B-1----:R-:W-:-:S04]  /*0570*/  IADD3 R2, P0, PT, R3, UR4, RZ ;  /* 0x0000000403027c10 */ /* 0x002fc8000ff1e0ff */
[----:B------:R-:W-:-:S05]  /*0580*/  LEA.HI.X.SX32 R3, R3, UR5, 0x1, P0 ;  /* 0x0000000503037c11 */ /* 0x000fca00080f0eff */
[----:B--2---:R-:W2:Y:S01]  /*0590*/  LDG.E.U8 R17, desc[UR14][R2.64] ;  /* 0x0000000e02117981 */ /* 0x004ea2000c1e1100 */
[----:B0-----:R-:W-:Y:S01]  /*05a0*/  IABS R13, R11 ;  /* 0x0000000b000d7213 */ /* 0x001fe20000000000 */
[----:B------:R-:W-:Y:S01]  /*05b0*/  BSSY.RECONVERGENT B0, `(.L_x_0) ;  /* 0x0000033000007945 */ /* 0x000fe20003800200 */
[----:B------:R-:W-:Y:S02]  /*05c0*/  ISETP.NE.AND P2, PT, R11, RZ, PT ;  /* 0x000000ff0b00720c */ /* 0x000fe40003f45270 */
[----:B------:R-:W0:Y:S08]  /*05d0*/  I2F.RP R9, R13 ;  /* 0x0000000d00097306 */ /* 0x000e300000209400 */
[----:B0-----:R-:W0:Y:S02]  /*05e0*/  MUFU.RCP R9, R9 ;  /* 0x0000000900097308 */ /* 0x001e240000001000 */
[----:B0-----:R-:W-:-:S06]  /*05f0*/  IADD3 R14, PT, PT, R9, 0xffffffe, RZ ;  /* 0x0ffffffe090e7810 */ /* 0x001fcc0007ffe0ff */
[----:B------:R0:W1:Y:S02]  /*0600*/  F2I.FTZ.U32.TRUNC.NTZ R15, R14 ;  /* 0x0000000e000f7305 */ /* 0x000064000021f000 */
[----:B0-----:R-:W-:Y:S01]  /*0610*/  HFMA2 R14, -RZ, RZ, 0, 0 ;  /* 0x00000000ff0e7431 */ /* 0x001fe200000001ff */
[----:B-1----:R-:W-:-:S05]  /*0620*/  IADD3 R12, PT, PT, RZ, -R15, RZ ;  /* 0x8000000fff0c7210 */ /* 0x002fca0007ffe0ff */
[----:B------:R-:W-:Y:S01]  /*0630*/  IMAD R19, R12, R13, RZ ;  /* 0x0000000d0c137224 */ /* 0x000fe200078e02ff */
[----:B---3--:R-:W-:-:S03]  /*0640*/  IABS R12, R10 ;  /* 0x0000000a000c7213 */ /* 0x008fc60000000000 */
[----:B------:R-:W-:Y:S01]  /*0650*/  IMAD.HI.U32 R15, R15, R19, R14 ;  /* 0x000000130f0f7227 */ /* 0x000fe200078e000e */
[----:B------:R-:W0:Y:S05]  /*0660*/  I2F.RP R16, R12 ;  /* 0x0000000c00107306 */ /* 0x000e2a0000209400 */
[----:B------:R-:W-:-:S04]  /*0670*/  IMAD.HI.U32 R15, R15, R8, RZ ;  /* 0x000000080f0f7227 */ /* 0x000fc800078e00ff */
[----:B------:R-:W-:-:S04]  /*0680*/  IMAD.MOV R14, RZ, RZ, -R15 ;  /* 0x000000ffff0e7224 */ /* 0x000fc800078e0a0f */
[C---:B------:R-:W-:Y:S01]  /*0690*/  IMAD R14, R13.reuse, R14, R8 ;  /* 0x0000000e0d0e7224 */ /* 0x040fe200078e0208 */
[----:B------:R-:W-:Y:S01]  /*06a0*/  LOP3.LUT R8, R4, R11, RZ, 0x3c, !PT ;  /* 0x0000000b04087212 */ /* 0x000fe200078e3cff */
[----:B0-----:R-:W0:Y:S03]  /*06b0*/  MUFU.RCP R16, R16 ;  /* 0x0000001000107308 */ /* 0x001e260000001000 */
[----:B------:R-:W-:Y:S02]  /*06c0*/  ISETP.GT.U32.AND P1, PT, R13, R14, PT ;  /* 0x0000000e0d00720c */ /* 0x000fe40003f24070 */
[----:B------:R-:W-:-:S11]  /*06d0*/  ISETP.GE.AND P3, PT, R8, RZ, PT ;  /* 0x000000ff0800720c */ /* 0x000fd60003f66270 */
[-C--:B------:R-:W-:Y:S02]  /*06e0*/  @!P1 IADD3 R14, PT, PT, R14, -R13.reuse, RZ ;  /* 0x8000000d0e0e9210 */ /* 0x080fe40007ffe0ff */
[----:B0-----:R-:W-:Y:S02]  /*06f0*/  IADD3 R9, PT, PT, R16, 0xffffffe, RZ ;  /* 0x0ffffffe10097810 */ /* 0x001fe40007ffe0ff */
[----:B------:R-:W-:Y:S02]  /*0700*/  ISETP.GE.U32.AND P0, PT, R14, R13, PT ;  /* 0x0000000d0e00720c */ /* 0x000fe40003f06070 */
[----:B------:R-:W-:Y:S02]  /*0710*/  @!P1 IADD3 R15, PT, PT, R15, 0x1, RZ ;  /* 0x000000010f0f9810 */ /* 0x000fe40007ffe0ff */
[----:B------:R-:W0:Y:S09]  /*0720*/  F2I.FTZ.U32.TRUNC.NTZ R9, R9 ;  /* 0x0000000900097305 */ /* 0x000e32000021f000 */
[----:B------:R-:W-:-:S05]  /*0730*/  @P0 VIADD R15, R15, 0x1 ;  /* 0x000000010f0f0836 */ /* 0x000fca0000000000 */
[----:B------:R-:W-:Y:S02]  /*0740*/  MOV R8, R15 ;  /* 0x0000000f00087202 */ /* 0x000fe40000000f00 */
[----:B------:R-:W-:Y:S02]  /*0750*/  LOP3.LUT R15, RZ, R11, RZ, 0x33, !PT ;  /* 0x0000000bff0f7212 */ /* 0x000fe400078e33ff */
[----:B------:R-:W-:Y:S02]  /*0760*/  @!P3 IADD3 R8, PT, PT, -R8, RZ, RZ ;  /* 0x000000ff0808b210 */ /* 0x000fe40007ffe1ff */
[----:B0-----:R-:W-:Y:S02]  /*0770*/  IADD3 R19, PT, PT, RZ, -R9, RZ ;  /* 0x80000009ff137210 */ /* 0x001fe40007ffe0ff */
[----:B------:R-:W-:Y:S01]  /*0780*/  SEL R16, R15, R8, !P2 ;  /* 0x000000080f107207 */ /* 0x000fe20005000000 */
[----:B------:R-:W-:Y:S02]  /*0790*/  IMAD.MOV.U32 R8, RZ, RZ, RZ ;  /* 0x000000ffff087224 */ /* 0x000fe400078e00ff */
[----:B------:R-:W-:Y:S01]  /*07a0*/  IMAD R19, R19, R12, RZ ;  /* 0x0000000c13137224 */ /* 0x000fe200078e02ff */
[----:B------:R-:W-:-:S03]  /*07b0*/  IABS R18, R16 ;  /* 0x0000001000127213 */ /* 0x000fc60000000000 */
[----:B------:R-:W-:Y:S01]  /*07c0*/  IMAD.HI.U32 R8, R9, R19, R8 ;  /* 0x0000001309087227 */ /* 0x000fe200078e0008 */
[----:B------:R-:W-:-:S05]  /*07d0*/  MOV R9, R18 ;  /* 0x0000001200097202 */ /* 0x000fca0000000f00 */
[----:B------:R-:W-:-:S05]  /*07e0*/  IMAD.HI.U32 R8, R8, R9, RZ ;  /* 0x0000000908087227 */ /* 0x000fca00078e00ff */
[----:B------:R-:W-:-:S05]  /*07f0*/  IADD3 R8, PT, PT, -R8, RZ, RZ ;  /* 0x000000ff08087210 */ /* 0x000fca0007ffe1ff */
[----:B------:R-:W-:-:S05]  /*0800*/  IMAD R9, R12, R8, R9 ;  /* 0x000000080c097224 */ /* 0x000fca00078e0209 */
[----:B------:R-:W-:-:S13]  /*0810*/  ISETP.GT.U32.AND P1, PT, R12, R9, PT ;  /* 0x000000090c00720c */ /* 0x000fda0003f24070 */
[----:B------:R-:W-:Y:S02]  /*0820*/  @!P1 IADD3 R9, PT, PT, R9, -R12, RZ ;  /* 0x8000000c09099210 */ /* 0x000fe40007ffe0ff */
[----:B------:R-:W-:Y:S02]  /*0830*/  ISETP.GE.AND P1, PT, R16, RZ, PT ;  /* 0x000000ff1000720c */ /* 0x000fe40003f26270 */
[----:B------:R-:W-:Y:S02]  /*0840*/  ISETP.GT.U32.AND P3, PT, R12, R9, PT ;  /* 0x000000090c00720c */ /* 0x000fe40003f64070 */
[----:B--2---:R-:W-:-:S04]  /*0850*/  ISETP.NE.AND P0, PT, R17, 0x57, PT ;  /* 0x000000571100780c */ /* 0x004fc80003f05270 */
[----:B------:R-:W-:-:S13]  /*0860*/  ISETP.EQ.OR P0, PT, R17, 0x49, !P0 ;  /* 0x000000491100780c */ /* 0x000fda0004702670 */
[----:B------:R-:W-:Y:S05]  /*0870*/  @P0 BRA `(.L_x_1) ;  /* 0x0000000000180947 */ /* 0x000fea0003800000 */
[----:B------:R-:W2:Y:S04]  /*0880*/  LDG.E.U8 R16, desc[UR14][R2.64+0x1] ;  /* 0x0000010e02107981 */ /* 0x000ea8000c1e1100 */
[----:B------:R-:W3:Y:S01]  /*0890*/  LDG.E.U8 R8, desc[UR14][R2.64+0x2] ;  /* 0x0000020e02087981 */ /* 0x000ee2000c1e1100 */
[----:B--2---:R-:W-:-:S04]  /*08a0*/  ISETP.NE.AND P0, PT, R16, 0x59, PT ;  /* 0x000000591000780c */ /* 0x004fc80003f05270 */
[----:B------:R-:W-:-:S04]  /*08b0*/  ISETP.NE.OR P0, PT, R17, 0x53, P0 ;  /* 0x000000531100780c */ /* 0x000fc80000705670 */
[----:B---3--:R-:W-:-:S13]  /*08c0*/  ISETP.NE.OR P0, PT, R8, 0x4d, P0 ;  /* 0x0000004d0800780c */ /* 0x008fda0000705670 */
[----:B------:R-:W-:Y:S05]  /*08d0*/  @P0 EXIT ;  /* 0x000000000000094d */ /* 0x000fea0003800000 */
.L_x_1:
[----:B------:R-:W-:Y:S05]  /*08e0*/  BSYNC.RECONVERGENT B0 ;  /* 0x0000000000007941 */ /* 0x000fea0003800200 */
.L_x_0:
[----:B------:R-:W-:Y:S01]  /*08f0*/  ISETP.GE.AND P5, PT, R4, RZ, PT ;  /* 0x000000ff0400720c */ /* 0x000fe20003fa6270 */
[----:B------:R-:W0:Y:S01]  /*0900*/  LDCU.128 UR16, c[0x0][0x440] ;  /* 0x00008800ff1077ac */ /* 0x000e220008000c00 */
[----:B------:R-:W-:Y:S01]  /*0910*/  ISETP.GT.U32.AND P4, PT, R13, R14, PT ;  /* 0x0000000e0d00720c */ /* 0x000fe20003f84070 */
[----:B------:R-:W-:Y:S01]  /*0920*/  IMAD.IADD R13, R14, 0x1, -R13 ;  /* 0x000000010e0d7824 */ /* 0x000fe200078e0a0d */
[----:B------:R-:W-:Y:S01]  /*0930*/  ISETP.NE.AND P0, PT, R10, RZ, PT ;  /* 0x000000ff0a00720c */ /* 0x000fe20003f05270 */
[----:B------:R-:W1:Y:S01]  /*0940*/  LDCU.128 UR4, c[0x0][0x450] ;  /* 0x00008a00ff0477ac */ /* 0x000e620008000c00 */
[----:B------:R-:W-:Y:S01]  /*0950*/  @!P3 IADD3 R9, PT, PT, R9, -R12, RZ ;  /* 0x8000000c0909b210 */ /* 0x000fe20007ffe0ff */
[----:B------:R-:W2:Y:S01]  /*0960*/  LDC.64 R2, c[0x0][0x388] ;  /* 0x0000e200ff027b82 */ /* 0x000ea20000000a00 */
[----:B------:R-:W-:Y:S01]  /*0970*/  SEL R14, R13, R14, !P4 ;  /* 0x0000000e0d0e7207 */ /* 0x000fe20006000000 */
[----:B------:R-:W3:Y:S01]  /*0980*/  LDCU UR20, c[0x0][0x4a0] ;  /* 0x00009400ff1477ac */ /* 0x000ee20008000800 */
[----:B------:R-:W-:Y:S01]  /*0990*/  MOV R4, R9 ;  /* 0x0000000900047202 */ /* 0x000fe20000000f00 */
[----:B------:R-:W-:-:S02]  /*09a0*/  IMAD R17, R0, R7, RZ ;  /* 0x0000000700117224 */ /* 0x000fc400078e02ff */
[----:B------:R-:W-:Y:S01]  /*09b0*/  @!P5 IMAD.MOV R14, RZ, RZ, -R14 ;  /* 0x000000ffff0ed224 */ /* 0x000fe200078e0a0e */
[----:B------:R-:W-:Y:S01]  /*09c0*/  @!P1 IADD3 R4, PT, PT, -R4, RZ, RZ ;  /* 0x000000ff04049210 */ /* 0x000fe20007ffe1ff */
[----:B------:R-:W4:Y:S02]  /*09d0*/  LDC.64 R8, c[0x0][0x428] ;  /* 0x00010a00ff087b82 */ /* 0x000f240000000a00 */
[----:B------:R-:W-:Y:S02]  /*09e0*/  @!P0 LOP3.LUT R4, RZ, R10, RZ, 0x33, !PT ;  /* 0x0000000aff048212 */ /* 0x000fe400078e33ff */
[----:B------:R-:W-:Y:S01]  /*09f0*/  SEL R14, R15, R14, !P2 ;  /* 0x0000000e0f0e7207 */ /* 0x000fe20005000000 */
[----:B0-----:R-:W-:Y:S02]  /*0a00*/  UIADD3 UR12, UPT, UPT, UR16, -0x1, URZ ;  /* 0xffffffff100c7890 */ /* 0x001fe4000fffe0ff */
[----:B------:R-:W-:Y:S01]  /*0a10*/  UIADD3 UR8, UPT, UPT, UR19, -0x1, URZ ;  /* 0xffffffff13087890 */ /* 0x000fe2000fffe0ff */
[----:B------:R-:W0:Y:S01]  /*0a20*/  LDC.64 R12, c[0x0][0x420] ;  /* 0x00010800ff0c7b82 */ /* 0x000e220000000a00 */
[----:B-1----:R-:W-:Y:S01]  /*0a30*/  UIADD3 UR9, UPT, UPT, UR4, -0x1, URZ ;  /* 0xffffffff04097890 */ /* 0x002fe2000fffe0ff */
[----:B------:R-:W-:Y:S01]  /*0a40*/  IMAD R4, R4, R11, R14 ;  /* 0x0000000b04047224 */ /* 0x000fe200078e020e */
[----:B------:R-:W-:-:S02]  /*0a50*/  UIADD3 UR5, UPT, UPT, UR5, -0x1, URZ ;  /* 0xffffffff05057890 */ /* 0x000fc4000fffe0ff */
[----:B---3--:R-:W-:Y:S01]  /*0a60*/  UIMAD UR10, UR9, UR20, UR12 ;  /* 0x00000014090a72a4 */ /* 0x008fe2000f8e020c */
[----:B------:R-:W-:Y:S01]  /*0a70*/  IMAD R4, R6, R7, R4 ;  /* 0x0000000706047224 */ /* 0x000fe200078e0204 */
[----:B------:R-:W-:Y:S01]  /*0a80*/  UIMAD UR4, UR8, UR20, UR12 ;  /* 0x00000014080472a4 */ /* 0x000fe2000f8e020c */
[----:B------:R-:W1:Y:S02]  /*0a90*/  LDC.64 R6, c[0x0][0x430] ;  /* 0x00010c00ff067b82 */ /* 0x000e640000000a00 */
[----:B------:R-:W-:Y:S01]  /*0aa0*/  IMAD R17, R17, 0x6, R4 ;  /* 0x0000000611117824 */ /* 0x000fe200078e0204 */
[C---:B------:R-:W-:Y:S01]  /*0ab0*/  IADD3 R10, PT, PT, R4.reuse, UR10, RZ ;  /* 0x0000000a040a7c10 */ /* 0x040fe2000fffe0ff */
[----:B------:R-:W-:Y:S01]  /*0ac0*/  UIMAD UR10, UR5, UR20, UR12 ;  /* 0x00000014050a72a4 */ /* 0x000fe2000f8e020c */
[----:B------:R-:W-:-:S03]  /*0ad0*/  IADD3 R14, PT, PT, R4, UR4, RZ ;  /* 0x00000004040e7c10 */ /* 0x000fc6000fffe0ff */
[----:B------:R-:W-:Y:S02]  /*0ae0*/  IMAD R11, R0, R5, R10 ;  /* 0x00000005000b7224 */ /* 0x000fe400078e020a */
[----:B----4-:R-:W-:-:S04]  /*0af0*/  IMAD.WIDE R8, R17, 0x8, R8 ;  /* 0x0000000811087825 */ /* 0x010fc800078e0208 */
[----:B--2---:R-:W-:Y:S01]  /*0b00*/  IMAD.WIDE R10, R11, 0x8, R2 ;  /* 0x000000080b0a7825 */ /* 0x004fe200078e0202 */
[----:B------:R-:W-:Y:S01]  /*0b10*/  IADD3 R16, PT, PT, R4, UR10, RZ ;  /* 0x0000000a04107c10 */ /* 0x000fe2000fffe0ff */
[----:B------:R-:W2:Y:S02]  /*0b20*/  LDG.E.64 R8, desc[UR14][R8.64] ;  /* 0x0000000e08087981 */ /* 0x000ea4000c1e1b00 */
[----:B------:R-:W-:Y:S02]  /*0b30*/  IMAD R15, R0, R5, R14 ;  /* 0x00000005000f7224 */ /* 0x000fe400078e020e */
[----:B------:R-:W2:Y:S01]  /*0b40*/  LDG.E.64 R10, desc[UR14][R10.64] ;  /* 0x0000000e0a0a7981 */ /* 0x000ea2000c1e1b00 */
[----:B0-----:R-:W-:-:S04]  /*0b50*/  IMAD.WIDE R12, R17, 0x8, R12 ;  /* 0x00000008110c7825 */ /* 0x001fc800078e020c */
[----:B------:R-:W-:Y:S02]  /*0b60*/  IMAD.WIDE R14, R15, 0x8, R2 ;  /* 0x000000080f0e7825 */ /* 0x000fe400078e0202 */
[----:B------:R-:W3:Y:S02]  /*0b70*/  LDG.E.64 R12, desc[UR14][R12.64] ;  /* 0x0000000e0c0c7981 */ /* 0x000ee4000c1e1b00 */
[----:B------:R-:W-:Y:S02]  /*0b80*/  IMAD R19, R0, R5, R16 ;  /* 0x0000000500137224 */ /* 0x000fe400078e0210 */
[----:B------:R-:W3:Y:S01]  /*0b90*/  LDG.E.64 R14, desc[UR14][R14.64] ;  /* 0x0000000e0e0e7981 */ /* 0x000ee2000c1e1b00 */
[----:B-1----:R-:W-:-:S04]  /*0ba0*/  IMAD.WIDE R16, R17, 0x8, R6 ;  /* 0x0000000811107825 */ /* 0x002fc800078e0206 */
[----:B------:R-:W-:Y:S02]  /*0bb0*/  IMAD.WIDE R18, R19, 0x8, R2 ;  /* 0x0000000813127825 */ /* 0x000fe400078e0202 */
[----:B------:R-:W4:Y:S04]  /*0bc0*/  LDG.E.64 R16, desc[UR14][R16.64] ;  /* 0x0000000e10107981 */ /* 0x000f28000c1e1b00 */
[----:B------:R-:W4:Y:S01]  /*0bd0*/  LDG.E.64 R18, desc[UR14][R18.64] ;  /* 0x0000000e12127981 */ /* 0x000f22000c1e1b00 */
[----:B------:R-:W-:-:S04]  /*0be0*/  UIADD3 UR4, UPT, UPT, UR18, -0x1, URZ ;  /* 0xffffffff12047890 */ /* 0x000fc8000fffe0ff */
[----:B------:R-:W-:-:S06]  /*0bf0*/  UIMAD UR10, UR4, UR20, UR12 ;  /* 0x00000014040a72a4 */ /* 0x000fcc000f8e020c */
[----:B------:R-:W-:-:S04]  /*0c00*/  VIADD R6, R4, UR10 ;  /* 0x0000000a04067c36 */ /* 0x000fc80008000000 */
[----:B------:R-:W-:-:S04]  /*0c10*/  IMAD R7, R0, R5, R6 ;  /* 0x0000000500077224 */ /* 0x000fc800078e0206 */
[----:B------:R-:W-:-:S06]  /*0c20*/  IMAD.WIDE R6, R7, 0x8, R2 ;  /* 0x0000000807067825 */ /* 0x000fcc00078e0202 */
[----:B------:R-:W5:Y:S01]  /*0c30*/  LDG.E.64 R6, desc[UR14][R6.64] ;  /* 0x0000000e06067981 */ /* 0x000f62000c1e1b00 */
[----:B------:R-:W-:Y:S02]  /*0c40*/  UIADD3 UR13, UPT, UPT, UR17, -0x1, URZ ;  /* 0xffffffff110d7890 */ /* 0x000fe4000fffe0ff */
[----:B------:R-:W-:Y:S02]  /*0c50*/  UIADD3 UR7, UPT, UPT, UR7, -0x1, URZ ;  /* 0xffffffff07077890 */ /* 0x000fe4000fffe0ff */
[----:B------:R-:W-:Y:S02]  /*0c60*/  UIMAD UR4, UR4, UR20, UR13 ;  /* 0x00000014040472a4 */ /* 0x000fe4000f8e020d */
[----:B------:R-:W-:Y:S02]  /*0c70*/  UIMAD UR8, UR8, UR20, UR13 ;  /* 0x00000014080872a4 */ /* 0x000fe4000f8e020d */
[----:B------:R-:W-:Y:S02]  /*0c80*/  UIMAD UR9, UR9, UR20, UR13 ;  /* 0x00000014090972a4 */ /* 0x000fe4000f8e020d */
[----:B------:R-:W-:-:S02]  /*0c90*/  UIMAD UR10, UR7, UR20, UR12 ;  /* 0x00000014070a72a4 */ /* 0x000fc4000f8e020c */
[----:B------:R-:W-:Y:S01]  /*0ca0*/  UIMAD UR5, UR5, UR20, UR13 ;  /* 0x00000014050572a4 */ /* 0x000fe2000f8e020d */
[----:B--2---:R-:W-:-:S08]  /*0cb0*/  DMUL R20, R8, R10 ;  /* 0x0000000a08147228 */ /* 0x004fd00000000000 */
[----:B---3--:R-:W-:-:S08]  /*0cc0*/  DFMA R20, R12, R14, R20 ;  /* 0x0000000e0c14722b */ /* 0x008fd00000000014 */
[----:B----4-:R-:W-:-:S08]  /*0cd0*/  DFMA R20, R16, R18, R20 ;  /* 0x000000121014722b */ /* 0x010fd00000000014 */
[----:B------:R-:W-:-:S08]  /*0ce0*/  DADD R20, R20, R20 ;  /* 0x0000000014147229 */ /* 0x000fd00000000014 */
[-C--:B------:R-:W-:Y:S02]  /*0cf0*/  DFMA R12, -R12, R20.reuse, R14 ;  /* 0x000000140c0c722b */ /* 0x080fe4000000010e */
[-C--:B------:R-:W-:Y:S01]  /*0d00*/  DFMA R8, -R8, R20.reuse, R10 ;  /* 0x000000140808722b */ /* 0x080fe2000000010a */
[C---:B------:R-:W-:Y:S01]  /*0d10*/  IADD3 R14, PT, PT, R4.reuse, UR4, RZ ;  /* 0x00000004040e7c10 */ /* 0x040fe2000fffe0ff */
[----:B------:R-:W-:Y:S01]  /*0d20*/  DFMA R10, -R16, R20, R18 ;  /* 0x00000014100a722b */ /* 0x000fe20000000112 */
[C---:B------:R-:W-:Y:S02]  /*0d30*/  IADD3 R16, PT, PT, R4.reuse, UR8, RZ ;  /* 0x0000000804107c10 */ /* 0x040fe4000fffe0ff */
[C---:B------:R-:W-:Y:S01]  /*0d40*/  IADD3 R18, PT, PT, R4.reuse, UR9, RZ ;  /* 0x0000000904127c10 */ /* 0x040fe2000fffe0ff */
[C---:B------:R-:W-:Y:S01]  /*0d50*/  VIADD R20, R4.reuse, UR5 ;  /* 0x0000000504147c36 */ /* 0x040fe20008000000 */
[----:B------:R-:W-:Y:S01]  /*0d60*/  IADD3 R21, PT, PT, R4, UR10, RZ ;  /* 0x0000000a04157c10 */ /* 0x000fe2000fffe0ff */
[CC--:B------:R-:W-:Y:S01]  /*0d70*/  IMAD R15, R0.reuse, R5.reuse, R14 ;  /* 0x00000005000f7224 */ /* 0x0c0fe200078e020e */
[----:B------:R-:W0:Y:S01]  /*0d80*/  LDCU.128 UR8, c[0x0][0x460] ;  /* 0x00008c00ff0877ac */ /* 0x000e220008000c00 */
[----:B------:R-:W-:-:S02]  /*0d90*/  IMAD R17, R0, R5, R16 ;  /* 0x0000000500117224 */ /* 0x000fc400078e0210 */
[CC--:B------:R-:W-:Y:S02]  /*0da0*/  IMAD R19, R0.reuse, R5.reuse, R18 ;  /* 0x0000000500137224 */ /* 0x0c0fe400078e0212 */
[CC--:B------:R-:W-:Y:S02]  /*0db0*/  IMAD R23, R0.reuse, R5.reuse, R20 ;  /* 0x0000000500177224 */ /* 0x0c0fe400078e0214 */
[----:B------:R-:W-:Y:S02]  /*0dc0*/  IMAD R21, R0, R5, R21 ;  /* 0x0000000500157224 */ /* 0x000fe400078e0215 */
[----:B------:R-:W-:-:S04]  /*0dd0*/  IMAD.WIDE R14, R15, 0x8, R2 ;  /* 0x000000080f0e7825 */ /* 0x000fc800078e0202 */
[--C-:B------:R-:W-:Y:S01]  /*0de0*/  IMAD.WIDE R16, R17, 0x8, R2.reuse ;  /* 0x0000000811107825 */ /* 0x100fe200078e0202 */
[----:B-----5:R1:W-:Y:S03]  /*0df0*/  STG.E.64 desc[UR14][R14.64], R6 ;  /* 0x000000060e007986 */ /* 0x0203e6000c101b0e */
[--C-:B------:R-:W-:Y:S01]  /*0e00*/  IMAD.WIDE R18, R19, 0x8, R2.reuse ;  /* 0x0000000813127825 */ /* 0x100fe200078e0202 */
[----:B------:R2:W-:Y:S03]  /*0e10*/  STG.E.64 desc[UR14][R16.64], R12 ;  /* 0x0000000c10007986 */ /* 0x0005e6000c101b0e */
[----:B------:R-:W-:-:S04]  /*0e20*/  IMAD.WIDE R22, R23, 0x8, R2 ;  /* 0x0000000817167825 */ /* 0x000fc800078e0202 */
[----:B------:R-:W-:Y:S01]  /*0e30*/  IMAD.WIDE R20, R21, 0x8, R2 ;  /* 0x0000000815147825 */ /* 0x000fe200078e0202 */
[----:B------:R3:W-:Y:S04]  /*0e40*/  STG.E.64 desc[UR14][R18.64], R8 ;  /* 0x0000000812007986 */ /* 0x0007e8000c101b0e */
[----:B------:R4:W-:Y:S04]  /*0e50*/  STG.E.64 desc[UR14][R22.64], R10 ;  /* 0x0000000a16007986 */ /* 0x0009e8000c101b0e */
[----:B------:R-:W5:Y:S01]  /*0e60*/  LDG.E.64 R20, desc[UR14][R20.64] ;  /* 0x0000000e14147981 */ /* 0x000f62000c1e1b00 */
[----:B0-----:R-:W-:-:S02]  /*0e70*/  UIADD3 UR9, UPT, UPT, UR9, -0x1, URZ ;  /* 0xffffffff09097890 */ /* 0x001fc4000fffe0ff */
[----:B------:R-:W-:Y:S02]  /*0e80*/  UIMAD UR7, UR7, UR20, UR13 ;  /* 0x00000014070772a4 */ /* 0x000fe4000f8e020d */
[----:B------:R-:W-:-:S04]  /*0e90*/  UIMAD UR4, UR9, UR20, UR12 ;  /* 0x00000014090472a4 */ /* 0x000fc8000f8e020c */
[C---:B------:R-:W-:Y:S02]  /*0ea0*/  IADD3 R24, PT, PT, R4.reuse, UR7, RZ ;  /* 0x0000000704187c10 */ /* 0x040fe4000fffe0ff */
[----:B------:R-:W-:-:S03]  /*0eb0*/  IADD3 R25, PT, PT, R4, UR4, RZ ;  /* 0x0000000404197c10 */ /* 0x000fc6000fffe0ff */
[CC--:B-1----:R-:W-:Y:S02]  /*0ec0*/  IMAD R15, R0.reuse, R5.reuse, R24 ;  /* 0x00000005000f7224 */ /* 0x0c2fe400078e0218 */
[----:B------:R-:W-:Y:S02]  /*0ed0*/  IMAD R25, R0, R5, R25 ;  /* 0x0000000500197224 */ /* 0x000fe400078e0219 */
[----:B--2---:R-:W-:-:S04]  /*0ee0*/  IMAD.WIDE R16, R15, 0x8, R2 ;  /* 0x000000080f107825 */ /* 0x004fc800078e0202 */
[----:B------:R-:W-:Y:S01]  /*0ef0*/  IMAD.WIDE R14, R25, 0x8, R2 ;  /* 0x00000008190e7825 */ /* 0x000fe200078e0202 */
[----:B-----5:R0:W-:Y:S05]  /*0f00*/  STG.E.64 desc[UR14][R16.64], R20 ;  /* 0x0000001410007986 */ /* 0x0201ea000c101b0e */
[----:B------:R-:W2:Y:S01]  /*0f10*/  LDG.E.64 R14, desc[UR14][R14.64] ;  /* 0x0000000e0e0e7981 */ /* 0x000ea2000c1e1b00 */
[----:B------:R-:W-:Y:S02]  /*0f20*/  UIADD3 UR8, UPT, UPT, UR8, -0x1, URZ ;  /* 0xffffffff08087890 */ /* 0x000fe4000fffe0ff */
[----:B------:R-:W-:Y:S02]  /*0f30*/  UIMAD UR9, UR9, UR20, UR13 ;  /* 0x00000014090972a4 */ /* 0x000fe4000f8e020d */
[----:B------:R-:W-:-:S04]  /*0f40*/  UIMAD UR4, UR8, UR20, UR12 ;  /* 0x00000014080472a4 */ /* 0x000fc8000f8e020c */
[C---:B---3--:R-:W-:Y:S02]  /*0f50*/  VIADD R18, R4.reuse, UR9 ;  /* 0x0000000904127c36 */ /* 0x048fe40008000000 */
[----:B----4-:R-:W-:Y:S02]  /*0f60*/  IADD3 R22, PT, PT, R4, UR4, RZ ;  /* 0x0000000404167c10 */ /* 0x010fe4000fffe0ff */
[----:B------:R-:W-:-:S03]  /*0f70*/  IMAD R19, R0, R5, R18 ;  /* 0x0000000500137224 */ /* 0x000fc600078e0212 */
[----:B------:R-:W-:Y:S02]  /*0f80*/  IMAD R23, R0, R5, R22 ;  /* 0x0000000500177224 */ /* 0x000fe400078e0216 */
[----:B------:R-:W-:-:S04]  /*0f90*/  IMAD.WIDE R18, R19, 0x8, R2 ;  /* 0x0000000813127825 */ /* 0x000fc800078e0202 */
[----:B------:R-:W-:Y:S01]  /*0fa0*/  IMAD.WIDE R22, R23, 0x8, R2 ;  /* 0x0000000817167825 */ /* 0x000fe200078e0202 */
[----:B--2---:R1:W-:Y:S04]  /*0fb0*/  STG.E.64 desc[UR14][R18.64], R14 ;  /* 0x0000000e12007986 */ /* 0x0043e8000c101b0e */
[----:B0-----:R-:W2:Y:S01]  /*0fc0*/  LDG.E.64 R16, desc[UR14][R22.64] ;  /* 0x0000000e16107981 */ /* 0x001ea2000c1e1b00 */
[----:B------:R-:W-:Y:S02]  /*0fd0*/  UIADD3 UR6, UPT, UPT, UR6, -0x1, URZ ;  /* 0xffffffff06067890 */ /* 0x000fe4000fffe0ff */
[----:B------:R-:W-:Y:S02]  /*0fe0*/  UIMAD UR8, UR8, UR20, UR13 ;  /* 0x00000014080872a4 */ /* 0x000fe4000f8e020d */
[----:B------:R-:W-:-:S04]  /*0ff0*/  UIMAD UR4, UR6, UR20, UR12 ;  /* 0x00000014060472a4 */ /* 0x000fc8000f8e020c */
[C---:B------:R-:W-:Y:S02]  /*1000*/  IADD3 R20, PT, PT, R4.reuse, UR8, RZ ;  /* 0x0000000804147c10 */ /* 0x040fe4000fffe0ff */
[----:B------:R-:W-:-:S03]  /*1010*/  IADD3 R24, PT, PT, R4, UR4, RZ ;  /* 0x0000000404187c10 */ /* 0x000fc6000fffe0ff */
[CC--:B------:R-:W-:Y:S02]  /*1020*/  IMAD R21, R0.reuse, R5.reuse, R20 ;  /* 0x0000000500157224 */ /* 0x0c0fe400078e0214 */
[----:B------:R-:W-:Y:S02]  /*1030*/  IMAD R25, R0, R5, R24 ;  /* 0x0000000500197224 */ /* 0x000fe400078e0218 */
[----:B------:R-:W-:-:S04]  /*1040*/  IMAD.WIDE R20, R21, 0x8, R2 ;  /* 0x0000000815147825 */ /* 0x000fc800078e0202 */
[----:B------:R-:W-:Y:S01]  /*1050*/  IMAD.WIDE R24, R25, 0x8, R2 ;  /* 0x0000000819187825 */ /* 0x000fe200078e0202 */
[----:B--2---:R0:W-:Y:S04]  /*1060*/  STG.E.64 desc[UR14][R20.64], R16 ;  /* 0x0000001014007986 */ /* 0x0041e8000c101b0e */
[----:B-1----:R-:W2:Y:S01]  /*1070*/  LDG.E.64 R14, desc[UR14][R24.64] ;  /* 0x0000000e180e7981 */ /* 0x002ea2000c1e1b00 */
[----:B------:R-:W-:Y:S02]  /*1080*/  UIADD3 UR11, UPT, UPT, UR11, -0x1, URZ ;  /* 0xffffffff0b0b7890 */ /* 0x000fe4000fffe0ff */
[----:B------:R-:W-:Y:S02]  /*1090*/  UIMAD UR6, UR6, UR20, UR13 ;  /* 0x00000014060672a4 */ /* 0x000fe4000f8e020d */
[----:B------:R-:W-:-:S04]  /*10a0*/  UIMAD UR4, UR11, UR20, UR12 ;  /* 0x000000140b0472a4 */ /* 0x000fc8000f8e020c */
[C---:B------:R-:W-:Y:S02]  /*10b0*/  VIADD R18, R4.reuse, UR6 ;  /* 0x0000000604127c36 */ /* 0x040fe40008000000 */
[----:B------:R-:W-:Y:S02]  /*10c0*/  IADD3 R22, PT, PT, R4, UR4, RZ ;  /* 0x0000000404167c10 */ /* 0x000fe4000fffe0ff */
        /* <DEDUP_REMOVED lines=12> */
[----:B------:R-:W-:Y:S01]  /*1190*/  IMAD R25, R0, R5, R24 ;  /* 0x0000000500197224 */ /* 0x000fe200078e0218 */
[----:B------:R-:W0:Y:S01]  /*11a0*/  LDCU.128 UR4, c[0x0][0x470] ;  /* 0x00008e00ff0477ac */ /* 0x000e220008000c00 */
[----:B------:R-:W-:-:S04]  /*11b0*/  IMAD.WIDE R20, R21, 0x8, R2 ;  /* 0x0000000815147825 */ /* 0x000fc800078e0202 */
[----:B------:R-:W-:Y:S01]  /*11c0*/  IMAD.WIDE R24, R25, 0x8, R2 ;  /* 0x0000000819187825 */ /* 0x000fe200078e0202 */
[----:B--2---:R2:W-:Y:S04]  /*11d0*/  STG.E.64 desc[UR14][R20.64], R16 ;  /* 0x0000001014007986 */ /* 0x0045e8000c101b0e */
[----:B-1----:R-:W3:Y:S01]  /*11e0*/  LDG.E.64 R18, desc[UR14][R24.64] ;  /* 0x0000000e18127981 */ /* 0x002ee2000c1e1b00 */
[----:B0-----:R-:W-:Y:S02]  /*11f0*/  UIADD3 UR4, UPT, UPT, UR4, -0x1, URZ ;  /* 0xffffffff04047890 */ /* 0x001fe4000fffe0ff */
[----:B------:R-:W-:Y:S02]  /*1200*/  UIMAD UR10, UR10, UR20, UR13 ;  /* 0x000000140a0a72a4 */ /* 0x000fe4000f8e020d */
[----:B------:R-:W-:-:S04]  /*1210*/  UIMAD UR8, UR4, UR20, UR12 ;  /* 0x00000014040872a4 */ /* 0x000fc8000f8e020c */
[C---:B------:R-:W-:Y:S02]  /*1220*/  VIADD R14, R4.reuse, UR10 ;  /* 0x0000000a040e7c36 */ /* 0x040fe40008000000 */
[----:B------:R-:W-:Y:S02]  /*1230*/  IADD3 R15, PT, PT, R4, UR8, RZ ;  /* 0x00000008040f7c10 */ /* 0x000fe4000fffe0ff */
[----:B------:R-:W-:-:S03]  /*1240*/  IMAD R23, R0, R5, R14 ;  /* 0x0000000500177224 */ /* 0x000fc600078e020e */
[----:B------:R-:W-:Y:S01]  /*1250*/  IMAD R15, R0, R5, R15 ;  /* 0x00000005000f7224 */ /* 0x000fe200078e020f */
[----:B------:R-:W0:Y:S01]  /*1260*/  LDCU UR8, c[0x0][0x480] ;  /* 0x00009000ff0877ac */ /* 0x000e220008000800 */
[----:B------:R-:W-:-:S04]  /*1270*/  IMAD.WIDE R22, R23, 0x8, R2 ;  /* 0x0000000817167825 */ /* 0x000fc800078e0202 */
[----:B------:R-:W-:Y:S01]  /*1280*/  IMAD.WIDE R14, R15, 0x8, R2 ;  /* 0x000000080f0e7825 */ /* 0x000fe200078e0202 */
[----:B---3--:R1:W-:Y:S05]  /*1290*/  STG.E.64 desc[UR14][R22.64], R18 ;  /* 0x0000001216007986 */ /* 0x0083ea000c101b0e */
[----:B------:R-:W3:Y:S01]  /*12a0*/  LDG.E.64 R14, desc[UR14][R14.64] ;  /* 0x0000000e0e0e7981 */ /* 0x000ee2000c1e1b00 */
[----:B------:R-:W-:Y:S02]  /*12b0*/  UIADD3 UR5, UPT, UPT, UR5, -0x1, URZ ;  /* 0xffffffff05057890 */ /* 0x000fe4000fffe0ff */
[----:B------:R-:W-:Y:S02]  /*12c0*/  UIADD3 UR6, UPT, UPT, UR6, -0x1, URZ ;  /* 0xffffffff06067890 */ /* 0x000fe4000fffe0ff */
[----:B------:R-:W-:-:S02]  /*12d0*/  UIADD3 UR7, UPT, UPT, UR7, -0x1, URZ ;  /* 0xffffffff07077890 */ /* 0x000fc4000fffe0ff */
[----:B0-----:R-:W-:Y:S02]  /*12e0*/  UIADD3 UR8, UPT, UPT, UR8, -0x1, URZ ;  /* 0xffffffff08087890 */ /* 0x001fe4000fffe0ff */
[----:B------:R-:W-:Y:S02]  /*12f0*/  UIMAD UR4, UR4, UR20, UR13 ;  /* 0x00000014040472a4 */ /* 0x000fe4000f8e020d */
[----:B------:R-:W-:Y:S01]  /*1300*/  UIMAD UR5, UR5, UR20, UR13 ;  /* 0x00000014050572a4 */ /* 0x000fe2000f8e020d */
[C---:B------:R-:W-:Y:S01]  /*1310*/  DMUL R12, R6.reuse, R12 ;  /* 0x0000000c060c7228 */ /* 0x040fe20000000000 */
[----:B------:R-:W-:Y:S01]  /*1320*/  UIMAD UR6, UR6, UR20, UR13 ;  /* 0x00000014060672a4 */ /* 0x000fe2000f8e020d */
[C---:B------:R-:W-:Y:S01]  /*1330*/  DMUL R8, R6.reuse, R8 ;  /* 0x0000000806087228 */ /* 0x040fe20000000000 */
[----:B------:R-:W-:Y:S02]  /*1340*/  UIMAD UR7, UR7, UR20, UR13 ;  /* 0x00000014070772a4 */ /* 0x000fe4000f8e020d */
[----:B------:R-:W-:Y:S01]  /*1350*/  UIMAD UR12, UR8, UR20, UR12 ;  /* 0x00000014080c72a4 */ /* 0x000fe2000f8e020c */
[----:B------:R-:W-:Y:S01]  /*1360*/  DMUL R6, R6, R10 ;  /* 0x0000000a06067228 */ /* 0x000fe20000000000 */
[----:B--2---:R-:W-:-:S02]  /*1370*/  IADD3 R16, PT, PT, R4, UR5, RZ ;  /* 0x0000000504107c10 */ /* 0x004fc4000fffe0ff */
[C---:B------:R-:W-:Y:S01]  /*1380*/  IADD3 R10, PT, PT, R4.reuse, UR4, RZ ;  /* 0x00000004040a7c10 */ /* 0x040fe2000fffe0ff */
[C---:B-1----:R-:W-:Y:S01]  /*1390*/  VIADD R18, R4.reuse, UR6 ;  /* 0x0000000604127c36 */ /* 0x042fe20008000000 */
[C---:B------:R-:W-:Y:S02]  /*13a0*/  IADD3 R20, PT, PT, R4.reuse, UR7, RZ ;  /* 0x0000000704147c10 */ /* 0x040fe4000fffe0ff */
[----:B------:R-:W-:Y:S01]  /*13b0*/  IADD3 R22, PT, PT, R4, UR12, RZ ;  /* 0x0000000c04167c10 */ /* 0x000fe2000fffe0ff */
[CC--:B------:R-:W-:Y:S02]  /*13c0*/  IMAD R11, R0.reuse, R5.reuse, R10 ;  /* 0x00000005000b7224 */ /* 0x0c0fe400078e020a */
[CC--:B------:R-:W-:Y:S02]  /*13d0*/  IMAD R17, R0.reuse, R5.reuse, R16 ;  /* 0x0000000500117224 */ /* 0x0c0fe400078e0210 */
[CC--:B------:R-:W-:Y:S02]  /*13e0*/  IMAD R19, R0.reuse, R5.reuse, R18 ;  /* 0x0000000500137224 */ /* 0x0c0fe400078e0212 */
[----:B------:R-:W-:-:S02]  /*13f0*/  IMAD R21, R0, R5, R20 ;  /* 0x0000000500157224 */ /* 0x000fc400078e0214 */
[----:B------:R-:W-:Y:S02]  /*1400*/  IMAD R23, R0, R5, R22 ;  /* 0x0000000500177224 */ /* 0x000fe400078e0216 */
[----:B------:R-:W-:-:S04]  /*1410*/  IMAD.WIDE R10, R11, 0x8, R2 ;  /* 0x000000080b0a7825 */ /* 0x000fc800078e0202 */
[----:B------:R-:W-:-:S04]  /*1420*/  IMAD.WIDE R16, R17, 0x8, R2 ;  /* 0x0000000811107825 */ /* 0x000fc800078e0202 */
[----:B------:R-:W-:-:S04]  /*1430*/  IMAD.WIDE R18, R19, 0x8, R2 ;  /* 0x0000000813127825 */ /* 0x000fc800078e0202 */
[----:B------:R-:W-:-:S04]  /*1440*/  IMAD.WIDE R20, R21, 0x8, R2 ;  /* 0x0000000815147825 */ /* 0x000fc800078e0202 */
[----:B------:R-:W-:Y:S01]  /*1450*/  IMAD.WIDE R22, R23, 0x8, R2 ;  /* 0x0000000817167825 */ /* 0x000fe200078e0202 */
[----:B---3--:R-:W-:Y:S04]  /*1460*/  STG.E.64 desc[UR14][R10.64], R14 ;  /* 0x0000000e0a007986 */ /* 0x008fe8000c101b0e */
[----:B------:R-:W-:Y:S04]  /*1470*/  STG.E.64 desc[UR14][R16.64], R12 ;  /* 0x0000000c10007986 */ /* 0x000fe8000c101b0e */
[----:B------:R-:W-:Y:S04]  /*1480*/  STG.E.64 desc[UR14][R18.64], R8 ;  /* 0x0000000812007986 */ /* 0x000fe8000c101b0e */
[----:B------:R-:W-:Y:S04]  /*1490*/  STG.E.64 desc[UR14][R20.64], R6 ;  /* 0x0000000614007986 */ /* 0x000fe8000c101b0e */
[----:B------:R-:W2:Y:S01]  /*14a0*/  LDG.E.64 R22, desc[UR14][R22.64] ;  /* 0x0000000e16167981 */ /* 0x000ea2000c1e1b00 */
[----:B------:R-:W-:-:S06]  /*14b0*/  UIMAD UR8, UR8, UR20, UR13 ;  /* 0x00000014080872a4 */ /* 0x000fcc000f8e020d */
[----:B------:R-:W-:-:S05]  /*14c0*/  IADD3 R4, PT, PT, R4, UR8, RZ ;  /* 0x0000000804047c10 */ /* 0x000fca000fffe0ff */
[----:B------:R-:W-:-:S04]  /*14d0*/  IMAD R5, R0, R5, R4 ;  /* 0x0000000500057224 */ /* 0x000fc800078e0204 */
[----:B------:R-:W-:-:S05]  /*14e0*/  IMAD.WIDE R2, R5, 0x8, R2 ;  /* 0x0000000805027825 */ /* 0x000fca00078e0202 */
[----:B--2---:R-:W-:Y:S01]  /*14f0*/  STG.E.64 desc[UR14][R2.64], R22 ;  /* 0x0000001602007986 */ /* 0x004fe2000c101b0e */
[----:B------:R-:W-:Y:S05]  /*1500*/  EXIT ;  /* 0x000000000000794d */ /* 0x000fea0003800000 */
.L_x_2:
[----:B------:R-:W-:-:S00]  /*1510*/  BRA `(.L_x_2) ;  /* 0xfffffffc00fc7947 */ /* 0x000fc0000383ffff */
[----:B------:R-:W-:-:S00]  /*1520*/  NOP ;  /* 0x0000000000007918 */ /* 0x000fc00000000000 */
        /* <DEDUP_REMOVED lines=13> */
.L_x_274:


//--------------------- .text._Z22InviscidBC_gpu_kernel2PiPdPcS0_S0_S0_S0_S0_S0_S0_S0_S0_S0_S0_S0_S1_S0_S0_S0_S0_S0_S0_S0_diiiiiiiiiiiiiiiiiiiiiiiiiiiiiiiiiiidiiiiidS0_ --------------------------
	.section	.text._Z22InviscidBC_gpu_kernel2PiPdPcS0_S0_S0_S0_S0_S0_S0_S0_S0_S0_S0_S0_S1_S0_S0_S0_S0_S0_S0_S0_diiiiiiiiiiiiiiiiiiiiiiiiiiiiiiiiiiidiiiiidS0_,"ax",@progbits
	.align	128
        .global         _Z22InviscidBC_gpu_kernel2PiPdPcS0_S0_S0_S0_S0_S0_S0_S0_S0_S0_S0_S0_S1_S0_S0_S0_S0_S0_S0_S0_diiiiiiiiiiiiiiiiiiiiiiiiiiiiiiiiiiidiiiiidS0_
        .type           _Z22InviscidBC_gpu_kernel2PiPdPcS0_S0_S0_S0_S0_S0_S0_S0_S0_S0_S0_S0_S1_S0_S0_S0_S0_S0_S0_S0_diiiiiiiiiiiiiiiiiiiiiiiiiiiiiiiiiiidiiiiidS0_,@function
        .size           _Z22InviscidBC_gpu_kernel2PiPdPcS0_S0_S0_S0_S0_S0_S0_S0_S0_S0_S0_S0_S1_S0_S0_S0_S0_S0_S0_S0_diiiiiiiiiiiiiiiiiiiiiiiiiiiiiiiiiiidiiiiidS0_,(.L_x_270 - _Z22InviscidBC_gpu_kernel2PiPdPcS0_S0_S0_S0_S0_S0_S0_S0_S0_S0_S0_S0_S1_S0_S0_S0_S0_S0_S0_S0_diiiiiiiiiiiiiiiiiiiiiiiiiiiiiiiiiiidiiiiidS0_)
        .other          _Z22InviscidBC_gpu_kernel2PiPdPcS0_S0_S0_S0_S0_S0_S0_S0_S0_S0_S0_S0_S1_S0_S0_S0_S0_S0_S0_S0_diiiiiiiiiiiiiiiiiiiiiiiiiiiiiiiiiiidiiiiidS0_,@"STO_CUDA_ENTRY STV_DEFAULT"
_Z22InviscidBC_gpu_kernel2PiPdPcS0_S0_S0_S0_S0_S0_S0_S0_S0_S0_S0_S0_S1_S0_S0_S0_S0_S0_S0_S0_diiiiiiiiiiiiiiiiiiiiiiiiiiiiiiiiiiidiiiiidS0_:
.text._Z22InviscidBC_gpu_kernel2PiPdPcS0_S0_S0_S0_S0_S0_S0_S0_S0_S0_S0_S0_S1_S0_S0_S0_S0_S0_S0_S0_diiiiiiiiiiiiiiiiiiiiiiiiiiiiiiiiiiidiiiiidS0_:
        /* <DEDUP_REMOVED lines=9> */
[----:B------:R-:W1:Y:S01]  /*0090*/  LDCU.64 UR4, c[0x0][0x390] ;  /* 0x00007200ff0477ac */ /* 0x000e620008000a00 */
[----:B------:R-:W2:Y:S06]  /*00a0*/  LDCU.64 UR12, c[0x0][0x358] ;  /* 0x00006b00ff0c77ac */ /* 0x000eac0008000a00 */
[----:B------:R-:W3:Y:S08]  /*00b0*/  LDC R10, c[0x0][0x490] ;  /* 0x00012400ff0a7b82 */ /* 0x000ef00000000800 */
[----:B------:R-:W4:Y:S01]  /*00c0*/  LDC R5, c[0x0][0x494] ;  /* 0x00012500ff057b82 */ /* 0x000f220000000800 */
[----:B0-----:R-:W-:-:S04]  /*00d0*/  IABS R13, R3 ;  /* 0x00000003000d7213 */ /* 0x001fc80000000000 */
[----:B------:R-:W0:Y:S01]  /*00e0*/  I2F.RP R2, R13 ;  /* 0x0000000d00027306 */ /* 0x000e220000209400 */
[----:B---3--:R-:W-:-:S04]  /*00f0*/  SHF.L.U32 R10, R10, 0x1, RZ ;  /* 0x000000010a0a7819 */ /* 0x008fc800000006ff */
[----:B------:R-:W-:Y:S02]  /*0100*/  IABS R15, R10 ;  /* 0x0000000a000f7213 */ /* 0x000fe40000000000 */
[----:B----4-:R-:W-:Y:S02]  /*0110*/  IABS R16, R5 ;  /* 0x0000000500107213 */ /* 0x010fe40000000000 */
[----:B------:R-:W3:Y:S08]  /*0120*/  I2F.RP R11, R15 ;  /* 0x0000000f000b7306 */ /* 0x000ef00000209400 */
[----:B0-----:R-:W0:Y:S08]  /*0130*/  MUFU.RCP R2, R2 ;  /* 0x0000000200027308 */ /* 0x001e300000001000 */
[----:B------:R-:W4:Y:S08]  /*0140*/  I2F.RP R12, R16 ;  /* 0x00000010000c7306 */ /* 0x000f300000209400 */
[----:B---3--:R-:W-:Y:S01]  /*0150*/  MUFU.RCP R11, R11 ;  /* 0x0000000b000b7308 */ /* 0x008fe20000001000 */
[----:B0-----:R-:W-:Y:S01]  /*0160*/  VIADD R6, R2, 0xffffffe ;  /* 0x0ffffffe02067836 */ /* 0x001fe20000000000 */
[----:B------:R-:W-:-:S06]  /*0170*/  IABS R2, R0 ;  /* 0x0000000000027213 */ /* 0x000fcc0000000000 */
[----:B------:R0:W3:Y:S08]  /*0180*/  F2I.FTZ.U32.TRUNC.NTZ R7, R6 ;  /* 0x0000000600077305 */ /* 0x0000f0000021f000 */
[----:B----4-:R-:W4:Y:S01]  /*0190*/  MUFU.RCP R12, R12 ;  /* 0x0000000c000c7308 */ /* 0x010f220000001000 */
[----:B0-----:R-:W-:Y:S02]  /*01a0*/  IMAD.MOV.U32 R6, RZ, RZ, RZ ;  /* 0x000000ffff067224 */ /* 0x001fe400078e00ff */
[----:B---3--:R-:W-:-:S04]  /*01b0*/  IMAD.MOV R4, RZ, RZ, -R7 ;  /* 0x000000ffff047224 */ /* 0x008fc800078e0a07 */
[----:B------:R-:W-:-:S04]  /*01c0*/  IMAD R9, R4, R13, RZ ;  /* 0x0000000d04097224 */ /* 0x000fc800078e02ff */
[----:B------:R-:W-:Y:S01]  /*01d0*/  IMAD.HI.U32 R7, R7, R9, R6 ;  /* 0x0000000907077227 */ /* 0x000fe200078e0006 */
[----:B----4-:R-:W-:Y:S02]  /*01e0*/  IADD3 R8, PT, PT, R12, 0xffffffe, RZ ;  /* 0x0ffffffe0c087810 */ /* 0x010fe40007ffe0ff */
[----:B------:R-:W-:-:S03]  /*01f0*/  IABS R12, R10 ;  /* 0x0000000a000c7213 */ /* 0x000fc60000000000 */
[----:B------:R-:W-:Y:S01]  /*0200*/  IMAD.HI.U32 R4, R7, R2, RZ ;  /* 0x0000000207047227 */ /* 0x000fe200078e00ff */
[----:B------:R0:W3:Y:S03]  /*0210*/  F2I.FTZ.U32.TRUNC.NTZ R9, R8 ;  /* 0x0000000800097305 */ /* 0x0000e6000021f000 */
[----:B------:R-:W-:Y:S02]  /*0220*/  IMAD.MOV R6, RZ, RZ, -R4 ;  /* 0x000000ffff067224 */ /* 0x000fe400078e0a04 */
[----:B------:R-:W-:Y:S02]  /*0230*/  VIADD R7, R11, 0xffffffe ;  /* 0x0ffffffe0b077836 */ /* 0x000fe40000000000 */
[----:B------:R-:W-:Y:S02]  /*0240*/  IMAD R6, R13, R6, R2 ;  /* 0x000000060d067224 */ /* 0x000fe400078e0202 */
[----:B0-----:R-:W-:-:S02]  /*0250*/  IMAD.MOV.U32 R8, RZ, RZ, RZ ;  /* 0x000000ffff087224 */ /* 0x001fc400078e00ff */
[----:B------:R-:W0:Y:S01]  /*0260*/  F2I.FTZ.U32.TRUNC.NTZ R7, R7 ;  /* 0x0000000700077305 */ /* 0x000e22000021f000 */
[----:B------:R-:W-:Y:S01]  /*0270*/  ISETP.GT.U32.AND P1, PT, R13, R6, PT ;  /* 0x000000060d00720c */ /* 0x000fe20003f24070 */
[----:B------:R-:W-:Y:S02]  /*0280*/  IMAD.MOV R12, RZ, RZ, -R12 ;  /* 0x000000ffff0c7224 */ /* 0x000fe400078e0a0c */
[----:B---3--:R-:W-:-:S04]  /*0290*/  IMAD.MOV R11, RZ, RZ, -R9 ;  /* 0x000000ffff0b7224 */ /* 0x008fc800078e0a09 */
[----:B------:R-:W-:-:S04]  /*02a0*/  IMAD R11, R11, R16, RZ ;  /* 0x000000100b0b7224 */ /* 0x000fc800078e02ff */
[----:B------:R-:W-:Y:S02]  /*02b0*/  IMAD.HI.U32 R9, R9, R11, R8 ;  /* 0x0000000b09097227 */ /* 0x000fe400078e0008 */
[----:B------:R-:W-:Y:S02]  /*02c0*/  @!P1 IADD3 R4, PT, PT, R4, 0x1, RZ ;  /* 0x0000000104049810 */ /* 0x000fe40007ffe0ff */
[----:B------:R-:W-:Y:S01]  /*02d0*/  @!P1 IMAD.IADD R6, R6, 0x1, -R13 ;  /* 0x0000000106069824 */ /* 0x000fe200078e0a0d */
[----:B------:R-:W-:Y:S01]  /*02e0*/  ISETP.NE.AND P1, PT, R3, RZ, PT ;  /* 0x000000ff0300720c */ /* 0x000fe20003f25270 */
[----:B------:R-:W-:-:S03]  /*02f0*/  IMAD.HI.U32 R14, R9, R2, RZ ;  /* 0x00000002090e7227 */ /* 0x000fc600078e00ff */
[----:B------:R-:W-:Y:S02]  /*0300*/  ISETP.GE.U32.AND P0, PT, R6, R13, PT ;  /* 0x0000000d0600720c */ /* 0x000fe40003f06070 */
[----:B------:R-:W-:-:S04]  /*0310*/  LOP3.LUT R6, R0, R3, RZ, 0x3c, !PT ;  /* 0x0000000300067212 */ /* 0x000fc800078e3cff */
[----:B------:R-:W-:Y:S02]  /*0320*/  ISETP.GE.AND P2, PT, R6, RZ, PT ;  /* 0x000000ff0600720c */ /* 0x000fe40003f46270 */
[----:B0-----:R-:W-:-:S05]  /*0330*/  IADD3 R6, PT, PT, RZ, -R7, RZ ;  /* 0x80000007ff067210 */ /* 0x001fca0007ffe0ff */
[----:B------:R-:W-:Y:S02]  /*0340*/  @P0 VIADD R4, R4, 0x1 ;  /* 0x0000000104040836 */ /* 0x000fe40000000000 */
[----:B------:R-:W-:Y:S02]  /*0350*/  IMAD R11, R6, R15, RZ ;  /* 0x0000000f060b7224 */ /* 0x000fe400078e02ff */
[----:B------:R-:W-:Y:S02]  /*0360*/  HFMA2 R6, -RZ, RZ, 0, 0 ;  /* 0x00000000ff067431 */ /* 0x000fe400000001ff */
[----:B------:R-:W-:Y:S01]  /*0370*/  @!P2 IMAD.MOV R4, RZ, RZ, -R4 ;  /* 0x000000ffff04a224 */ /* 0x000fe200078e0a04 */
[----:B------:R-:W-:-:S04]  /*0380*/  @!P1 LOP3.LUT R4, RZ, R3, RZ, 0x33, !PT ;  /* 0x00000003ff049212 */ /* 0x000fc800078e33ff */
[----:B------:R-:W-:Y:S01]  /*0390*/  IABS R8, R4 ;  /* 0x0000000400087213 */ /* 0x000fe20000000000 */
[----:B------:R-:W-:Y:S01]  /*03a0*/  IMAD.HI.U32 R6, R7, R11, R6 ;  /* 0x0000000b07067227 */ /* 0x000fe200078e0006 */
[----:B------:R-:W-:Y:S02]  /*03b0*/  IADD3 R7, PT, PT, -R14, RZ, RZ ;  /* 0x000000ff0e077210 */ /* 0x000fe40007ffe1ff */
[----:B------:R-:W-:Y:S01]  /*03c0*/  ISETP.GE.AND P4, PT, R4, RZ, PT ;  /* 0x000000ff0400720c */ /* 0x000fe20003f86270 */
[----:B------:R-:W-:Y:S02]  /*03d0*/  IMAD.MOV.U32 R9, RZ, RZ, R8 ;  /* 0x000000ffff097224 */ /* 0x000fe400078e0008 */
[----:B------:R-:W-:Y:S02]  /*03e0*/  IMAD.MOV.U32 R8, RZ, RZ, R12 ;  /* 0x000000ffff087224 */ /* 0x000fe400078e000c */
[----:B------:R-:W-:Y:S01]  /*03f0*/  IMAD.HI.U32 R6, R6, R9, RZ ;  /* 0x0000000906067227 */ /* 0x000fe200078e00ff */
[----:B------:R-:W0:Y:S03]  /*0400*/  LDC R12, c[0x0][0x488] ;  /* 0x00012200ff0c7b82 */ /* 0x000e260000000800 */
[----:B------:R-:W-:-:S02]  /*0410*/  IMAD R6, R6, R8, R9 ;  /* 0x0000000806067224 */ /* 0x000fc400078e0209 */
[----:B------:R-:W-:-:S03]  /*0420*/  IMAD R7, R16, R7, R2 ;  /* 0x0000000710077224 */ /* 0x000fc600078e0202 */
[----:B------:R-:W-:Y:S02]  /*0430*/  ISETP.GT.U32.AND P0, PT, R15, R6, PT ;  /* 0x000000060f00720c */ /* 0x000fe40003f04070 */
[----:B------:R-:W-:-:S11]  /*0440*/  ISETP.GT.U32.AND P2, PT, R16, R7, PT ;  /* 0x000000071000720c */ /* 0x000fd60003f44070 */
[----:B------:R-:W-:Y:S02]  /*0450*/  @!P0 IADD3 R6, PT, PT, R6, -R15, RZ ;  /* 0x8000000f06068210 */ /* 0x000fe40007ffe0ff */
[----:B------:R-:W-:Y:S01]  /*0460*/  @!P2 IMAD.IADD R7, R7, 0x1, -R16 ;  /* 0x000000010707a824 */ /* 0x000fe200078e0a10 */
[----:B------:R-:W-:Y:S01]  /*0470*/  ISETP.NE.AND P0, PT, R10, RZ, PT ;  /* 0x000000ff0a00720c */ /* 0x000fe20003f05270 */
[----:B------:R-:W-:Y:S01]  /*0480*/  @!P2 VIADD R14, R14, 0x1 ;  /* 0x000000010e0ea836 */ /* 0x000fe20000000000 */
[----:B------:R-:W-:Y:S02]  /*0490*/  ISETP.GT.U32.AND P3, PT, R15, R6, PT ;  /* 0x000000060f00720c */ /* 0x000fe40003f64070 */
[----:B------:R-:W-:Y:S02]  /*04a0*/  ISETP.GE.U32.AND P1, PT, R7, R16, PT ;  /* 0x000000100700720c */ /* 0x000fe40003f26070 */
[----:B------:R-:W-:Y:S02]  /*04b0*/  LOP3.LUT R7, R0, R5, RZ, 0x3c, !PT ;  /* 0x0000000500077212 */ /* 0x000fe400078e3cff */
[----:B------:R-:W-:-:S02]  /*04c0*/  ISETP.NE.AND P2, PT, R5, RZ, PT ;  /* 0x000000ff0500720c */ /* 0x000fc40003f45270 */
[----:B------:R-:W-:-:S05]  /*04d0*/  ISETP.GE.AND P5, PT, R7, RZ, PT ;  /* 0x000000ff0700720c */ /* 0x000fca0003fa6270 */
[----:B------:R-:W-:Y:S02]  /*04e0*/  @!P3 IADD3 R6, PT, PT, R6, -R15, RZ ;  /* 0x8000000f0606b210 */ /* 0x000fe40007ffe0ff */
[----:B------:R-:W-:Y:S01]  /*04f0*/  @P1 VIADD R14, R14, 0x1 ;  /* 0x000000010e0e1836 */ /* 0x000fe20000000000 */
[----:B------:R-:W3:Y:S02]  /*0500*/  LDC R15, c[0x0][0x484] ;  /* 0x00012100ff0f7b82 */ /* 0x000ee40000000800 */
[----:B------:R-:W-:-:S03]  /*0510*/  IMAD.MOV.U32 R21, RZ, RZ, R6 ;  /* 0x000000ffff157224 */ /* 0x000fc600078e0006 */
[----:B------:R-:W-:Y:S01]  /*0520*/  @!P5 IMAD.MOV R14, RZ, RZ, -R14 ;  /* 0x000000ffff0ed224 */ /* 0x000fe200078e0a0e */
[----:B------:R-:W-:Y:S02]  /*0530*/  @!P2 LOP3.LUT R14, RZ, R5, RZ, 0x33, !PT ;  /* 0x00000005ff0ea212 */ /* 0x000fe400078e33ff */
[----:B------:R-:W-:Y:S02]  /*0540*/  @!P4 IADD3 R21, PT, PT, -R21, RZ, RZ ;  /* 0x000000ff1515c210 */ /* 0x000fe40007ffe1ff */
[----:B------:R-:W-:-:S05]  /*0550*/  @!P0 LOP3.LUT R21, RZ, R10, RZ, 0x33, !PT ;  /* 0x0000000aff158212 */ /* 0x000fca00078e33ff */
[----:B------:R-:W-:-:S05]  /*0560*/  IMAD R4, R14, 0x12, R21 ;  /* 0x000000120e047824 */ /* 0x000fca00078e0215 */
[----:B-1----:R-:W-:-:S04]  /*0570*/  IADD3 R6, P0, PT, R4, UR4, RZ ;  /* 0x0000000404067c10 */ /* 0x002fc8000ff1e0ff */
[----:B------:R-:W-:-:S05]  /*0580*/  LEA.HI.X.SX32 R7, R4, UR5, 0x1, P0 ;  /* 0x0000000504077c11 */ /* 0x000fca00080f0eff */
[----:B--2---:R1:W2:Y:S01]  /*0590*/  LDG.E.U8 R11, desc[UR12][R6.64] ;  /* 0x0000000c060b7981 */ /* 0x0042a2000c1e1100 */
[----:B---3--:R-:W-:Y:S02]  /*05a0*/  IABS R13, R15 ;  /* 0x0000000f000d7213 */ /* 0x008fe40000000000 */
[----:B0-----:R-:W-:Y:S02]  /*05b0*/  IABS R17, R12 ;  /* 0x0000000c00117213 */ /* 0x001fe40000000000 */
[----:B------:R-:W0:Y:S08]  /*05c0*/  I2F.RP R4, R13 ;  /* 0x0000000d00047306 */ /* 0x000e300000209400 */
[----:B0-----:R-:W0:Y:S02]  /*05d0*/  MUFU.RCP R4, R4 ;  /* 0x0000000400047308 */ /* 0x001e240000001000 */
[----:B0-----:R-:W-:-:S06]  /*05e0*/  VIADD R8, R4, 0xffffffe ;  /* 0x0ffffffe04087836 */ /* 0x001fcc0000000000 */
[----:B------:R0:W3:Y:S02]  /*05f0*/  F2I.FTZ.U32.TRUNC.NTZ R9, R8 ;  /* 0x0000000800097305 */ /* 0x0000e4000021f000 */
[----:B0-----:R-:W-:Y:S01]  /*0600*/  MOV R8, RZ ;  /* 0x000000ff00087202 */ /* 0x001fe20000000f00 */
[----:B---3--:R-:W-:-:S04]  /*0610*/  IMAD.MOV R10, RZ, RZ, -R9 ;  /* 0x000000ffff0a7224 */ /* 0x008fc800078e0a09 */
[----:B-1----:R-:W-:Y:S02]  /*0620*/  IMAD R7, R10, R13, RZ ;  /* 0x0000000d0a077224 */ /* 0x002fe400078e02ff */
[----:B------:R-:W0:Y:S02]  /*0630*/  I2F.RP R10, R17 ;  /* 0x00000011000a7306 */ /* 0x000e240000209400 */
[----:B------:R-:W-:-:S06]  /*0640*/  IMAD.HI.U32 R9, R9, R7, R8 ;  /* 0x0000000709097227 */ /* 0x000fcc00078e0008 */
[----:B------:R-:W-:-:S04]  /*0650*/  IMAD.HI.U32 R9, R9, R2, RZ ;  /* 0x0000000209097227 */ /* 0x000fc800078e00ff */
[----:B------:R-:W-:Y:S01]  /*0660*/  IMAD.MOV R4, RZ, RZ, -R9 ;  /* 0x000000ffff047224 */ /* 0x000fe200078e0a09 */
[----:B0-----:R-:W0:Y:S03]  /*0670*/  MUFU.RCP R10, R10 ;  /* 0x0000000a000a7308 */ /* 0x001e260000001000 */
[----:B------:R-:W-:Y:S01]  /*0680*/  IMAD R2, R13, R4, R2 ;  /* 0x000000040d027224 */ /* 0x000fe200078e0202 */
[----:B------:R-:W-:-:S04]  /*0690*/  LOP3.LUT R4, R0, R15, RZ, 0x3c, !PT ;  /* 0x0000000f00047212 */ /* 0x000fc800078e3cff */
[----:B------:R-:W-:Y:S02]  /*06a0*/  ISETP.GT.U32.AND P1, PT, R13, R2, PT ;  /* 0x000000020d00720c */ /* 0x000fe40003f24070 */
[----:B------:R-:W-:Y:S02]  /*06b0*/  ISETP.GE.AND P2, PT, R4, RZ, PT ;  /* 0x000000ff0400720c */ /* 0x000fe40003f46270 */
[----:B------:R-:W-:Y:S02]  /*06c0*/  LOP3.LUT R4, RZ, R15, RZ, 0x33, !PT ;  /* 0x0000000fff047212 */ /* 0x000fe400078e33ff */
[----:B0-----:R-:W-:-:S07]  /*06d0*/  IADD3 R6, PT, PT, R10, 0xffffffe, RZ ;  /* 0x0ffffffe0a067810 */ /* 0x001fce0007ffe0ff */
[----:B------:R-:W-:Y:S01]  /*06e0*/  @!P1 IMAD.IADD R2, R2, 0x1, -R13 ;  /* 0x0000000102029824 */ /* 0x000fe200078e0a0d */
[----:B------:R0:W1:Y:S01]  /*06f0*/  F2I.FTZ.U32.TRUNC.NTZ R7, R6 ;  /* 0x0000000600077305 */ /* 0x000062000021f000 */
[----:B------:R-:W-:Y:S01]  /*0700*/  @!P1 VIADD R9, R9, 0x1 ;  /* 0x0000000109099836 */ /* 0x000fe20000000000 */
[----:B------:R-:W-:Y:S02]  /*0710*/  ISETP.NE.AND P1, PT, R15, RZ, PT ;  /* 0x000000ff0f00720c */ /* 0x000fe40003f25270 */
[----:B------:R-:W-:Y:S01]  /*0720*/  ISETP.GE.U32.AND P0, PT, R2, R13, PT ;  /* 0x0000000d0200720c */ /* 0x000fe20003f06070 */
[----:B0-----:R-:W-:Y:S01]  /*0730*/  IMAD.MOV.U32 R6, RZ, RZ, RZ ;  /* 0x000000ffff067224 */ /* 0x001fe200078e00ff */
[----:B-1----:R-:W-:-:S11]  /*0740*/  IADD3 R8, PT, PT, RZ, -R7, RZ ;  /* 0x80000007ff087210 */ /* 0x002fd60007ffe0ff */
[----:B------:R-:W-:Y:S02]  /*0750*/  @P0 VIADD R9, R9, 0x1 ;  /* 0x0000000109090836 */ /* 0x000fe40000000000 */
[----:B------:R-:W-:Y:S02]  /*0760*/  IMAD R19, R8, R17, RZ ;  /* 0x0000001108137224 */ /* 0x000fe400078e02ff */
[----:B------:R-:W-:Y:S02]  /*0770*/  @!P2 IMAD.MOV R9, RZ, RZ, -R9 ;  /* 0x000000ffff09a224 */ /* 0x000fe400078e0a09 */
[----:B------:R-:W-:-:S03]  /*0780*/  IMAD.HI.U32 R6, R7, R19, R6 ;  /* 0x0000001307067227 */ /* 0x000fc600078e0006 */
[----:B------:R-:W-:-:S04]  /*0790*/  SEL R9, R4, R9, !P1 ;  /* 0x0000000904097207 */ /* 0x000fc80004800000 */
[----:B------:R-:W-:Y:S02]  /*07a0*/  IABS R8, R9 ;  /* 0x0000000900087213 */ /* 0x000fe40000000000 */
[----:B------:R-:W-:Y:S02]  /*07b0*/  ISETP.GE.AND P3, PT, R9, RZ, PT ;  /* 0x000000ff0900720c */ /* 0x000fe40003f66270 */
[----:B------:R-:W-:-:S05]  /*07c0*/  MOV R7, R8 ;  /* 0x0000000800077202 */ /* 0x000fca0000000f00 */
[----:B------:R-:W-:-:S04]  /*07d0*/  IMAD.HI.U32 R6, R6, R7, RZ ;  /* 0x0000000706067227 */ /* 0x000fc800078e00ff */
[----:B------:R-:W-:-:S04]  /*07e0*/  IMAD.MOV R6, RZ, RZ, -R6 ;  /* 0x000000ffff067224 */ /* 0x000fc800078e0a06 */
[----:B------:R-:W-:-:S05]  /*07f0*/  IMAD R6, R17, R6, R7 ;  /* 0x0000000611067224 */ /* 0x000fca00078e0207 */
[----:B------:R-:W-:-:S13]  /*0800*/  ISETP.GT.U32.AND P2, PT, R17, R6, PT ;  /* 0x000000061100720c */ /* 0x000fda0003f44070 */
[----:B------:R-:W-:-:S05]  /*0810*/  @!P2 IMAD.IADD R6, R6, 0x1, -R17 ;  /* 0x000000010606a824 */ /* 0x000fca00078e0a11 */
[----:B------:R-:W-:Y:S02]  /*0820*/  ISETP.GT.U32.AND P2, PT, R17, R6, PT ;  /* 0x000000061100720c */ /* 0x000fe40003f44070 */
[----:B--2---:R-:W-:-:S04]  /*0830*/  ISETP.NE.AND P0, PT, R11, 0x4f, PT ;  /* 0x0000004f0b00780c */ /* 0x004fc80003f05270 */
[----:B------:R-:W-:-:S13]  /*0840*/  ISETP.NE.OR P0, PT, R21, RZ, P0 ;  /* 0x000000ff1500720c */ /* 0x000fda0000705670 */
[----:B------:R-:W-:Y:S05]  /*0850*/  @P0 EXIT ;  /* 0x000000000000094d */ /* 0x000fea0003800000 */
[----:B------:R-:W-:Y:S01]  /*0860*/  ISETP.GE.AND P4, PT, R0, RZ, PT ;  /* 0x000000ff0000720c */ /* 0x000fe20003f86270 */
[----:B------:R-:W0:Y:S01]  /*0870*/  LDCU.64 UR4, c[0x0][0x498] ;  /* 0x00009300ff0477ac */ /* 0x000e220008000a00 */
[----:B------:R-:W-:Y:S01]  /*0880*/  @!P2 IADD3 R6, PT, PT, R6, -R17, RZ ;  /* 0x800000110606a210 */ /* 0x000fe20007ffe0ff */
[----:B------:R-:W-:Y:S01]  /*0890*/  IMAD.IADD R7, R2, 0x1, -R13 ;  /* 0x0000000102077824 */ /* 0x000fe200078e0a0d */
[----:B------:R-:W-:Y:S01]  /*08a0*/  ISETP.NE.AND P0, PT, R12, RZ, PT ;  /* 0x000000ff0c00720c */ /* 0x000fe20003f05270 */
[----:B------:R-:W1:Y:S01]  /*08b0*/  LDC.64 R52, c[0x0][0x408] ;  /* 0x00010200ff347b82 */ /* 0x000e620000000a00 */
[-C--:B------:R-:W-:Y:S01]  /*08c0*/  ISETP.GT.U32.AND P2, PT, R13, R2.reuse, PT ;  /* 0x000000020d00720c */ /* 0x080fe20003f44070 */
[----:B------:R-:W-:Y:S01]  /*08d0*/  @!P3 IMAD.MOV R6, RZ, RZ, -R6 ;  /* 0x000000ffff06b224 */ /* 0x000fe200078e0a06 */
[----:B------:R-:W2:Y:S02]  /*08e0*/  LDCU UR6, c[0x0][0x474] ;  /* 0x00008e80ff0677ac */ /* 0x000ea40008000800 */
[----:B------:R-:W-:-:S03]  /*08f0*/  SEL R7, R7, R2, !P2 ;  /* 0x0000000207077207 */ /* 0x000fc60005000000 */
[----:B------:R-:W3:Y:S01]  /*0900*/  LDC.64 R22, c[0x0][0x388] ;  /* 0x0000e200ff167b82 */ /* 0x000ee20000000a00 */
[----:B------:R-:W-:-:S03]  /*0910*/  @!P4 IADD3 R7, PT, PT, -R7, RZ, RZ ;  /* 0x000000ff0707c210 */ /* 0x000fc60007ffe1ff */
[----:B------:R-:W-:Y:S02]  /*0920*/  @!P0 LOP3.LUT R6, RZ, R12, RZ, 0x33, !PT ;  /* 0x0000000cff068212 */ /* 0x000fe400078e33ff */
[----:B------:R-:W-:Y:S02]  /*0930*/  SEL R0, R4, R7, !P1 ;  /* 0x0000000704007207 */ /* 0x000fe40004800000 */
[----:B------:R-:W4:Y:S03]  /*0940*/  LDC.64 R50, c[0x0][0x420] ;  /* 0x00010800ff327b82 */ /* 0x000f260000000a00 */
[----:B0-----:R-:W-:Y:S01]  /*0950*/  IMAD R7, R6, UR5, R0 ;  /* 0x0000000506077c24 */ /* 0x001fe2000f8e0200 */
[----:B------:R-:W0:Y:S03]  /*0960*/  LDCU UR5, c[0x0][0x440] ;  /* 0x00008800ff0577ac */ /* 0x000e260008000800 */
[----:B------:R-:W-:Y:S01]  /*0970*/  IMAD R7, R14, UR4, R7 ;  /* 0x000000040e077c24 */ /* 0x000fe2000f8e0207 */
[----:B------:R-:W0:Y:S01]  /*0980*/  LDCU UR4, c[0x0][0x4a0] ;  /* 0x00009400ff0477ac */ /* 0x000e220008000800 */
[----:B------:R-:W4:Y:S02]  /*0990*/  LDC.64 R48, c[0x0][0x428] ;  /* 0x00010a00ff307b82 */ /* 0x000f240000000a00 */
[----:B-1----:R-:W-:-:S06]  /*09a0*/  IMAD.WIDE R52, R7, 0x8, R52 ;  /* 0x0000000807347825 */ /* 0x002fcc00078e0234 */
[----:B------:R-:W4:Y:S01]  /*09b0*/  LDG.E.64 R52, desc[UR12][R52.64] ;  /* 0x0000000c34347981 */ /* 0x000f22000c1e1b00 */
[----:B--2---:R-:W-:Y:S01]  /*09c0*/  UIADD3 UR6, UPT, UPT, UR6, -0x1, URZ ;  /* 0xffffffff06067890 */ /* 0x004fe2000fffe0ff */
[----:B------:R-:W-:Y:S01]  /*09d0*/  IMAD R0, R6, R15, R0 ;  /* 0x0000000f06007224 */ /* 0x000fe200078e0200 */
[----:B------:R-:W1:Y:S01]  /*09e0*/  LDC.64 R46, c[0x0][0x430] ;  /* 0x00010c00ff2e7b82 */ /* 0x000e620000000a00 */
[----:B0-----:R-:W-:-:S04]  /*09f0*/  UIADD3 UR5, UPT, UPT, UR5, -0x1, URZ ;  /* 0xffffffff05057890 */ /* 0x001fc8000fffe0ff */
[----:B------:R-:W-:-:S03]  /*0a00*/  UIMAD UR4, UR6, UR4, UR5 ;  /* 0x00000004060472a4 */ /* 0x000fc6000f8e0205 */
[----:B------:R-:W0:Y:S03]  /*0a10*/  LDC.64 R44, c[0x0][0x3f0] ;  /* 0x0000fc00ff2c7b82 */ /* 0x000e260000000a00 */
[----:B------:R-:W-:-:S04]  /*0a20*/  VIADD R2, R0, UR4 ;  /* 0x0000000400027c36 */ /* 0x000fc80008000000 */
[----:B------:R-:W-:Y:S01]  /*0a30*/  IMAD R5, R14, R5, R2 ;  /* 0x000000050e057224 */ /* 0x000fe200078e0202 */
[----:B------:R-:W2:Y:S01]  /*0a40*/  LDCU UR4, c[0x0][0x448] ;  /* 0x00008900ff0477ac */ /* 0x000ea20008000800 */
[----:B------:R-:W1:Y:S02]  /*0a50*/  LDC R2, c[0x0][0x4d8] ;  /* 0x00013600ff027b82 */ /* 0x000e640000000800 */
[----:B---3--:R-:W-:-:S06]  /*0a60*/  IMAD.WIDE R22, R5, 0x8, R22 ;  /* 0x0000000805167825 */ /* 0x008fcc00078e0216 */
[----:B------:R-:W3:Y:S01]  /*0a70*/  LDG.E.64 R22, desc[UR12][R22.64] ;  /* 0x0000000c16167981 */ /* 0x000ee2000c1e1b00 */
[----:B------:R-:W-:-:S04]  /*0a80*/  IMAD R3, R14, R3, RZ ;  /* 0x000000030e037224 */ /* 0x000fc800078e02ff */
[----:B------:R-:W-:Y:S01]  /*0a90*/  IMAD R3, R3, 0x6, R0 ;  /* 0x0000000603037824 */ /* 0x000fe200078e0200 */
[----:B--2---:R-:W-:-:S03]  /*0aa0*/  UIADD3 UR4, UPT, UPT, UR4, -0x1, URZ ;  /* 0xffffffff04047890 */ /* 0x004fc6000fffe0ff */
[----:B----4-:R-:W-:-:S04]  /*0ab0*/  IMAD.WIDE R50, R3, 0x8, R50 ;  /* 0x0000000803327825 */ /* 0x010fc800078e0232 */
[C---:B------:R-:W-:Y:S02]  /*0ac0*/  IMAD.WIDE R48, R3.reuse, 0x8, R48 ;  /* 0x0000000803307825 */ /* 0x040fe400078e0230 */
[----:B------:R-:W5:Y:S02]  /*0ad0*/  LDG.E.64 R50, desc[UR12][R50.64] ;  /* 0x0000000c32327981 */ /* 0x000f64000c1e1b00 */
[----:B-1----:R-:W-:Y:S02]  /*0ae0*/  IMAD R7, R2, UR4, R7 ;  /* 0x0000000402077c24 */ /* 0x002fe4000f8e0207 */
[----:B------:R-:W-:Y:S01]  /*0af0*/  IMAD.WIDE R46, R3, 0x8, R46 ;  /* 0x00000008032e7825 */ /* 0x000fe200078e022e */
[----:B------:R-:W5:Y:S03]  /*0b00*/  LDG.E.64 R48, desc[UR12][R48.64] ;  /* 0x0000000c30307981 */ /* 0x000f66000c1e1b00 */
[----:B0-----:R-:W-:-:S02]  /*0b10*/  IMAD.WIDE R44, R7, 0x8, R44 ;  /* 0x00000008072c7825 */ /* 0x001fc400078e022c */
[----:B------:R-:W5:Y:S04]  /*0b20*/  LDG.E.64 R46, desc[UR12][R46.64] ;  /* 0x0000000c2e2e7981 */ /* 0x000f68000c1e1b00 */
[----:B------:R-:W5:Y:S01]  /*0b30*/  LDG.E.64 R44, desc[UR12][R44.64] ;  /* 0x0000000c2c2c7981 */ /* 0x000f62000c1e1b00 */
[----:B------:R-:W-:Y:S01]  /*0b40*/  IMAD.MOV.U32 R2, RZ, RZ, 0x1 ;  /* 0x00000001ff027424 */ /* 0x000fe200078e00ff */
[----:B------:R-:W0:Y:S01]  /*0b50*/  LDCU.64 UR8, c[0x0][0x4f0] ;  /* 0x00009e00ff0877ac */ /* 0x000e220008000a00 */
[----:B------:R-:W-:Y:S01]  /*0b60*/  BSSY.RECONVERGENT B1, `(.L_x_3) ;  /* 0x0000016000017945 */ /* 0x000fe20003800200 */
[----:B0-----:R-:W-:Y:S01]  /*0b70*/  MOV R42, UR8 ;  /* 0x00000008002a7c02 */ /* 0x001fe20008000f00 */
[----:B------:R-:W-:Y:S01]  /*0b80*/  IMAD.U32 R43, RZ, RZ, UR9 ;  /* 0x00000009ff2b7e24 */ /* 0x000fe2000f8e00ff */
[----:B------:R-:W0:Y:S02]  /*0b90*/  MUFU.RCP64H R3, R53 ;  /* 0x0000003500037308 */ /* 0x000e240000001800 */
[----:B0-----:R-:W-:-:S08]  /*0ba0*/  DFMA R4, -R52, R2, 1 ;  /* 0x3ff000003404742b */ /* 0x001fd00000000102 */
[----:B------:R-:W-:-:S08]  /*0bb0*/  DFMA R4, R4, R4, R4 ;  /* 0x000000040404722b */ /* 0x000fd00000000004 */
[----:B------:R-:W-:-:S08]  /*0bc0*/  DFMA R4, R2, R4, R2 ;  /* 0x000000040204722b */ /* 0x000fd00000000002 */
[----:B------:R-:W-:-:S08]  /*0bd0*/  DFMA R2, -R52, R4, 1 ;  /* 0x3ff000003402742b */ /* 0x000fd00000000104 */
[----:B------:R-:W-:-:S08]  /*0be0*/  DFMA R2, R4, R2, R4 ;  /* 0x000000020402722b */ /* 0x000fd00000000004 */
[----:B---3--:R-:W-:-:S08]  /*0bf0*/  DMUL R40, R22, R2 ;  /* 0x0000000216287228 */ /* 0x008fd00000000000 */
[----:B------:R-:W-:-:S08]  /*0c00*/  DFMA R4, -R52, R40, R22 ;  /* 0x000000283404722b */ /* 0x000fd00000000116 */
[----:B------:R-:W-:Y:S01]  /*0c10*/  DFMA R40, R2, R4, R40 ;  /* 0x000000040228722b */ /* 0x000fe20000000028 */
[----:B------:R-:W-:-:S09]  /*0c20*/  FSETP.GEU.AND P1, PT, |R23|, 6.5827683646048100446e-37, PT ;  /* 0x036000001700780b */ /* 0x000fd20003f2e200 */
[----:B------:R-:W-:-:S05]  /*0c30*/  FFMA R2, RZ, R53, R41 ;  /* 0x00000035ff027223 */ /* 0x000fca0000000029 */
[----:B------:R-:W-:-:S13]  /*0c40*/  FSETP.GT.AND P0, PT, |R2|, 1.469367938527859385e-39, PT ;  /* 0x001000000200780b */ /* 0x000fda0003f04200 */
[----:B------:R-:W-:Y:S05]  /*0c50*/  @P0 BRA P1, `(.L_x_4) ;  /* 0x0000000000180947 */ /* 0x000fea0000800000 */
[----:B------:R-:W-:Y:S01]  /*0c60*/  IMAD.MOV.U32 R24, RZ, RZ, R52 ;  /* 0x000000ffff187224 */ /* 0x000fe200078e0034 */
[----:B------:R-:W-:Y:S02]  /*0c70*/  MOV R25, R53 ;  /* 0x0000003500197202 */ /* 0x000fe40000000f00 */
[----:B------:R-:W-:-:S07]  /*0c80*/  MOV R16, 0xca0 ;  /* 0x00000ca000107802 */ /* 0x000fce0000000f00 */
[----:B-----5:R-:W-:Y:S05]  /*0c90*/  CALL.REL.NOINC `($__internal_1_$__cuda_sm20_div_rn_f64_full) ;  /* 0x0000003400387944 */ /* 0x020fea0003c00000 */
[----:B------:R-:W-:Y:S02]  /*0ca0*/  IMAD.MOV.U32 R40, RZ, RZ, R56 ;  /* 0x000000ffff287224 */ /* 0x000fe400078e0038 */
[----:B------:R-:W-:-:S07]  /*0cb0*/  IMAD.MOV.U32 R41, RZ, RZ, R57 ;  /* 0x000000ffff297224 */ /* 0x000fce00078e0039 */
.L_x_4:
[----:B------:R-:W-:Y:S05]  /*0cc0*/  BSYNC.RECONVERGENT B1 ;  /* 0x0000000000017941 */ /* 0x000fea0003800200 */
.L_x_3:
[----:B------:R-:W0:Y:S01]  /*0cd0*/  LDCU UR7, c[0x0][0x478] ;  /* 0x00008f00ff0777ac */ /* 0x000e220008000800 */
[----:B------:R-:W1:Y:S01]  /*0ce0*/  LDC.64 R2, c[0x0][0x388] ;  /* 0x0000e200ff027b82 */ /* 0x000e620000000a00 */
[----:B------:R-:W2:Y:S01]  /*0cf0*/  LDCU UR8, c[0x0][0x4a0] ;  /* 0x00009400ff0877ac */ /* 0x000ea20008000800 */
[----:B------:R-:W3:Y:S01]  /*0d00*/  LDCU UR9, c[0x0][0x494] ;  /* 0x00009280ff0977ac */ /* 0x000ee20008000800 */
[----:B0-----:R-:W-:-:S04]  /*0d10*/  UIADD3 UR7, UPT, UPT, UR7, -0x1, URZ ;  /* 0xffffffff07077890 */ /* 0x001fc8000fffe0ff */
[----:B--2---:R-:W-:-:S06]  /*0d20*/  UIMAD UR8, UR7, UR8, UR5 ;  /* 0x00000008070872a4 */ /* 0x004fcc000f8e0205 */
[----:B------:R-:W-:-:S05]  /*0d30*/  IADD3 R5, PT, PT, R0, UR8, RZ ;  /* 0x0000000800057c10 */ /* 0x000fca000fffe0ff */
[----:B---3--:R-:W-:-:S04]  /*0d40*/  IMAD R5, R14, UR9, R5 ;  /* 0x000000090e057c24 */ /* 0x008fc8000f8e0205 */
[----:B-1----:R-:W-:-:S05]  /*0d50*/  IMAD.WIDE R2, R5, 0x8, R2 ;  /* 0x0000000805027825 */ /* 0x002fca00078e0202 */
[----:B------:R-:W2:Y:S01]  /*0d60*/  LDG.E.64 R22, desc[UR12][R2.64] ;  /* 0x0000000c02167981 */ /* 0x000ea2000c1e1b00 */
[----:B------:R-:W0:Y:S01]  /*0d70*/  MUFU.RCP64H R5, R53 ;  /* 0x0000003500057308 */ /* 0x000e220000001800 */
[----:B------:R-:W-:Y:S01]  /*0d80*/  IMAD.MOV.U32 R4, RZ, RZ, 0x1 ;  /* 0x00000001ff047424 */ /* 0x000fe200078e00ff */
[----:B------:R-:W-:Y:S05]  /*0d90*/  BSSY.RECONVERGENT B1, `(.L_x_5) ;  /* 0x0000013000017945 */ /* 0x000fea0003800200 */
[----:B0-----:R-:W-:-:S08]  /*0da0*/  DFMA R6, -R52, R4, 1 ;  /* 0x3ff000003406742b */ /* 0x001fd00000000104 */
[----:B------:R-:W-:-:S08]  /*0db0*/  DFMA R6, R6, R6, R6 ;  /* 0x000000060606722b */ /* 0x000fd00000000006 */
[----:B------:R-:W-:-:S08]  /*0dc0*/  DFMA R6, R4, R6, R4 ;  /* 0x000000060406722b */ /* 0x000fd00000000004 */
[----:B------:R-:W-:-:S08]  /*0dd0*/  DFMA R4, -R52, R6, 1 ;  /* 0x3ff000003404742b */ /* 0x000fd00000000106 */
[----:B------:R-:W-:-:S08]  /*0de0*/  DFMA R6, R6, R4, R6 ;  /* 0x000000040606722b */ /* 0x000fd00000000006 */
[----:B--2---:R-:W-:Y:S01]  /*0df0*/  DMUL R38, R6, R22 ;  /* 0x0000001606267228 */ /* 0x004fe20000000000 */
[----:B------:R-:W-:-:S07]  /*0e00*/  FSETP.GEU.AND P1, PT, |R23|, 6.5827683646048100446e-37, PT ;  /* 0x036000001700780b */ /* 0x000fce0003f2e200 */
[----:B------:R-:W-:-:S08]  /*0e10*/  DFMA R4, -R52, R38, R22 ;  /* 0x000000263404722b */ /* 0x000fd00000000116 */
[----:B------:R-:W-:-:S10]  /*0e20*/  DFMA R38, R6, R4, R38 ;  /* 0x000000040626722b */ /* 0x000fd40000000026 */
        /* <DEDUP_REMOVED lines=9> */
.L_x_6:
[----:B------:R-:W-:Y:S05]  /*0ec0*/  BSYNC.RECONVERGENT B1 ;  /* 0x0000000000017941 */ /* 0x000fea0003800200 */
.L_x_5:
        /* <DEDUP_REMOVED lines=31> */
.L_x_8:
[----:B------:R-:W-:Y:S05]  /*10c0*/  BSYNC.RECONVERGENT B1 ;  /* 0x0000000000017941 */ /* 0x000fea0003800200 */
.L_x_7:
[----:B------:R-:W0:Y:S01]  /*10d0*/  LDCU UR11, c[0x0][0x45c] ;  /* 0x00008b80ff0b77ac */ /* 0x000e220008000800 */
[----:B------:R-:W1:Y:S01]  /*10e0*/  LDC.64 R28, c[0x0][0x388] ;  /* 0x0000e200ff1c7b82 */ /* 0x000e620000000a00 */
[----:B------:R-:W2:Y:S01]  /*10f0*/  LDCU UR10, c[0x0][0x4a0] ;  /* 0x00009400ff0a77ac */ /* 0x000ea20008000800 */
[----:B------:R-:W3:Y:S01]  /*1100*/  LDCU UR14, c[0x0][0x494] ;  /* 0x00009280ff0e77ac */ /* 0x000ee20008000800 */
[----:B0-----:R-:W-:-:S04]  /*1110*/  UIADD3 UR11, UPT, UPT, UR11, -0x1, URZ ;  /* 0xffffffff0b0b7890 */ /* 0x001fc8000fffe0ff */
[----:B--2---:R-:W-:-:S06]  /*1120*/  UIMAD UR9, UR11, UR10, UR5 ;  /* 0x0000000a0b0972a4 */ /* 0x004fcc000f8e0205 */
[----:B------:R-:W-:-:S05]  /*1130*/  IADD3 R3, PT, PT, R0, UR9, RZ ;  /* 0x0000000900037c10 */ /* 0x000fca000fffe0ff */
[----:B---3--:R-:W-:Y:S01]  /*1140*/  IMAD R3, R14, UR14, R3 ;  /* 0x0000000e0e037c24 */ /* 0x008fe2000f8e0203 */
[----:B------:R-:W0:Y:S03]  /*1150*/  LDCU UR9, c[0x0][0x480] ;  /* 0x00009000ff0977ac */ /* 0x000e260008000800 */
[----:B-1----:R-:W-:-:S05]  /*1160*/  IMAD.WIDE R2, R3, 0x8, R28 ;  /* 0x0000000803027825 */ /* 0x002fca00078e021c */
[----:B------:R-:W2:Y:S01]  /*1170*/  LDG.E.64 R22, desc[UR12][R2.64] ;  /* 0x0000000c02167981 */ /* 0x000ea2000c1e1b00 */
[----:B0-----:R-:W-:-:S04]  /*1180*/  UIADD3 UR9, UPT, UPT, UR9, -0x1, URZ ;  /* 0xffffffff09097890 */ /* 0x001fc8000fffe0ff */
[----:B------:R-:W-:-:S06]  /*1190*/  UIMAD UR10, UR9, UR10, UR5 ;  /* 0x0000000a090a72a4 */ /* 0x000fcc000f8e0205 */
[----:B------:R-:W-:-:S04]  /*11a0*/  VIADD R5, R0, UR10 ;  /* 0x0000000a00057c36 */ /* 0x000fc80008000000 */
[----:B------:R-:W-:-:S04]  /*11b0*/  IMAD R5, R14, UR14, R5 ;  /* 0x0000000e0e057c24 */ /* 0x000fc8000f8e0205 */
[----:B------:R-:W-:-:S06]  /*11c0*/  IMAD.WIDE R28, R5, 0x8, R28 ;  /* 0x00000008051c7825 */ /* 0x000fcc00078e021c */
[----:B------:R-:W5:Y:S01]  /*11d0*/  LDG.E.64 R28, desc[UR12][R28.64] ;  /* 0x0000000c1c1c7981 */ /* 0x000f62000c1e1b00 */
        /* <DEDUP_REMOVED lines=15> */
[----:B------:R-:W-:Y:S01]  /*12d0*/  MOV R24, R52 ;  /* 0x0000003400187202 */ /* 0x000fe20000000f00 */
[----:B------:R-:W-:Y:S01]  /*12e0*/  IMAD.MOV.U32 R25, RZ, RZ, R53 ;  /* 0x000000ffff197224 */ /* 0x000fe200078e0035 */
[----:B------:R-:W-:-:S07]  /*12f0*/  MOV R16, 0x1310 ;  /* 0x0000131000107802 */ /* 0x000fce0000000f00 */
[----:B-----5:R-:W-:Y:S05]  /*1300*/  CALL.REL.NOINC `($__internal_1_$__cuda_sm20_div_rn_f64_full) ;  /* 0x0000002c009c7944 */ /* 0x020fea0003c00000 */
[----:B------:R-:W-:Y:S01]  /*1310*/  IMAD.MOV.U32 R12, RZ, RZ, R56 ;  /* 0x000000ffff0c7224 */ /* 0x000fe200078e0038 */
[----:B------:R-:W-:-:S07]  /*1320*/  MOV R13, R57 ;  /* 0x00000039000d7202 */ /* 0x000fce0000000f00 */
.L_x_10:
[----:B------:R-:W-:Y:S05]  /*1330*/  BSYNC.RECONVERGENT B1 ;  /* 0x0000000000017941 */ /* 0x000fea0003800200 */
.L_x_9:
[----:B------:R-:W0:Y:S01]  /*1340*/  LDC.64 R18, c[0x0][0x468] ;  /* 0x00011a00ff127b82 */ /* 0x000e220000000a00 */
[----:B------:R-:W1:Y:S07]  /*1350*/  LDCU UR10, c[0x0][0x494] ;  /* 0x00009280ff0a77ac */ /* 0x000e6e0008000800 */
[----:B------:R-:W2:Y:S08]  /*1360*/  LDC R20, c[0x0][0x4a0] ;  /* 0x00012800ff147b82 */ /* 0x000eb00000000800 */
[----:B------:R-:W3:Y:S01]  /*1370*/  LDC.64 R8, c[0x0][0x388] ;  /* 0x0000e200ff087b82 */ /* 0x000ee20000000a00 */
[----:B0-----:R-:W-:-:S07]  /*1380*/  VIADD R15, R18, 0xffffffff ;  /* 0xffffffff120f7836 */ /* 0x001fce0000000000 */
[----:B------:R-:W0:Y:S01]  /*1390*/  LDC.64 R6, c[0x0][0x4f8] ;  /* 0x00013e00ff067b82 */ /* 0x000e220000000a00 */
[----:B--2---:R-:W-:-:S04]  /*13a0*/  IMAD R5, R15, R20, UR5 ;  /* 0x000000050f057e24 */ /* 0x004fc8000f8e0214 */
[----:B------:R-:W-:-:S04]  /*13b0*/  IMAD.IADD R5, R0, 0x1, R5 ;  /* 0x0000000100057824 */ /* 0x000fc800078e0205 */
[----:B-1----:R-:W-:-:S04]  /*13c0*/  IMAD R5, R14, UR10, R5 ;  /* 0x0000000a0e057c24 */ /* 0x002fc8000f8e0205 */
[----:B---3--:R-:W-:-:S05]  /*13d0*/  IMAD.WIDE R4, R5, 0x8, R8 ;  /* 0x0000000805047825 */ /* 0x008fca00078e0208 */
[----:B------:R-:W2:Y:S01]  /*13e0*/  LDG.E.64 R10, desc[UR12][R4.64] ;  /* 0x0000000c040a7981 */ /* 0x000ea2000c1e1b00 */
[----:B------:R-:W-:Y:S01]  /*13f0*/  IADD3 R19, PT, PT, R19, -0x1, RZ ;  /* 0xffffffff13137810 */ /* 0x000fe20007ffe0ff */
[----:B------:R-:W-:-:S04]  /*1400*/  IMAD R15, R15, R20, R0 ;  /* 0x000000140f0f7224 */ /* 0x000fc800078e0200 */
[----:B------:R-:W-:Y:S02]  /*1410*/  IMAD R17, R19, R20, UR5 ;  /* 0x0000000513117e24 */ /* 0x000fe4000f8e0214 */
[----:B------:R-:W-:Y:S02]  /*1420*/  IMAD R15, R14, UR10, R15 ;  /* 0x0000000a0e0f7c24 */ /* 0x000fe4000f8e020f */
[----:B------:R-:W-:-:S04]  /*1430*/  IMAD.IADD R17, R0, 0x1, R17 ;  /* 0x0000000100117824 */ /* 0x000fc800078e0211 */
[----:B------:R-:W-:Y:S02]  /*1440*/  IMAD R35, R14, UR10, R17 ;  /* 0x0000000a0e237c24 */ /* 0x000fe4000f8e0211 */
[----:B0-----:R-:W-:-:S04]  /*1450*/  IMAD.WIDE R16, R15, 0x8, R6 ;  /* 0x000000080f107825 */ /* 0x001fc800078e0206 */
[----:B------:R-:W-:Y:S01]  /*1460*/  IMAD.WIDE R34, R35, 0x8, R8 ;  /* 0x0000000823227825 */ /* 0x000fe200078e0208 */
[----:B--2---:R0:W-:Y:S05]  /*1470*/  STG.E.64 desc[UR12][R16.64], R10 ;  /* 0x0000000a10007986 */ /* 0x0041ea000c101b0c */
[----:B------:R-:W2:Y:S01]  /*1480*/  LDG.E.64 R34, desc[UR12][R34.64] ;  /* 0x0000000c22227981 */ /* 0x000ea2000c1e1b00 */
[----:B------:R-:W-:-:S04]  /*1490*/  IMAD R19, R19, R20, R0 ;  /* 0x0000001413137224 */ /* 0x000fc800078e0200 */
[----:B------:R-:W-:-:S04]  /*14a0*/  IMAD R19, R14, UR10, R19 ;  /* 0x0000000a0e137c24 */ /* 0x000fc8000f8e0213 */
[----:B------:R-:W-:Y:S01]  /*14b0*/  IMAD.WIDE R6, R19, 0x8, R6 ;  /* 0x0000000813067825 */ /* 0x000fe200078e0206 */
[----:B-----5:R-:W1:Y:S03]  /*14c0*/  MUFU.RCP64H R9, R45 ;  /* 0x0000002d00097308 */ /* 0x020e660000001800 */
[----:B------:R-:W-:-:S06]  /*14d0*/  IMAD.MOV.U32 R8, RZ, RZ, 0x1 ;  /* 0x00000001ff087424 */ /* 0x000fcc00078e00ff */
[----:B-1----:R-:W-:Y:S01]  /*14e0*/  DFMA R18, -R44, R8, 1 ;  /* 0x3ff000002c12742b */ /* 0x002fe20000000108 */
[----:B--2---:R1:W-:Y:S04]  /*14f0*/  STG.E.64 desc[UR12][R6.64], R34 ;  /* 0x0000002206007986 */ /* 0x0043e8000c101b0c */
[----:B------:R-:W0:Y:S03]  /*1500*/  LDG.E.64 R22, desc[UR12][R4.64] ;  /* 0x0000000c04167981 */ /* 0x000e26000c1e1b00 */
[----:B------:R-:W-:Y:S01]  /*1510*/  DFMA R18, R18, R18, R18 ;  /* 0x000000121212722b */ /* 0x000fe20000000012 */
[----:B------:R-:W-:Y:S07]  /*1520*/  BSSY.RECONVERGENT B1, `(.L_x_11) ;  /* 0x0000011000017945 */ /* 0x000fee0003800200 */
[----:B------:R-:W-:-:S08]  /*1530*/  DFMA R18, R8, R18, R8 ;  /* 0x000000120812722b */ /* 0x000fd00000000008 */
[----:B------:R-:W-:-:S08]  /*1540*/  DFMA R8, -R44, R18, 1 ;  /* 0x3ff000002c08742b */ /* 0x000fd00000000112 */
[----:B------:R-:W-:-:S08]  /*1550*/  DFMA R8, R18, R8, R18 ;  /* 0x000000081208722b */ /* 0x000fd00000000012 */
[----:B0-----:R-:W-:Y:S01]  /*1560*/  DMUL R10, R22, R8 ;  /* 0x00000008160a7228 */ /* 0x001fe20000000000 */
[----:B------:R-:W-:-:S07]  /*1570*/  FSETP.GEU.AND P1, PT, |R23|, 6.5827683646048100446e-37, PT ;  /* 0x036000001700780b */ /* 0x000fce0003f2e200 */
[----:B------:R-:W-:-:S08]  /*1580*/  DFMA R16, -R44, R10, R22 ;  /* 0x0000000a2c10722b */ /* 0x000fd00000000116 */
[----:B------:R-:W-:-:S10]  /*1590*/  DFMA R10, R8, R16, R10 ;  /* 0x00000010080a722b */ /* 0x000fd4000000000a */
[----:B------:R-:W-:-:S05]  /*15a0*/  FFMA R4, RZ, R45, R11 ;  /* 0x0000002dff047223 */ /* 0x000fca000000000b */
[----:B------:R-:W-:-:S13]  /*15b0*/  FSETP.GT.AND P0, PT, |R4|, 1.469367938527859385e-39, PT ;  /* 0x001000000400780b */ /* 0x000fda0003f04200 */
[----:B-1----:R-:W-:Y:S05]  /*15c0*/  @P0 BRA P1, `(.L_x_12) ;  /* 0x0000000000180947 */ /* 0x002fea0000800000 */
[----:B------:R-:W-:Y:S01]  /*15d0*/  MOV R24, R44 ;  /* 0x0000002c00187202 */ /* 0x000fe20000000f00 */
[----:B------:R-:W-:Y:S01]  /*15e0*/  IMAD.MOV.U32 R25, RZ, RZ, R45 ;  /* 0x000000ffff197224 */ /* 0x000fe200078e002d */
[----:B------:R-:W-:-:S07]  /*15f0*/  MOV R16, 0x1610 ;  /* 0x0000161000107802 */ /* 0x000fce0000000f00 */
[----:B------:R-:W-:Y:S05]  /*1600*/  CALL.REL.NOINC `($__internal_1_$__cuda_sm20_div_rn_f64_full) ;  /* 0x0000002800dc7944 */ /* 0x000fea0003c00000 */
[----:B------:R-:W-:Y:S01]  /*1610*/  IMAD.MOV.U32 R10, RZ, RZ, R56 ;  /* 0x000000ffff0a7224 */ /* 0x000fe200078e0038 */
[----:B------:R-:W-:-:S07]  /*1620*/  MOV R11, R57 ;  /* 0x00000039000b7202 */ /* 0x000fce0000000f00 */
.L_x_12:
[----:B------:R-:W-:Y:S05]  /*1630*/  BSYNC.RECONVERGENT B1 ;  /* 0x0000000000017941 */ /* 0x000fea0003800200 */
.L_x_11:
[----:B------:R-:W0:Y:S01]  /*1640*/  LDCU UR5, c[0x0][0x4e8] ;  /* 0x00009d00ff0577ac */ /* 0x000e220008000800 */
[----:B------:R-:W1:Y:S01]  /*1650*/  LDC.64 R8, c[0x0][0x4d0] ;  /* 0x00013400ff087b82 */ /* 0x000e620000000a00 */
[----:B0-----:R-:W-:Y:S01]  /*1660*/  ISETP.NE.AND P0, PT, RZ, UR5, PT ;  /* 0x00000005ff007c0c */ /* 0x001fe2000bf05270 */
[----:B------:R-:W0:Y:S01]  /*1670*/  LDCU UR5, c[0x0][0x4d4] ;  /* 0x00009a80ff0577ac */ /* 0x000e220008000800 */
[----:B------:R-:W-:Y:S01]  /*1680*/  IMAD.MOV.U32 R4, RZ, RZ, 0x1 ;  /* 0x00000001ff047424 */ /* 0x000fe200078e00ff */
[----:B------:R-:W-:Y:S01]  /*1690*/  UMOV UR14, 0x66666666 ;  /* 0x66666666000e7882 */ /* 0x000fe20000000000 */
[----:B------:R-:W-:-:S09]  /*16a0*/  UMOV UR15, 0x40c03d26 ;  /* 0x40c03d26000f7882 */ /* 0x000fd20000000000 */
[----:B------:R2:W5:Y:S01]  /*16b0*/  @!P0 LDG.E.64 R42, desc[UR12][R2.64] ;  /* 0x0000000c022a8981 */ /* 0x000562000c1e1b00 */
[----:B0-----:R-:W1:Y:S02]  /*16c0*/  MUFU.RCP64H R5, UR5 ;  /* 0x0000000500057d08 */ /* 0x001e640008001800 */
[----:B-1----:R-:W-:-:S08]  /*16d0*/  DFMA R6, R4, -R8, 1 ;  /* 0x3ff000000406742b */ /* 0x002fd00000000808 */
[----:B------:R-:W-:-:S08]  /*16e0*/  DFMA R6, R6, R6, R6 ;  /* 0x000000060606722b */ /* 0x000fd00000000006 */
[----:B------:R-:W-:-:S08]  /*16f0*/  DFMA R6, R4, R6, R4 ;  /* 0x000000060406722b */ /* 0x000fd00000000004 */
[----:B------:R-:W-:-:S08]  /*1700*/  DFMA R4, R6, -R8, 1 ;  /* 0x3ff000000604742b */ /* 0x000fd00000000808 */
[----:B------:R-:W-:-:S08]  /*1710*/  DFMA R4, R6, R4, R6 ;  /* 0x000000040604722b */ /* 0x000fd00000000006 */
[----:B------:R-:W-:-:S08]  /*1720*/  DMUL R56, R4, -UR14 ;  /* 0x8000000e04387c28 */ /* 0x000fd00008000000 */
[----:B--2---:R-:W-:-:S08]  /*1730*/  DFMA R2, R56, -R8, -UR14 ;  /* 0x8000000e38027e2b */ /* 0x004fd00008000808 */
[----:B------:R-:W-:-:S10]  /*1740*/  DFMA R56, R4, R2, R56 ;  /* 0x000000020438722b */ /* 0x000fd40000000038 */
[----:B------:R-:W-:-:S05]  /*1750*/  FFMA R2, RZ, UR5, R57 ;  /* 0x00000005ff027c23 */ /* 0x000fca0008000039 */
[----:B------:R-:W-:-:S13]  /*1760*/  FSETP.GT.AND P0, PT, |R2|, 1.469367938527859385e-39, PT ;  /* 0x001000000200780b */ /* 0x000fda0003f04200 */
[----:B------:R-:W-:Y:S05]  /*1770*/  @P0 BRA `(.L_x_13) ;  /* 0x00000000001c0947 */ /* 0x000fea0003800000 */
[----:B------:R-:W0:Y:S01]  /*1780*/  LDCU.64 UR14, c[0x0][0x4d0] ;  /* 0x00009a00ff0e77ac */ /* 0x000e220008000a00 */
[----:B------:R-:W-:Y:S01]  /*1790*/  IMAD.MOV.U32 R22, RZ, RZ, 0x66666666 ;  /* 0x66666666ff167424 */ /* 0x000fe200078e00ff */
[----:B------:R-:W-:Y:S01]  /*17a0*/  MOV R16, 0x17f0 ;  /* 0x000017f000107802 */ /* 0x000fe20000000f00 */
[----:B------:R-:W-:Y:S01]  /*17b0*/  IMAD.MOV.U32 R23, RZ, RZ, -0x3f3fc2da ;  /* 0xc0c03d26ff177424 */ /* 0x000fe200078e00ff */
[----:B0-----:R-:W-:Y:S01]  /*17c0*/  MOV R24, UR14 ;  /* 0x0000000e00187c02 */ /* 0x001fe20008000f00 */
[----:B------:R-:W-:-:S07]  /*17d0*/  IMAD.U32 R25, RZ, RZ, UR15 ;  /* 0x0000000fff197e24 */ /* 0x000fce000f8e00ff */
[----:B-----5:R-:W-:Y:S05]  /*17e0*/  CALL.REL.NOINC `($__internal_1_$__cuda_sm20_div_rn_f64_full) ;  /* 0x0000002800647944 */ /* 0x020fea0003c00000 */
.L_x_13:
[----:B------:R-:W-:Y:S01]  /*17f0*/  DADD R24, R56, R10 ;  /* 0x0000000038187229 */ /* 0x000fe2000000000a */
[----:B------:R-:W-:Y:S01]  /*1800*/  MOV R2, 0x1 ;  /* 0x0000000100027802 */ /* 0x000fe20000000f00 */
[----:B------:R-:W-:Y:S01]  /*1810*/  BSSY.RECONVERGENT B1, `(.L_x_14) ;  /* 0x0000014000017945 */ /* 0x000fe20003800200 */
[----:B------:R-:W-:-:S03]  /*1820*/  FSETP.GEU.AND P1, PT, |R11|, 6.5827683646048100446e-37, PT ;  /* 0x036000000b00780b */ /* 0x000fc60003f2e200 */
[----:B------:R-:W0:Y:S02]  /*1830*/  MUFU.RCP64H R3, R25 ;  /* 0x0000001900037308 */ /* 0x000e240000001800 */
[----:B0-----:R-:W-:-:S08]  /*1840*/  DFMA R4, -R24, R2, 1 ;  /* 0x3ff000001804742b */ /* 0x001fd00000000102 */
[----:B------:R-:W-:-:S08]  /*1850*/  DFMA R4, R4, R4, R4 ;  /* 0x000000040404722b */ /* 0x000fd00000000004 */
[----:B------:R-:W-:-:S08]  /*1860*/  DFMA R4, R2, R4, R2 ;  /* 0x000000040204722b */ /* 0x000fd00000000002 */
[----:B------:R-:W-:-:S08]  /*1870*/  DFMA R2, -R24, R4, 1 ;  /* 0x3ff000001802742b */ /* 0x000fd00000000104 */
[----:B------:R-:W-:-:S08]  /*1880*/  DFMA R2, R4, R2, R4 ;  /* 0x000000020402722b */ /* 0x000fd00000000004 */
[----:B------:R-:W-:-:S08]  /*1890*/  DMUL R8, R2, R10 ;  /* 0x0000000a02087228 */ /* 0x000fd00000000000 */
[----:B------:R-:W-:-:S08]  /*18a0*/  DFMA R4, -R24, R8, R10 ;  /* 0x000000081804722b */ /* 0x000fd0000000010a */
[----:B------:R-:W-:-:S10]  /*18b0*/  DFMA R8, R2, R4, R8 ;  /* 0x000000040208722b */ /* 0x000fd40000000008 */
[----:B------:R-:W-:-:S05]  /*18c0*/  FFMA R2, RZ, R25, R9 ;  /* 0x00000019ff027223 */ /* 0x000fca0000000009 */
[----:B------:R-:W-:-:S13]  /*18d0*/  FSETP.GT.AND P0, PT, |R2|, 1.469367938527859385e-39, PT ;  /* 0x001000000200780b */ /* 0x000fda0003f04200 */
[----:B------:R-:W-:Y:S05]  /*18e0*/  @P0 BRA P1, `(.L_x_15) ;  /* 0x0000000000180947 */ /* 0x000fea0000800000 */
[----:B------:R-:W-:Y:S01]  /*18f0*/  IMAD.MOV.U32 R22, RZ, RZ, R10 ;  /* 0x000000ffff167224 */ /* 0x000fe200078e000a */
[----:B------:R-:W-:Y:S01]  /*1900*/  MOV R16, 0x1930 ;  /* 0x0000193000107802 */ /* 0x000fe20000000f00 */
[----:B------:R-:W-:-:S07]  /*1910*/  IMAD.MOV.U32 R23, RZ, RZ, R11 ;  /* 0x000000ffff177224 */ /* 0x000fce00078e000b */
[----:B-----5:R-:W-:Y:S05]  /*1920*/  CALL.REL.NOINC `($__internal_1_$__cuda_sm20_div_rn_f64_full) ;  /* 0x0000002800147944 */ /* 0x020fea0003c00000 */
[----:B------:R-:W-:Y:S01]  /*1930*/  MOV R8, R56 ;  /* 0x0000003800087202 */ /* 0x000fe20000000f00 */
[----:B------:R-:W-:-:S07]  /*1940*/  IMAD.MOV.U32 R9, RZ, RZ, R57 ;  /* 0x000000ffff097224 */ /* 0x000fce00078e0039 */
.L_x_15:
[----:B------:R-:W-:Y:S05]  /*1950*/  BSYNC.RECONVERGENT B1 ;  /* 0x0000000000017941 */ /* 0x000fea0003800200 */
.L_x_14:
[----:B------:R-:W0:Y:S01]  /*1960*/  MUFU.RCP64H R3, R45 ;  /* 0x0000002d00037308 */ /* 0x000e220000001800 */
[----:B------:R-:W-:Y:S01]  /*1970*/  IMAD.MOV.U32 R2, RZ, RZ, 0x1 ;  /* 0x00000001ff027424 */ /* 0x000fe200078e00ff */
[----:B------:R-:W-:Y:S01]  /*1980*/  FSETP.GEU.AND P1, PT, |R41|, 6.5827683646048100446e-37, PT ;  /* 0x036000002900780b */ /* 0x000fe20003f2e200 */
[----:B------:R-:W-:Y:S04]  /*1990*/  BSSY.RECONVERGENT B1, `(.L_x_16) ;  /* 0x0000014000017945 */ /* 0x000fe80003800200 */
        /* <DEDUP_REMOVED lines=11> */
[----:B------:R-:W-:Y:S01]  /*1a50*/  MOV R22, R40 ;  /* 0x0000002800167202 */ /* 0x000fe20000000f00 */
[----:B------:R-:W-:Y:S01]  /*1a60*/  IMAD.MOV.U32 R23, RZ, RZ, R41 ;  /* 0x000000ffff177224 */ /* 0x000fe200078e0029 */
[----:B------:R-:W-:Y:S01]  /*1a70*/  MOV R25, R45 ;  /* 0x0000002d00197202 */ /* 0x000fe20000000f00 */
[----:B------:R-:W-:Y:S01]  /*1a80*/  IMAD.MOV.U32 R24, RZ, RZ, R44 ;  /* 0x000000ffff187224 */ /* 0x000fe200078e002c */
[----:B------:R-:W-:-:S07]  /*1a90*/  MOV R16, 0x1ab0 ;  /* 0x00001ab000107802 */ /* 0x000fce0000000f00 */
[----:B-----5:R-:W-:Y:S05]  /*1aa0*/  CALL.REL.NOINC `($__internal_1_$__cuda_sm20_div_rn_f64_full) ;  /* 0x0000002400b47944 */ /* 0x020fea0003c00000 */
[----:B------:R-:W-:Y:S02]  /*1ab0*/  IMAD.MOV.U32 R6, RZ, RZ, R56 ;  /* 0x000000ffff067224 */ /* 0x000fe400078e0038 */
[----:B------:R-:W-:-:S07]  /*1ac0*/  IMAD.MOV.U32 R7, RZ, RZ, R57 ;  /* 0x000000ffff077224 */ /* 0x000fce00078e0039 */
.L_x_17:
[----:B------:R-:W-:Y:S05]  /*1ad0*/  BSYNC.RECONVERGENT B1 ;  /* 0x0000000000017941 */ /* 0x000fea0003800200 */
.L_x_16:
[----:B------:R-:W0:Y:S01]  /*1ae0*/  MUFU.RCP64H R3, R45 ;  /* 0x0000002d00037308 */ /* 0x000e220000001800 */
[----:B------:R-:W-:Y:S01]  /*1af0*/  MOV R2, 0x1 ;  /* 0x0000000100027802 */ /* 0x000fe20000000f00 */
[----:B------:R-:W-:Y:S01]  /*1b00*/  BSSY.RECONVERGENT B1, `(.L_x_18) ;  /* 0x0000015000017945 */ /* 0x000fe20003800200 */
[----:B------:R-:W-:-:S04]  /*1b10*/  FSETP.GEU.AND P1, PT, |R39|, 6.5827683646048100446e-37, PT ;  /* 0x036000002700780b */ /* 0x000fc80003f2e200 */
        /* <DEDUP_REMOVED lines=12> */
[----:B------:R-:W-:Y:S01]  /*1be0*/  MOV R24, R44 ;  /* 0x0000002c00187202 */ /* 0x000fe20000000f00 */
[----:B------:R-:W-:Y:S01]  /*1bf0*/  IMAD.MOV.U32 R23, RZ, RZ, R39 ;  /* 0x000000ffff177224 */ /* 0x000fe200078e0027 */
[----:B------:R-:W-:Y:S01]  /*1c00*/  MOV R16, 0x1c30 ;  /* 0x00001c3000107802 */ /* 0x000fe20000000f00 */
[----:B------:R-:W-:-:S07]  /*1c10*/  IMAD.MOV.U32 R25, RZ, RZ, R45 ;  /* 0x000000ffff197224 */ /* 0x000fce00078e002d */
[----:B-----5:R-:W-:Y:S05]  /*1c20*/  CALL.REL.NOINC `($__internal_1_$__cuda_sm20_div_rn_f64_full) ;  /* 0x0000002400547944 */ /* 0x020fea0003c00000 */
[----:B------:R-:W-:Y:S01]  /*1c30*/  IMAD.MOV.U32 R4, RZ, RZ, R56 ;  /* 0x000000ffff047224 */ /* 0x000fe200078e0038 */
[----:B------:R-:W-:-:S07]  /*1c40*/  MOV R5, R57 ;  /* 0x0000003900057202 */ /* 0x000fce0000000f00 */
.L_x_19:
[----:B------:R-:W-:Y:S05]  /*1c50*/  BSYNC.RECONVERGENT B1 ;  /* 0x0000000000017941 */ /* 0x000fea0003800200 */
.L_x_18:
        /* <DEDUP_REMOVED lines=21> */
[----:B------:R-:W-:Y:S01]  /*1db0*/  MOV R2, R56 ;  /* 0x0000003800027202 */ /* 0x000fe20000000f00 */
[----:B------:R-:W-:-:S07]  /*1dc0*/  IMAD.MOV.U32 R3, RZ, RZ, R57 ;  /* 0x000000ffff037224 */ /* 0x000fce00078e0039 */
.L_x_21:
[----:B------:R-:W-:Y:S05]  /*1dd0*/  BSYNC.RECONVERGENT B1 ;  /* 0x0000000000017941 */ /* 0x000fea0003800200 */
.L_x_20:
[----:B------:R-:W0:Y:S01]  /*1de0*/  MUFU.RCP64H R17, R45 ;  /* 0x0000002d00117308 */ /* 0x000e220000001800 */
[----:B------:R-:W-:Y:S01]  /*1df0*/  IMAD.MOV.U32 R16, RZ, RZ, 0x1 ;  /* 0x00000001ff107424 */ /* 0x000fe200078e00ff */
[----:B------:R-:W-:Y:S01]  /*1e00*/  DMUL R22, R8, R12 ;  /* 0x0000000c08167228 */ /* 0x000fe20000000000 */
[----:B------:R-:W-:Y:S09]  /*1e10*/  BSSY.RECONVERGENT B1, `(.L_x_22) ;  /* 0x0000011000017945 */ /* 0x000ff20003800200 */
[----:B------:R-:W-:Y:S01]  /*1e20*/  FSETP.GEU.AND P1, PT, |R23|, 6.5827683646048100446e-37, PT ;  /* 0x036000001700780b */ /* 0x000fe20003f2e200 */
        /* <DEDUP_REMOVED lines=15> */
.L_x_23:
[----:B------:R-:W-:Y:S05]  /*1f20*/  BSYNC.RECONVERGENT B1 ;  /* 0x0000000000017941 */ /* 0x000fea0003800200 */
.L_x_22:
[----:B------:R-:W0:Y:S01]  /*1f30*/  F2F.F32.F64 R57, R56 ;  /* 0x0000003800397310 */ /* 0x000e220000301000 */
[----:B------:R-:W-:Y:S01]  /*1f40*/  BSSY.RECONVERGENT B0, `(.L_x_24) ;  /* 0x000000e000007945 */ /* 0x000fe20003800200 */
[----:B0-----:R-:W-:-:S06]  /*1f50*/  VIADD R15, R57, 0xf3000000 ;  /* 0xf3000000390f7836 */ /* 0x001fcc0000000000 */
[----:B------:R0:W1:Y:S01]  /*1f60*/  MUFU.RSQ R16, R57 ;  /* 0x0000003900107308 */ /* 0x0000620000001400 */
[----:B------:R-:W-:-:S13]  /*1f70*/  ISETP.GT.U32.AND P0, PT, R15, 0x727fffff, PT ;  /* 0x727fffff0f00780c */ /* 0x000fda0003f04070 */
[----:B0-----:R-:W-:Y:S05]  /*1f80*/  @!P0 BRA `(.L_x_25) ;  /* 0x0000000000148947 */ /* 0x001fea0003800000 */
[----:B------:R-:W-:Y:S02]  /*1f90*/  MOV R15, R57 ;  /* 0x00000039000f7202 */ /* 0x000fe40000000f00 */
[----:B------:R-:W-:-:S07]  /*1fa0*/  MOV R21, 0x1fc0 ;  /* 0x00001fc000157802 */ /* 0x000fce0000000f00 */
[----:B-1---5:R-:W-:Y:S05]  /*1fb0*/  CALL.REL.NOINC `($__internal_2_$__cuda_sm20_sqrt_rn_f32_slowpath) ;  /* 0x0000002400d87944 */ /* 0x022fea0003c00000 */
[----:B------:R-:W-:Y:S01]  /*1fc0*/  IMAD.MOV.U32 R32, RZ, RZ, R22 ;  /* 0x000000ffff207224 */ /* 0x000fe200078e0016 */
[----:B------:R-:W-:Y:S06]  /*1fd0*/  BRA `(.L_x_26) ;  /* 0x0000000000107947 */ /* 0x000fec0003800000 */
.L_x_25:
[----:B-1----:R-:W-:Y:S01]  /*1fe0*/  FMUL.FTZ R32, R57, R16 ;  /* 0x0000001039207220 */ /* 0x002fe20000410000 */
[----:B------:R-:W-:-:S03]  /*1ff0*/  FMUL.FTZ R16, R16, 0.5 ;  /* 0x3f00000010107820 */ /* 0x000fc60000410000 */
[----:B------:R-:W-:-:S04]  /*2000*/  FFMA R15, -R32, R32, R57 ;  /* 0x00000020200f7223 */ /* 0x000fc80000000139 */
[----:B------:R-:W-:-:S07]  /*2010*/  FFMA R32, R15, R16, R32 ;  /* 0x000000100f207223 */ /* 0x000fce0000000020 */
.L_x_26:
[----:B------:R-:W-:Y:S05]  /*2020*/  BSYNC.RECONVERGENT B0 ;  /* 0x0000000000007941 */ /* 0x000fea0003800200 */
.L_x_24:
[----:B------:R-:W-:Y:S01]  /*2030*/  DMUL R16, R4, R4 ;  /* 0x0000000404107228 */ /* 0x000fe20000000000 */
[----:B------:R-:W-:Y:S01]  /*2040*/  F2F.F64.F32 R32, R32 ;  /* 0x0000002000207310 */ /* 0x000fe20000201800 */
[----:B------:R-:W-:Y:S06]  /*2050*/  BSSY.RECONVERGENT B0, `(.L_x_27) ;  /* 0x0000010000007945 */ /* 0x000fec0003800200 */
[----:B------:R-:W-:-:S08]  /*2060*/  DFMA R16, R6, R6, R16 ;  /* 0x000000060610722b */ /* 0x000fd00000000010 */
[----:B------:R-:W-:-:S10]  /*2070*/  DFMA R16, R2, R2, R16 ;  /* 0x000000020210722b */ /* 0x000fd40000000010 */
[----:B------:R-:W0:Y:S02]  /*2080*/  F2F.F32.F64 R17, R16 ;  /* 0x0000001000117310 */ /* 0x000e240000301000 */
[----:B0-----:R-:W-:-:S06]  /*2090*/  VIADD R15, R17, 0xf3000000 ;  /* 0xf3000000110f7836 */ /* 0x001fcc0000000000 */
[----:B------:R0:W1:Y:S01]  /*20a0*/  MUFU.RSQ R18, R17 ;  /* 0x0000001100127308 */ /* 0x0000620000001400 */
[----:B------:R-:W-:-:S13]  /*20b0*/  ISETP.GT.U32.AND P0, PT, R15, 0x727fffff, PT ;  /* 0x727fffff0f00780c */ /* 0x000fda0003f04070 */
[----:B0-----:R-:W-:Y:S05]  /*20c0*/  @!P0 BRA `(.L_x_28) ;  /* 0x0000000000108947 */ /* 0x001fea0003800000 */
[----:B------:R-:W-:Y:S02]  /*20d0*/  MOV R15, R17 ;  /* 0x00000011000f7202 */ /* 0x000fe40000000f00 */
[----:B------:R-:W-:-:S07]  /*20e0*/  MOV R21, 0x2100 ;  /* 0x0000210000157802 */ /* 0x000fce0000000f00 */
[----:B-1---5:R-:W-:Y:S05]  /*20f0*/  CALL.REL.NOINC `($__internal_2_$__cuda_sm20_sqrt_rn_f32_slowpath) ;  /* 0x0000002400887944 */ /* 0x022fea0003c00000 */
[----:B------:R-:W-:Y:S05]  /*2100*/  BRA `(.L_x_29) ;  /* 0x0000000000107947 */ /* 0x000fea0003800000 */
.L_x_28:
[----:B-1----:R-:W-:Y:S01]  /*2110*/  FMUL.FTZ R22, R17, R18 ;  /* 0x0000001211167220 */ /* 0x002fe20000410000 */
[----:B------:R-:W-:-:S03]  /*2120*/  FMUL.FTZ R16, R18, 0.5 ;  /* 0x3f00000012107820 */ /* 0x000fc60000410000 */
[----:B------:R-:W-:-:S04]  /*2130*/  FFMA R15, -R22, R22, R17 ;  /* 0x00000016160f7223 */ /* 0x000fc80000000111 */
[----:B------:R-:W-:-:S07]  /*2140*/  FFMA R22, R15, R16, R22 ;  /* 0x000000100f167223 */ /* 0x000fce0000000016 */
.L_x_29:
[----:B------:R-:W-:Y:S05]  /*2150*/  BSYNC.RECONVERGENT B0 ;  /* 0x0000000000007941 */ /* 0x000fea0003800200 */
.L_x_27:
[----:B------:R-:W0:Y:S01]  /*2160*/  MUFU.RCP64H R17, R33 ;  /* 0x0000002100117308 */ /* 0x000e220000001800 */
[----:B------:R-:W-:Y:S01]  /*2170*/  IMAD.MOV.U32 R16, RZ, RZ, 0x1 ;  /* 0x00000001ff107424 */ /* 0x000fe200078e00ff */
[----:B------:R-:W-:Y:S06]  /*2180*/  BSSY.RECONVERGENT B1, `(.L_x_30) ;  /* 0x0000012000017945 */ /* 0x000fec0003800200 */
[----:B------:R-:W1:Y:S01]  /*2190*/  F2F.F64.F32 R22, R22 ;  /* 0x0000001600167310 */ /* 0x000e620000201800 */
[----:B0-----:R-:W-:Y:S01]  /*21a0*/  DFMA R18, -R32, R16, 1 ;  /* 0x3ff000002012742b */ /* 0x001fe20000000110 */
[----:B-1----:R-:W-:-:S07]  /*21b0*/  FSETP.GEU.AND P1, PT, |R23|, 6.5827683646048100446e-37, PT ;  /* 0x036000001700780b */ /* 0x002fce0003f2e200 */
        /* <DEDUP_REMOVED lines=14> */
.L_x_31:
[----:B------:R-:W-:Y:S05]  /*22a0*/  BSYNC.RECONVERGENT B1 ;  /* 0x0000000000017941 */ /* 0x000fea0003800200 */
.L_x_30:
[----:B------:R-:W0:Y:S01]  /*22b0*/  MUFU.RCP64H R17, R53 ;  /* 0x0000003500117308 */ /* 0x000e220000001800 */
[----:B------:R-:W-:Y:S01]  /*22c0*/  IMAD.MOV.U32 R16, RZ, RZ, 0x1 ;  /* 0x00000001ff107424 */ /* 0x000fe200078e00ff */
[----:B------:R-:W1:Y:S01]  /*22d0*/  LDCU UR5, c[0x0][0x4e8] ;  /* 0x00009d00ff0577ac */ /* 0x000e620008000800 */
[----:B------:R-:W-:Y:S01]  /*22e0*/  FSETP.GEU.AND P3, PT, |R29|, 6.5827683646048100446e-37, PT ;  /* 0x036000001d00780b */ /* 0x000fe20003f6e200 */
[----:B------:R-:W-:Y:S01]  /*22f0*/  BSSY.RECONVERGENT B1, `(.L_x_32) ;  /* 0x0000016000017945 */ /* 0x000fe20003800200 */
[----:B------:R-:W-:Y:S02]  /*2300*/  DSETP.GEU.AND P1, PT, R56, 1, PT ;  /* 0x3ff000003800742a */ /* 0x000fe40003f2e000 */
[----:B0-----:R-:W-:Y:S01]  /*2310*/  DFMA R18, -R52, R16, 1 ;  /* 0x3ff000003412742b */ /* 0x001fe20000000110 */
[----:B-1----:R-:W-:-:S07]  /*2320*/  ISETP.NE.AND P2, PT, RZ, UR5, PT ;  /* 0x00000005ff007c0c */ /* 0x002fce000bf45270 */
        /* <DEDUP_REMOVED lines=18> */
.L_x_33:
[----:B------:R-:W-:Y:S05]  /*2450*/  BSYNC.RECONVERGENT B1 ;  /* 0x0000000000017941 */ /* 0x000fea0003800200 */
.L_x_32:
[----:B------:R-:W-:Y:S01]  /*2460*/  BSSY.RECONVERGENT B1, `(.L_x_34) ;  /* 0x0000083000017945 */ /* 0x000fe20003800200 */
[----:B------:R-:W-:Y:S01]  /*2470*/  IMAD.MOV.U32 R28, RZ, RZ, R44 ;  /* 0x000000ffff1c7224 */ /* 0x000fe200078e002c */
[----:B------:R-:W-:Y:S02]  /*2480*/  MOV R29, R45 ;  /* 0x0000002d001d7202 */ /* 0x000fe40000000f00 */
[----:B------:R-:W-:Y:S05]  /*2490*/  @P1 BRA P2, `(.L_x_35) ;  /* 0x0000000400fc1947 */ /* 0x000fea0001000000 */
[----:B------:R-:W-:Y:S01]  /*24a0*/  DMUL R20, R44, R32 ;  /* 0x000000202c147228 */ /* 0x000fe20000000000 */
[----:B------:R-:W-:Y:S05]  /*24b0*/  BSSY.RECONVERGENT B0, `(.L_x_36) ;  /* 0x000000e000007945 */ /* 0x000fea0003800200 */
[----:B------:R-:W0:Y:S04]  /*24c0*/  MUFU.RCP64H R17, R21 ;  /* 0x0000001500117308 */ /* 0x000e280000001800 */
[----:B------:R-:W-:-:S05]  /*24d0*/  VIADD R16, R21, 0x300402 ;  /* 0x0030040215107836 */ /* 0x000fca0000000000 */
[----:B------:R-:W-:Y:S01]  /*24e0*/  FSETP.GEU.AND P0, PT, |R16|, 5.8789094863358348022e-39, PT ;  /* 0x004004021000780b */ /* 0x000fe20003f0e200 */
[----:B0-----:R-:W-:-:S08]  /*24f0*/  DFMA R18, -R20, R16, 1 ;  /* 0x3ff000001412742b */ /* 0x001fd00000000110 */
[----:B------:R-:W-:-:S08]  /*2500*/  DFMA R18, R18, R18, R18 ;  /* 0x000000121212722b */ /* 0x000fd00000000012 */
[----:B------:R-:W-:-:S08]  /*2510*/  DFMA R18, R16, R18, R16 ;  /* 0x000000121012722b */ /* 0x000fd00000000010 */
[----:B------:R-:W-:-:S08]  /*2520*/  DFMA R30, -R20, R18, 1 ;  /* 0x3ff00000141e742b */ /* 0x000fd00000000112 */
[----:B------:R-:W-:Y:S01]  /*2530*/  DFMA R30, R18, R30, R18 ;  /* 0x0000001e121e722b */ /* 0x000fe20000000012 */
[----:B------:R-:W-:Y:S10]  /*2540*/  @P0 BRA `(.L_x_37) ;  /* 0x0000000000100947 */ /* 0x000ff40003800000 */
[----:B------:R-:W-:Y:S02]  /*2550*/  LOP3.LUT R15, R21, 0x7fffffff, RZ, 0xc0, !PT ;  /* 0x7fffffff150f7812 */ /* 0x000fe400078ec0ff */
[----:B------:R-:W-:-:S03]  /*2560*/  MOV R16, 0x2590 ;  /* 0x0000259000107802 */ /* 0x000fc60000000f00 */
[----:B------:R-:W-:-:S07]  /*2570*/  VIADD R15, R15, 0xfff00000 ;  /* 0xfff000000f0f7836 */ /* 0x000fce0000000000 */
[----:B-----5:R-:W-:Y:S05]  /*2580*/  CALL.REL.NOINC `($__internal_0_$__cuda_sm20_dblrcp_rn_slowpath_v3) ;  /* 0x00000018004c7944 */ /* 0x020fea0003c00000 */
.L_x_37:
[----:B------:R-:W-:Y:S05]  /*2590*/  BSYNC.RECONVERGENT B0 ;  /* 0x0000000000007941 */ /* 0x000fea0003800200 */
.L_x_36:
[----:B------:R-:W-:Y:S01]  /*25a0*/  DMUL R24, R32, R32 ;  /* 0x0000002020187228 */ /* 0x000fe20000000000 */
[----:B------:R-:W-:Y:S01]  /*25b0*/  MOV R16, 0x1 ;  /* 0x0000000100107802 */ /* 0x000fe20000000f00 */
[----:B-----5:R-:W-:Y:S01]  /*25c0*/  DADD R12, R12, -R42 ;  /* 0x000000000c0c7229 */ /* 0x020fe2000000082a */
[----:B------:R-:W-:Y:S03]  /*25d0*/  BSSY.RECONVERGENT B2, `(.L_x_38) ;  /* 0x0000012000027945 */ /* 0x000fe60003800200 */
[----:B------:R-:W0:Y:S06]  /*25e0*/  MUFU.RCP64H R17, R25 ;  /* 0x0000001900117308 */ /* 0x000e2c0000001800 */
        /* <DEDUP_REMOVED lines=15> */
[----:B------:R-:W-:Y:S05]  /*26e0*/  CALL.REL.NOINC `($__internal_1_$__cuda_sm20_div_rn_f64_full) ;  /* 0x0000001800a47944 */ /* 0x000fea0003c00000 */
.L_x_39:
[----:B------:R-:W-:Y:S05]  /*26f0*/  BSYNC.RECONVERGENT B2 ;  /* 0x0000000000027941 */ /* 0x000fea0003800200 */
.L_x_38:
[----:B------:R-:W-:Y:S01]  /*2700*/  DADD R28, R44, -R56 ;  /* 0x000000002c1c7229 */ /* 0x000fe20000000838 */
[----:B------:R-:W-:Y:S01]  /*2710*/  BSSY.RECONVERGENT B0, `(.L_x_40) ;  /* 0x0000047000007945 */ /* 0x000fe20003800200 */
[----:B------:R-:W-:Y:S01]  /*2720*/  DADD R24, R8, -1 ;  /* 0xbff0000008187429 */ /* 0x000fe20000000000 */
[----:B------:R-:W-:Y:S02]  /*2730*/  FSETP.GEU.AND P1, PT, |R43|, 6.5827683646048100446e-37, PT ;  /* 0x036000002b00780b */ /* 0x000fe40003f2e200 */
[----:B------:R-:W-:-:S05]  /*2740*/  MOV R8, 0x1 ;  /* 0x0000000100087802 */ /* 0x000fca0000000f00 */
[----:B------:R-:W-:-:S06]  /*2750*/  DMUL R24, R28, R24 ;  /* 0x000000181c187228 */ /* 0x000fcc0000000000 */
[----:B------:R-:W0:Y:S02]  /*2760*/  MUFU.RCP64H R9, R25 ;  /* 0x0000001900097308 */ /* 0x000e240000001800 */
[----:B0-----:R-:W-:-:S08]  /*2770*/  DFMA R16, -R24, R8, 1 ;  /* 0x3ff000001810742b */ /* 0x001fd00000000108 */
[----:B------:R-:W-:-:S08]  /*2780*/  DFMA R16, R16, R16, R16 ;  /* 0x000000101010722b */ /* 0x000fd00000000010 */
[----:B------:R-:W-:Y:S02]  /*2790*/  DFMA R18, R8, R16, R8 ;  /* 0x000000100812722b */ /* 0x000fe40000000008 */
[-C--:B------:R-:W-:Y:S02]  /*27a0*/  DMUL R8, R48, R12.reuse ;  /* 0x0000000c30087228 */ /* 0x080fe40000000000 */
[----:B------:R-:W-:-:S04]  /*27b0*/  DMUL R16, R50, R12 ;  /* 0x0000000c32107228 */ /* 0x000fc80000000000 */
[----:B------:R-:W-:Y:S02]  /*27c0*/  DFMA R20, -R24, R18, 1 ;  /* 0x3ff000001814742b */ /* 0x000fe40000000112 */
[----:B------:R-:W-:-:S06]  /*27d0*/  DFMA R8, R8, R30, R4 ;  /* 0x0000001e0808722b */ /* 0x000fcc0000000004 */
[----:B------:R-:W-:Y:S02]  /*27e0*/  DFMA R20, R18, R20, R18 ;  /* 0x000000141214722b */ /* 0x000fe40000000012 */
[----:B------:R-:W-:Y:S02]  /*27f0*/  DMUL R18, R46, R12 ;  /* 0x0000000c2e127228 */ /* 0x000fe40000000000 */
[----:B------:R-:W-:Y:S02]  /*2800*/  DFMA R12, R16, R30, R6 ;  /* 0x0000001e100c722b */ /* 0x000fe40000000006 */
[----:B------:R-:W-:Y:S02]  /*2810*/  DMUL R48, R48, R8 ;  /* 0x0000000830307228 */ /* 0x000fe40000000000 */
[----:B------:R-:W-:Y:S02]  /*2820*/  DMUL R56, R20, R42 ;  /* 0x0000002a14387228 */ /* 0x000fe40000000000 */
[----:B------:R-:W-:-:S04]  /*2830*/  DFMA R30, R18, R30, R2 ;  /* 0x0000001e121e722b */ /* 0x000fc80000000002 */
[----:B------:R-:W-:Y:S02]  /*2840*/  DFMA R48, R50, R12, R48 ;  /* 0x0000000c3230722b */ /* 0x000fe40000000030 */
[----:B------:R-:W-:-:S06]  /*2850*/  DFMA R16, -R24, R56, R42 ;  /* 0x000000381810722b */ /* 0x000fcc000000012a */
[----:B------:R-:W-:Y:S02]  /*2860*/  DFMA R48, R46, R30, R48 ;  /* 0x0000001e2e30722b */ /* 0x000fe40000000030 */
[----:B------:R-:W-:-:S06]  /*2870*/  DFMA R56, R20, R16, R56 ;  /* 0x000000101438722b */ /* 0x000fcc0000000038 */
[----:B------:R-:W-:-:S04]  /*2880*/  DSETP.GEU.AND P0, PT, R48, RZ, PT ;  /* 0x000000ff3000722a */ /* 0x000fc80003f0e000 */
[----:B------:R-:W-:-:S10]  /*2890*/  FFMA R19, RZ, R25, R57 ;  /* 0x00000019ff137223 */ /* 0x000fd40000000039 */
[----:B------:R-:W-:Y:S05]  /*28a0*/  @P0 BRA `(.L_x_41) ;  /* 0x0000000000b40947 */ /* 0x000fea0003800000 */
[----:B------:R-:W-:Y:S01]  /*28b0*/  SHF.R.U32.HI R16, RZ, 0x1f, R7 ;  /* 0x0000001fff107819 */ /* 0x000fe20000011607 */
[----:B------:R-:W-:Y:S01]  /*28c0*/  DSETP.MAX.AND P3, P2, |R12|, |R6|, PT ;  /* 0x400000060c00722a */ /* 0x000fe20003a6f200 */
[----:B------:R-:W-:Y:S01]  /*28d0*/  SHF.R.U32.HI R15, RZ, 0x1f, R5 ;  /* 0x0000001fff0f7819 */ /* 0x000fe20000011605 */
[----:B------:R-:W-:Y:S01]  /*28e0*/  IMAD.MOV.U32 R20, RZ, RZ, R7 ;  /* 0x000000ffff147224 */ /* 0x000fe200078e0007 */
[----:B------:R-:W-:Y:S01]  /*28f0*/  LOP3.LUT R16, R16, 0x1, RZ, 0xc0, !PT ;  /* 0x0000000110107812 */ /* 0x000fe200078ec0ff */
[----:B------:R-:W-:Y:S01]  /*2900*/  IMAD.MOV.U32 R18, RZ, RZ, R6 ;  /* 0x000000ffff127224 */ /* 0x000fe200078e0006 */
[----:B------:R-:W-:Y:S01]  /*2910*/  LOP3.LUT R7, R15, 0x1, RZ, 0xc0, !PT ;  /* 0x000000010f077812 */ /* 0x000fe200078ec0ff */
[----:B------:R-:W-:Y:S01]  /*2920*/  IMAD.MOV.U32 R17, RZ, RZ, R13 ;  /* 0x000000ffff117224 */ /* 0x000fe200078e000d */
[----:B------:R-:W-:Y:S01]  /*2930*/  ISETP.NE.U32.AND P0, PT, R16, 0x1, PT ;  /* 0x000000011000780c */ /* 0x000fe20003f05070 */
[----:B------:R-:W-:Y:S01]  /*2940*/  IMAD.MOV.U32 R22, RZ, RZ, R5 ;  /* 0x000000ffff167224 */ /* 0x000fe200078e0005 */
[--C-:B------:R-:W-:Y:S01]  /*2950*/  SHF.R.U32.HI R6, RZ, 0x1f, R3.reuse ;  /* 0x0000001fff067819 */ /* 0x100fe20000011603 */
[----:B------:R-:W-:Y:S01]  /*2960*/  IMAD.MOV.U32 R27, RZ, RZ, R3 ;  /* 0x000000ffff1b7224 */ /* 0x000fe200078e0003 */
[----:B------:R-:W-:-:S02]  /*2970*/  MOV R16, 0x3f800000 ;  /* 0x3f80000000107802 */ /* 0x000fc40000000f00 */
[----:B------:R-:W-:Y:S02]  /*2980*/  ISETP.NE.U32.AND.EX P0, PT, RZ, RZ, PT, P0 ;  /* 0x000000ffff00720c */ /* 0x000fe40003f05100 */
[----:B------:R-:W-:Y:S01]  /*2990*/  ISETP.NE.U32.AND P4, PT, R7, 0x1, PT ;  /* 0x000000010700780c */ /* 0x000fe20003f85070 */
[----:B------:R-:W-:Y:S01]  /*29a0*/  IMAD.MOV.U32 R7, RZ, RZ, R12 ;  /* 0x000000ffff077224 */ /* 0x000fe200078e000c */
[----:B------:R-:W-:Y:S02]  /*29b0*/  LOP3.LUT R6, R6, 0x1, RZ, 0xc0, !PT ;  /* 0x0000000106067812 */ /* 0x000fe400078ec0ff */
[----:B------:R-:W-:Y:S02]  /*29c0*/  FSEL R15, -R16, 1, !P0 ;  /* 0x3f800000100f7808 */ /* 0x000fe40004000100 */
[----:B------:R-:W-:Y:S01]  /*29d0*/  ISETP.NE.U32.AND.EX P0, PT, RZ, RZ, PT, P4 ;  /* 0x000000ffff00720c */ /* 0x000fe20003f05140 */
[----:B------:R-:W-:Y:S01]  /*29e0*/  DSETP.MAX.AND P4, P5, |R8|, |R4|, PT ;  /* 0x400000040800722a */ /* 0x000fe20003d8f200 */
[----:B------:R-:W-:Y:S01]  /*29f0*/  ISETP.NE.U32.AND P6, PT, R6, 0x1, PT ;  /* 0x000000010600780c */ /* 0x000fe20003fc5070 */
[----:B------:R0:W-:Y:S01]  /*2a00*/  F2F.F64.F32 R12, R15 ;  /* 0x0000000f000c7310 */ /* 0x0001e20000201800 */
[----:B------:R-:W-:-:S02]  /*2a10*/  FSEL R6, -R16, 1, !P0 ;  /* 0x3f80000010067808 */ /* 0x000fc40004000100 */
[----:B------:R-:W-:Y:S02]  /*2a20*/  ISETP.NE.U32.AND.EX P0, PT, RZ, RZ, PT, P6 ;  /* 0x000000ffff00720c */ /* 0x000fe40003f05160 */
[----:B------:R-:W-:Y:S02]  /*2a30*/  MOV R21, R4 ;  /* 0x0000000400157202 */ /* 0x000fe40000000f00 */
[----:B------:R-:W-:Y:S01]  /*2a40*/  SEL R4, R7, R18, P3 ;  /* 0x0000001207047207 */ /* 0x000fe20001800000 */
[----:B0-----:R-:W-:Y:S01]  /*2a50*/  IMAD.MOV.U32 R15, RZ, RZ, R9 ;  /* 0x000000ffff0f7224 */ /* 0x001fe200078e0009 */
[----:B------:R-:W-:Y:S01]  /*2a60*/  FSEL R17, |R17|, |R20|, P3 ;  /* 0x4000001411117208 */ /* 0x000fe20001800200 */
[----:B------:R-:W-:Y:S01]  /*2a70*/  DSETP.MAX.AND P3, P6, |R30|, |R2|, PT ;  /* 0x400000021e00722a */ /* 0x000fe20003e6f200 */
[----:B------:R-:W-:Y:S01]  /*2a80*/  FSEL R5, -R16, 1, !P0 ;  /* 0x3f80000010057808 */ /* 0x000fe20004000100 */
[----:B------:R-:W0:Y:S01]  /*2a90*/  F2F.F64.F32 R6, R6 ;  /* 0x0000000600067310 */ /* 0x000e220000201800 */
[----:B------:R-:W-:Y:S01]  /*2aa0*/  MOV R23, R2 ;  /* 0x0000000200177202 */ /* 0x000fe20000000f00 */
[----:B------:R-:W-:Y:S01]  /*2ab0*/  IMAD.MOV.U32 R16, RZ, RZ, R31 ;  /* 0x000000ffff107224 */ /* 0x000fe200078e001f */
[----:B------:R-:W-:-:S02]  /*2ac0*/  @P2 LOP3.LUT R17, R20, 0x80000, RZ, 0xfc, !PT ;  /* 0x0008000014112812 */ /* 0x000fc400078efcff */
[----:B------:R-:W-:Y:S02]  /*2ad0*/  FSEL R9, |R15|, |R22|, P4 ;  /* 0x400000160f097208 */ /* 0x000fe40002000200 */
[----:B------:R-:W-:Y:S01]  /*2ae0*/  FSEL R31, |R16|, |R27|, P3 ;  /* 0x4000001b101f7208 */ /* 0x000fe20001800200 */
[----:B------:R1:W2:Y:S01]  /*2af0*/  F2F.F64.F32 R2, R5 ;  /* 0x0000000500027310 */ /* 0x0002a20000201800 */
[----:B------:R-:W-:Y:S02]  /*2b00*/  SEL R8, R8, R21, P4 ;  /* 0x0000001508087207 */ /* 0x000fe40002000000 */
[----:B------:R-:W-:Y:S02]  /*2b10*/  @P5 LOP3.LUT R9, R22, 0x80000, RZ, 0xfc, !PT ;  /* 0x0008000016095812 */ /* 0x000fe400078efcff */
[----:B------:R-:W-:Y:S02]  /*2b20*/  SEL R30, R30, R23, P3 ;  /* 0x000000171e1e7207 */ /* 0x000fe40001800000 */
[----:B------:R-:W-:-:S02]  /*2b30*/  @P6 LOP3.LUT R31, R27, 0x80000, RZ, 0xfc, !PT ;  /* 0x000800001b1f6812 */ /* 0x000fc400078efcff */
[----:B-1----:R-:W-:Y:S01]  /*2b40*/  MOV R5, R17 ;  /* 0x0000001100057202 */ /* 0x002fe20000000f00 */
[----:B0-----:R-:W-:-:S05]  /*2b50*/  DMUL R8, R6, R8 ;  /* 0x0000000806087228 */ /* 0x001fca0000000000 */
[----:B------:R-:W-:Y:S02]  /*2b60*/  DMUL R12, R12, R4 ;  /* 0x000000040c0c7228 */ /* 0x000fe40000000000 */
[----:B--2---:R-:W-:-:S11]  /*2b70*/  DMUL R30, R2, R30 ;  /* 0x0000001e021e7228 */ /* 0x004fd60000000000 */
.L_x_41:
[----:B------:R-:W-:Y:S05]  /*2b80*/  BSYNC.RECONVERGENT B0 ;  /* 0x0000000000007941 */ /* 0x000fea0003800200 */
.L_x_40:
[----:B------:R-:W-:Y:S01]  /*2b90*/  FSETP.GT.AND P0, PT, |R19|, 1.469367938527859385e-39, PT ;  /* 0x001000001300780b */ /* 0x000fe20003f04200 */
[----:B------:R-:W-:Y:S01]  /*2ba0*/  BSSY.RECONVERGENT B2, `(.L_x_42) ;  /* 0x0000009000027945 */ /* 0x000fe20003800200 */
[C---:B------:R-:W-:Y:S02]  /*2bb0*/  DMUL R40, R28.reuse, R12 ;  /* 0x0000000c1c287228 */ /* 0x040fe40000000000 */
[C---:B------:R-:W-:Y:S02]  /*2bc0*/  DMUL R38, R28.reuse, R8 ;  /* 0x000000081c267228 */ /* 0x040fe40000000000 */
[----:B------:R-:W-:-:S07]  /*2bd0*/  DMUL R36, R28, R30 ;  /* 0x0000001e1c247228 */ /* 0x000fce0000000000 */
[----:B------:R-:W-:Y:S05]  /*2be0*/  @P0 BRA P1, `(.L_x_43) ;  /* 0x0000000000100947 */ /* 0x000fea0000800000 */
[----:B------:R-:W-:Y:S01]  /*2bf0*/  IMAD.MOV.U32 R22, RZ, RZ, R42 ;  /* 0x000000ffff167224 */ /* 0x000fe200078e002a */
[----:B------:R-:W-:Y:S01]  /*2c00*/  MOV R16, 0x2c30 ;  /* 0x00002c3000107802 */ /* 0x000fe20000000f00 */
[----:B------:R-:W-:-:S07]  /*2c10*/  IMAD.MOV.U32 R23, RZ, RZ, R43 ;  /* 0x000000ffff177224 */ /* 0x000fce00078e002b */
[----:B------:R-:W-:Y:S05]  /*2c20*/  CALL.REL.NOINC `($__internal_1_$__cuda_sm20_div_rn_f64_full) ;  /* 0x0000001400547944 */ /* 0x000fea0003c00000 */
.L_x_43:
[----:B------:R-:W-:Y:S05]  /*2c30*/  BSYNC.RECONVERGENT B2 ;  /* 0x0000000000027941 */ /* 0x000fea0003800200 */
.L_x_42:
[----:B------:R-:W-:-:S08]  /*2c40*/  DMUL R8, R8, R8 ;  /* 0x0000000808087228 */ /* 0x000fd00000000000 */
[----:B------:R-:W-:-:S08]  /*2c50*/  DFMA R8, R12, R12, R8 ;  /* 0x0000000c0c08722b */ /* 0x000fd00000000008 */
[----:B------:R-:W-:-:S08]  /*2c60*/  DFMA R8, R30, R30, R8 ;  /* 0x0000001e1e08722b */ /* 0x000fd00000000008 */
[----:B------:R-:W-:-:S08]  /*2c70*/  DFMA R8, R8, 0.5, R56 ;  /* 0x3fe000000808782b */ /* 0x000fd00000000038 */
[----:B------:R-:W-:-:S11]  /*2c80*/  DMUL R30, R28, R8 ;  /* 0x000000081c1e7228 */ /* 0x000fd60000000000 */
.L_x_35:
[----:B------:R-:W-:Y:S05]  /*2c90*/  BSYNC.RECONVERGENT B1 ;  /* 0x0000000000017941 */ /* 0x000fea0003800200 */
.L_x_34:
        /* <DEDUP_REMOVED lines=23> */
.L_x_45:
[----:B------:R-:W-:Y:S05]  /*2e10*/  BSYNC.RECONVERGENT B1 ;  /* 0x0000000000017941 */ /* 0x000fea0003800200 */
.L_x_44:
[----:B------:R-:W0:Y:S01]  /*2e20*/  MUFU.RCP64H R5, R29 ;  /* 0x0000001d00057308 */ /* 0x000e220000001800 */
[----:B------:R-:W-:Y:S01]  /*2e30*/  IMAD.MOV.U32 R4, RZ, RZ, 0x1 ;  /* 0x00000001ff047424 */ /* 0x000fe200078e00ff */
[----:B------:R-:W1:Y:S01]  /*2e40*/  LDC R9, c[0x0][0x4a0] ;  /* 0x00012800ff097b82 */ /* 0x000e620000000800 */
[----:B------:R-:W2:Y:S01]  /*2e50*/  LDCU UR5, c[0x0][0x494] ;  /* 0x00009280ff0577ac */ /* 0x000ea20008000800 */
[----:B------:R-:W-:Y:S01]  /*2e60*/  FSETP.GEU.AND P1, PT, |R41|, 6.5827683646048100446e-37, PT ;  /* 0x036000002900780b */ /* 0x000fe20003f2e200 */
[----:B------:R-:W-:Y:S05]  /*2e70*/  BSSY.RECONVERGENT B1, `(.L_x_46) ;  /* 0x0000017000017945 */ /* 0x000fea0003800200 */
[----:B------:R-:W3:Y:S01]  /*2e80*/  LDC.64 R12, c[0x0][0x4f8] ;  /* 0x00013e00ff0c7b82 */ /* 0x000ee20000000a00 */
[----:B0-----:R-:W-:-:S08]  /*2e90*/  DFMA R6, R4, -R28, 1 ;  /* 0x3ff000000406742b */ /* 0x001fd0000000081c */
[----:B------:R-:W-:-:S08]  /*2ea0*/  DFMA R6, R6, R6, R6 ;  /* 0x000000060606722b */ /* 0x000fd00000000006 */
[----:B------:R-:W-:-:S08]  /*2eb0*/  DFMA R6, R4, R6, R4 ;  /* 0x000000060406722b */ /* 0x000fd00000000004 */
[----:B------:R-:W-:-:S08]  /*2ec0*/  DFMA R4, R6, -R28, 1 ;  /* 0x3ff000000604742b */ /* 0x000fd0000000081c */
[----:B------:R-:W-:Y:S01]  /*2ed0*/  DFMA R6, R6, R4, R6 ;  /* 0x000000040606722b */ /* 0x000fe20000000006 */
[----:B-1----:R-:W-:-:S04]  /*2ee0*/  IMAD R5, R9, UR4, R0 ;  /* 0x0000000409057c24 */ /* 0x002fc8000f8e0200 */
[----:B--2---:R-:W-:-:S03]  /*2ef0*/  IMAD R5, R14, UR5, R5 ;  /* 0x000000050e057c24 */ /* 0x004fc6000f8e0205 */
[----:B------:R-:W-:Y:S01]  /*2f00*/  DMUL R56, R6, R40 ;  /* 0x0000002806387228 */ /* 0x000fe20000000000 */
[----:B---3--:R-:W-:-:S05]  /*2f10*/  IMAD.WIDE R4, R5, 0x8, R12 ;  /* 0x0000000805047825 */ /* 0x008fca00078e020c */
[----:B------:R0:W-:Y:S02]  /*2f20*/  STG.E.64 desc[UR12][R4.64], R28 ;  /* 0x0000001c04007986 */ /* 0x0001e4000c101b0c */
[----:B------:R-:W-:-:S08]  /*2f30*/  DFMA R8, R56, -R28, R40 ;  /* 0x8000001c3808722b */ /* 0x000fd00000000028 */
[----:B------:R-:W-:-:S10]  /*2f40*/  DFMA R56, R6, R8, R56 ;  /* 0x000000080638722b */ /* 0x000fd40000000038 */
[----:B------:R-:W-:-:S05]  /*2f50*/  FFMA R6, RZ, R29, R57 ;  /* 0x0000001dff067223 */ /* 0x000fca0000000039 */
[----:B------:R-:W-:-:S13]  /*2f60*/  FSETP.GT.AND P0, PT, |R6|, 1.469367938527859385e-39, PT ;  /* 0x001000000600780b */ /* 0x000fda0003f04200 */
[----:B0-----:R-:W-:Y:S05]  /*2f70*/  @P0 BRA P1, `(.L_x_47) ;  /* 0x0000000000180947 */ /* 0x001fea0000800000 */
[----:B------:R-:W-:Y:S01]  /*2f80*/  IMAD.MOV.U32 R22, RZ, RZ, R40 ;  /* 0x000000ffff167224 */ /* 0x000fe200078e0028 */
[----:B------:R-:W-:Y:S01]  /*2f90*/  MOV R23, R41 ;  /* 0x0000002900177202 */ /* 0x000fe20000000f00 */
[----:B------:R-:W-:Y:S01]  /*2fa0*/  IMAD.MOV.U32 R24, RZ, RZ, R28 ;  /* 0x000000ffff187224 */ /* 0x000fe200078e001c */
[----:B------:R-:W-:Y:S01]  /*2fb0*/  MOV R16, 0x2fe0 ;  /* 0x00002fe000107802 */ /* 0x000fe20000000f00 */
[----:B------:R-:W-:-:S07]  /*2fc0*/  IMAD.MOV.U32 R25, RZ, RZ, R29 ;  /* 0x000000ffff197224 */ /* 0x000fce00078e001d */
[----:B-----5:R-:W-:Y:S05]  /*2fd0*/  CALL.REL.NOINC `($__internal_1_$__cuda_sm20_div_rn_f64_full) ;  /* 0x0000001000687944 */ /* 0x020fea0003c00000 */
.L_x_47:
[----:B------:R-:W-:Y:S05]  /*2fe0*/  BSYNC.RECONVERGENT B1 ;  /* 0x0000000000017941 */ /* 0x000fea0003800200 */
.L_x_46:
[----:B------:R-:W0:Y:S01]  /*2ff0*/  MUFU.RCP64H R5, R29 ;  /* 0x0000001d00057308 */ /* 0x000e220000001800 */
[----:B------:R-:W-:Y:S01]  /*3000*/  MOV R4, 0x1 ;  /* 0x0000000100047802 */ /* 0x000fe20000000f00 */
[----:B------:R-:W1:Y:S01]  /*3010*/  LDCU UR4, c[0x0][0x44c] ;  /* 0x00008980ff0477ac */ /* 0x000e620008000800 */
[----:B------:R-:W2:Y:S01]  /*3020*/  LDC R15, c[0x0][0x4a0] ;  /* 0x00012800ff0f7b82 */ /* 0x000ea20000000800 */
[----:B------:R-:W-:Y:S01]  /*3030*/  FSETP.GEU.AND P1, PT, |R39|, 6.5827683646048100446e-37, PT ;  /* 0x036000002700780b */ /* 0x000fe20003f2e200 */
[----:B------:R-:W-:Y:S01]  /*3040*/  BSSY.RECONVERGENT B1, `(.L_x_48) ;  /* 0x000001b000017945 */ /* 0x000fe20003800200 */
[----:B------:R-:W3:Y:S01]  /*3050*/  LDCU UR5, c[0x0][0x494] ;  /* 0x00009280ff0577ac */ /* 0x000ee20008000800 */
[----:B0-----:R-:W-:Y:S01]  /*3060*/  DFMA R6, R4, -R28, 1 ;  /* 0x3ff000000406742b */ /* 0x001fe2000000081c */
[----:B-1----:R-:W-:-:S07]  /*3070*/  UIADD3 UR4, UPT, UPT, UR4, -0x1, URZ ;  /* 0xffffffff04047890 */ /* 0x002fce000fffe0ff */
[----:B------:R-:W-:Y:S01]  /*3080*/  DFMA R6, R6, R6, R6 ;  /* 0x000000060606722b */ /* 0x000fe20000000006 */
[----:B--2---:R-:W-:-:S04]  /*3090*/  IMAD R15, R15, UR4, R0 ;  /* 0x000000040f0f7c24 */ /* 0x004fc8000f8e0200 */
[----:B---3--:R-:W-:-:S03]  /*30a0*/  IMAD R15, R14, UR5, R15 ;  /* 0x000000050e0f7c24 */ /* 0x008fc6000f8e020f */
[----:B------:R-:W-:Y:S02]  /*30b0*/  DFMA R4, R4, R6, R4 ;  /* 0x000000060404722b */ /* 0x000fe40000000004 */
[----:B------:R-:W0:Y:S06]  /*30c0*/  LDC.64 R6, c[0x0][0x4f8] ;  /* 0x00013e00ff067b82 */ /* 0x000e2c0000000a00 */
[----:B------:R-:W-:-:S08]  /*30d0*/  DFMA R8, R4, -R28, 1 ;  /* 0x3ff000000408742b */ /* 0x000fd0000000081c */
[----:B------:R-:W-:-:S08]  /*30e0*/  DFMA R12, R4, R8, R4 ;  /* 0x00000008040c722b */ /* 0x000fd00000000004 */
[----:B------:R-:W-:Y:S01]  /*30f0*/  DMUL R4, R12, R38 ;  /* 0x000000260c047228 */ /* 0x000fe20000000000 */
[----:B0-----:R-:W-:-:S05]  /*3100*/  IMAD.WIDE R6, R15, 0x8, R6 ;  /* 0x000000080f067825 */ /* 0x001fca00078e0206 */
        /* <DEDUP_REMOVED lines=14> */
.L_x_49:
[----:B------:R-:W-:Y:S05]  /*31f0*/  BSYNC.RECONVERGENT B1 ;  /* 0x0000000000017941 */ /* 0x000fea0003800200 */
.L_x_48:
[----:B------:R-:W0:Y:S01]  /*3200*/  MUFU.RCP64H R7, R29 ;  /* 0x0000001d00077308 */ /* 0x000e220000001800 */
[----:B------:R-:W-:Y:S01]  /*3210*/  IMAD.MOV.U32 R6, RZ, RZ, 0x1 ;  /* 0x00000001ff067424 */ /* 0x000fe200078e00ff */
        /* <DEDUP_REMOVED lines=10> */
[----:B------:R-:W-:Y:S01]  /*32c0*/  DFMA R8, R6, R8, R6 ;  /* 0x000000080608722b */ /* 0x000fe20000000006 */
[----:B------:R-:W0:Y:S07]  /*32d0*/  LDC.64 R6, c[0x0][0x4f8] ;  /* 0x00013e00ff067b82 */ /* 0x000e2e0000000a00 */
        /* <DEDUP_REMOVED lines=16> */
.L_x_51:
[----:B------:R-:W-:Y:S05]  /*33e0*/  BSYNC.RECONVERGENT B1 ;  /* 0x0000000000017941 */ /* 0x000fea0003800200 */
.L_x_50:
[----:B------:R-:W0:Y:S01]  /*33f0*/  MUFU.RCP64H R7, R29 ;  /* 0x0000001d00077308 */ /* 0x000e220000001800 */
[----:B------:R-:W-:Y:S01]  /*3400*/  MOV R6, 0x1 ;  /* 0x0000000100067802 */ /* 0x000fe20000000f00 */
[----:B------:R-:W1:Y:S01]  /*3410*/  LDCU UR4, c[0x0][0x454] ;  /* 0x00008a80ff0477ac */ /* 0x000e620008000800 */
[----:B------:R-:W2:Y:S01]  /*3420*/  LDC R15, c[0x0][0x4a0] ;  /* 0x00012800ff0f7b82 */ /* 0x000ea20000000800 */
[----:B------:R-:W-:Y:S01]  /*3430*/  BSSY.RECONVERGENT B1, `(.L_x_52) ;  /* 0x000001e000017945 */ /* 0x000fe20003800200 */
[----:B------:R-:W3:Y:S02]  /*3440*/  LDCU UR5, c[0x0][0x494] ;  /* 0x00009280ff0577ac */ /* 0x000ee40008000800 */
[----:B0-----:R-:W-:Y:S01]  /*3450*/  DFMA R4, R6, -R28, 1 ;  /* 0x3ff000000604742b */ /* 0x001fe2000000081c */
[----:B-1----:R-:W-:-:S07]  /*3460*/  UIADD3 UR4, UPT, UPT, UR4, -0x1, URZ ;  /* 0xffffffff04047890 */ /* 0x002fce000fffe0ff */
[----:B------:R-:W-:Y:S02]  /*3470*/  DFMA R8, R4, R4, R4 ;  /* 0x000000040408722b */ /* 0x000fe40000000004 */
[----:B------:R-:W-:Y:S01]  /*3480*/  DMUL R4, R38, R38 ;  /* 0x0000002626047228 */ /* 0x000fe20000000000 */
[----:B--2---:R-:W-:-:S04]  /*3490*/  IMAD R15, R15, UR4, R0 ;  /* 0x000000040f0f7c24 */ /* 0x004fc8000f8e0200 */
[----:B---3--:R-:W-:Y:S01]  /*34a0*/  IMAD R15, R14, UR5, R15 ;  /* 0x000000050e0f7c24 */ /* 0x008fe2000f8e020f */
[----:B------:R-:W-:Y:S02]  /*34b0*/  DFMA R8, R6, R8, R6 ;  /* 0x000000080608722b */ /* 0x000fe40000000006 */
[----:B------:R-:W-:-:S06]  /*34c0*/  DFMA R4, R40, R40, R4 ;  /* 0x000000282804722b */ /* 0x000fcc0000000004 */
[----:B------:R-:W-:Y:S02]  /*34d0*/  DFMA R6, R8, -R28, 1 ;  /* 0x3ff000000806742b */ /* 0x000fe4000000081c */
[----:B------:R-:W-:-:S06]  /*34e0*/  DFMA R4, R36, R36, R4 ;  /* 0x000000242404722b */ /* 0x000fcc0000000004 */
[----:B------:R-:W-:Y:S02]  /*34f0*/  DFMA R12, R8, R6, R8 ;  /* 0x00000006080c722b */ /* 0x000fe40000000008 */
[----:B------:R-:W-:Y:S01]  /*3500*/  DMUL R22, R4, -0.5 ;  /* 0xbfe0000004167828 */ /* 0x000fe20000000000 */
[----:B------:R-:W0:Y:S07]  /*3510*/  LDC.64 R6, c[0x0][0x4f8] ;  /* 0x00013e00ff067b82 */ /* 0x000e2e0000000a00 */
[----:B------:R-:W-:-:S02]  /*3520*/  DMUL R4, R12, R22 ;  /* 0x000000160c047228 */ /* 0x000fc40000000000 */
[----:B------:R-:W-:-:S06]  /*3530*/  FSETP.GEU.AND P1, PT, |R23|, 6.5827683646048100446e-37, PT ;  /* 0x036000001700780b */ /* 0x000fcc0003f2e200 */
[----:B------:R-:W-:-:S08]  /*3540*/  DFMA R8, R4, -R28, R22 ;  /* 0x8000001c0408722b */ /* 0x000fd00000000016 */
[----:B------:R-:W-:Y:S01]  /*3550*/  DFMA R4, R12, R8, R4 ;  /* 0x000000080c04722b */ /* 0x000fe20000000004 */
[----:B0-----:R-:W-:-:S05]  /*3560*/  IMAD.WIDE R6, R15, 0x8, R6 ;  /* 0x000000080f067825 */ /* 0x001fca00078e0206 */
[----:B------:R0:W-:Y:S04]  /*3570*/  STG.E.64 desc[UR12][R6.64], R56 ;  /* 0x0000003806007986 */ /* 0x0001e8000c101b0c */
[----:B------:R-:W-:-:S05]  /*3580*/  FFMA R8, RZ, R29, R5 ;  /* 0x0000001dff087223 */ /* 0x000fca0000000005 */
[----:B------:R-:W-:-:S13]  /*3590*/  FSETP.GT.AND P0, PT, |R8|, 1.469367938527859385e-39, PT ;  /* 0x001000000800780b */ /* 0x000fda0003f04200 */
[----:B0-----:R-:W-:Y:S05]  /*35a0*/  @P0 BRA P1, `(.L_x_53) ;  /* 0x0000000000180947 */ /* 0x001fea0000800000 */
[----:B------:R-:W-:Y:S01]  /*35b0*/  IMAD.MOV.U32 R24, RZ, RZ, R28 ;  /* 0x000000ffff187224 */ /* 0x000fe200078e001c */
[----:B------:R-:W-:Y:S02]  /*35c0*/  MOV R25, R29 ;  /* 0x0000001d00197202 */ /* 0x000fe40000000f00 */
[----:B------:R-:W-:-:S07]  /*35d0*/  MOV R16, 0x35f0 ;  /* 0x000035f000107802 */ /* 0x000fce0000000f00 */
[----:B-----5:R-:W-:Y:S05]  /*35e0*/  CALL.REL.NOINC `($__internal_1_$__cuda_sm20_div_rn_f64_full) ;  /* 0x0000000800e47944 */ /* 0x020fea0003c00000 */
[----:B------:R-:W-:Y:S01]  /*35f0*/  IMAD.MOV.U32 R4, RZ, RZ, R56 ;  /* 0x000000ffff047224 */ /* 0x000fe200078e0038 */
[----:B------:R-:W-:-:S07]  /*3600*/  MOV R5, R57 ;  /* 0x0000003900057202 */ /* 0x000fce0000000f00 */
.L_x_53:
[----:B------:R-:W-:Y:S05]  /*3610*/  BSYNC.RECONVERGENT B1 ;  /* 0x0000000000017941 */ /* 0x000fea0003800200 */
.L_x_52:
[----:B------:R-:W0:Y:S01]  /*3620*/  MUFU.RCP64H R7, R3 ;  /* 0x0000000300077308 */ /* 0x000e220000001800 */
[----:B------:R-:W-:Y:S01]  /*3630*/  IMAD.MOV.U32 R6, RZ, RZ, 0x1 ;  /* 0x00000001ff067424 */ /* 0x000fe200078e00ff */
[----:B------:R-:W-:Y:S01]  /*3640*/  DADD R22, R4, R30 ;  /* 0x0000000004167229 */ /* 0x000fe2000000001e */
[----:B------:R-:W-:Y:S09]  /*3650*/  BSSY.RECONVERGENT B1, `(.L_x_54) ;  /* 0x0000011000017945 */ /* 0x000ff20003800200 */
[----:B------:R-:W-:Y:S01]  /*3660*/  FSETP.GEU.AND P1, PT, |R23|, 6.5827683646048100446e-37, PT ;  /* 0x036000001700780b */ /* 0x000fe20003f2e200 */
[----:B0-----:R-:W-:-:S08]  /*3670*/  DFMA R8, R6, -R2, 1 ;  /* 0x3ff000000608742b */ /* 0x001fd00000000802 */
[----:B------:R-:W-:-:S08]  /*3680*/  DFMA R8, R8, R8, R8 ;  /* 0x000000080808722b */ /* 0x000fd00000000008 */
[----:B------:R-:W-:-:S08]  /*3690*/  DFMA R8, R6, R8, R6 ;  /* 0x000000080608722b */ /* 0x000fd00000000006 */
[----:B------:R-:W-:-:S08]  /*36a0*/  DFMA R6, R8, -R2, 1 ;  /* 0x3ff000000806742b */ /* 0x000fd00000000802 */
[----:B------:R-:W-:-:S08]  /*36b0*/  DFMA R6, R8, R6, R8 ;  /* 0x000000060806722b */ /* 0x000fd00000000008 */
[----:B------:R-:W-:-:S08]  /*36c0*/  DMUL R56, R22, R6 ;  /* 0x0000000616387228 */ /* 0x000fd00000000000 */
[----:B------:R-:W-:-:S08]  /*36d0*/  DFMA R4, R56, -R2, R22 ;  /* 0x800000023804722b */ /* 0x000fd00000000016 */
        /* <DEDUP_REMOVED lines=8> */
.L_x_55:
[----:B------:R-:W-:Y:S05]  /*3760*/  BSYNC.RECONVERGENT B1 ;  /* 0x0000000000017941 */ /* 0x000fea0003800200 */
.L_x_54:
[----:B------:R-:W0:Y:S01]  /*3770*/  MUFU.RCP64H R5, R3 ;  /* 0x0000000300057308 */ /* 0x000e220000001800 */
[----:B------:R-:W-:Y:S01]  /*3780*/  MOV R4, 0x1 ;  /* 0x0000000100047802 */ /* 0x000fe20000000f00 */
[----:B------:R-:W1:Y:S01]  /*3790*/  LDC R33, c[0x0][0x4a0] ;  /* 0x00012800ff217b82 */ /* 0x000e620000000800 */
[----:B------:R-:W2:Y:S01]  /*37a0*/  LDCU UR4, c[0x0][0x464] ;  /* 0x00008c80ff0477ac */ /* 0x000ea20008000800 */
[C---:B------:R-:W-:Y:S01]  /*37b0*/  DMUL R40, R52.reuse, R40 ;  /* 0x0000002834287228 */ /* 0x040fe20000000000 */
[----:B------:R-:W-:Y:S01]  /*37c0*/  FSETP.GEU.AND P1, PT, |R11|, 6.5827683646048100446e-37, PT ;  /* 0x036000000b00780b */ /* 0x000fe20003f2e200 */
[C---:B------:R-:W-:Y:S01]  /*37d0*/  DMUL R38, R52.reuse, R38 ;  /* 0x0000002634267228 */ /* 0x040fe20000000000 */
[----:B------:R-:W3:Y:S01]  /*37e0*/  LDCU UR5, c[0x0][0x470] ;  /* 0x00008e00ff0577ac */ /* 0x000ee20008000800 */
[C---:B------:R-:W-:Y:S01]  /*37f0*/  DMUL R36, R52.reuse, R36 ;  /* 0x0000002434247228 */ /* 0x040fe20000000000 */
[----:B------:R-:W-:Y:S01]  /*3800*/  BSSY.RECONVERGENT B1, `(.L_x_56) ;  /* 0x000003c000017945 */ /* 0x000fe20003800200 */
[----:B------:R-:W-:Y:S01]  /*3810*/  DMUL R30, R52, R30 ;  /* 0x0000001e341e7228 */ /* 0x000fe20000000000 */
[----:B------:R-:W4:Y:S01]  /*3820*/  LDCU UR10, c[0x0][0x458] ;  /* 0x00008b00ff0a77ac */ /* 0x000f220008000800 */
[----:B------:R-:W4:Y:S01]  /*3830*/  LDCU UR14, c[0x0][0x494] ;  /* 0x00009280ff0e77ac */ /* 0x000f220008000800 */
[----:B0-----:R-:W-:Y:S01]  /*3840*/  DFMA R6, R4, -R2, 1 ;  /* 0x3ff000000406742b */ /* 0x001fe20000000802 */
[----:B--2---:R-:W-:-:S07]  /*3850*/  UIADD3 UR4, UPT, UPT, UR4, -0x1, URZ ;  /* 0xffffffff04047890 */ /* 0x004fce000fffe0ff */
[----:B------:R-:W-:Y:S01]  /*3860*/  DFMA R6, R6, R6, R6 ;  /* 0x000000060606722b */ /* 0x000fe20000000006 */
[----:B---3--:R-:W-:Y:S01]  /*3870*/  UIADD3 UR5, UPT, UPT, UR5, -0x1, URZ ;  /* 0xffffffff05057890 */ /* 0x008fe2000fffe0ff */
[C-C-:B-1----:R-:W-:Y:S02]  /*3880*/  IMAD R13, R33.reuse, UR6, R0.reuse ;  /* 0x00000006210d7c24 */ /* 0x142fe4000f8e0200 */
[C-C-:B------:R-:W-:Y:S01]  /*3890*/  IMAD R15, R33.reuse, UR7, R0.reuse ;  /* 0x00000007210f7c24 */ /* 0x140fe2000f8e0200 */
[----:B----4-:R-:W-:Y:S01]  /*38a0*/  UIADD3 UR10, UPT, UPT, UR10, -0x1, URZ ;  /* 0xffffffff0a0a7890 */ /* 0x010fe2000fffe0ff */
[C-C-:B------:R-:W-:Y:S02]  /*38b0*/  IMAD R23, R33.reuse, UR9, R0.reuse ;  /* 0x0000000921177c24 */ /* 0x140fe4000f8e0200 */
[----:B------:R-:W-:Y:S01]  /*38c0*/  DFMA R6, R4, R6, R4 ;  /* 0x000000060406722b */ /* 0x000fe20000000004 */
[----:B------:R-:W-:Y:S02]  /*38d0*/  IMAD R19, R14, UR14, R13 ;  /* 0x0000000e0e137c24 */ /* 0x000fe4000f8e020d */
[----:B------:R-:W-:-:S02]  /*38e0*/  IMAD R17, R33, UR8, R0 ;  /* 0x0000000821117c24 */ /* 0x000fc4000f8e0200 */
[C---:B------:R-:W-:Y:S02]  /*38f0*/  IMAD R21, R14.reuse, UR14, R15 ;  /* 0x0000000e0e157c24 */ /* 0x040fe4000f8e020f */
[C-C-:B------:R-:W-:Y:S01]  /*3900*/  IMAD R13, R33.reuse, UR4, R0.reuse ;  /* 0x00000004210d7c24 */ /* 0x140fe2000f8e0200 */
[C---:B------:R-:W-:Y:S01]  /*3910*/  DFMA R4, R6.reuse, -R2, 1 ;  /* 0x3ff000000604742b */ /* 0x040fe20000000802 */
[C-C-:B------:R-:W-:Y:S02]  /*3920*/  IMAD R15, R33.reuse, UR5, R0.reuse ;  /* 0x00000005210f7c24 */ /* 0x140fe4000f8e0200 */
[C---:B------:R-:W-:Y:S02]  /*3930*/  IMAD R25, R14.reuse, UR14, R23 ;  /* 0x0000000e0e197c24 */ /* 0x040fe4000f8e0217 */
[----:B------:R-:W-:Y:S02]  /*3940*/  IMAD R23, R33, UR10, R0 ;  /* 0x0000000a21177c24 */ /* 0x000fe4000f8e0200 */
[C---:B------:R-:W-:Y:S01]  /*3950*/  IMAD R17, R14.reuse, UR14, R17 ;  /* 0x0000000e0e117c24 */ /* 0x040fe2000f8e0211 */
[----:B------:R-:W-:Y:S01]  /*3960*/  DFMA R8, R6, R4, R6 ;  /* 0x000000040608722b */ /* 0x000fe20000000006 */
[----:B------:R-:W-:-:S02]  /*3970*/  IMAD R13, R14, UR14, R13 ;  /* 0x0000000e0e0d7c24 */ /* 0x000fc4000f8e020d */
[----:B------:R-:W-:Y:S02]  /*3980*/  IMAD R27, R33, UR11, R0 ;  /* 0x0000000b211b7c24 */ /* 0x000fe4000f8e0200 */
[C---:B------:R-:W-:Y:S02]  /*3990*/  IMAD R15, R14.reuse, UR14, R15 ;  /* 0x0000000e0e0f7c24 */ /* 0x040fe4000f8e020f */
[----:B------:R-:W-:Y:S01]  /*39a0*/  IMAD R27, R14, UR14, R27 ;  /* 0x0000000e0e1b7c24 */ /* 0x000fe2000f8e021b */
[----:B------:R-:W-:-:S08]  /*39b0*/  DMUL R4, R8, R10 ;  /* 0x0000000a08047228 */ /* 0x000fd00000000000 */
[----:B------:R-:W-:-:S08]  /*39c0*/  DFMA R6, R4, -R2, R10 ;  /* 0x800000020406722b */ /* 0x000fd0000000000a */
[----:B------:R-:W-:Y:S01]  /*39d0*/  DFMA R4, R8, R6, R4 ;  /* 0x000000060804722b */ /* 0x000fe20000000004 */
[----:B------:R-:W0:Y:S01]  /*39e0*/  LDC.64 R8, c[0x0][0x4f8] ;  /* 0x00013e00ff087b82 */ /* 0x000e220000000a00 */
[----:B------:R-:W-:Y:S01]  /*39f0*/  DMUL R6, R52, R28 ;  /* 0x0000001c34067228 */ /* 0x000fe20000000000 */
[----:B------:R-:W-:Y:S02]  /*3a00*/  IMAD R29, R14, UR14, R23 ;  /* 0x0000000e0e1d7c24 */ /* 0x000fe4000f8e0217 */
[----:B0-----:R-:W-:-:S04]  /*3a10*/  IMAD.WIDE R22, R17, 0x8, R8 ;  /* 0x0000000811167825 */ /* 0x001fc800078e0208 */
[----:B------:R-:W-:-:S04]  /*3a20*/  IMAD.WIDE R12, R13, 0x8, R8 ;  /* 0x000000080d0c7825 */ /* 0x000fc800078e0208 */
[----:B------:R-:W-:Y:S01]  /*3a30*/  IMAD.WIDE R16, R15, 0x8, R8 ;  /* 0x000000080f107825 */ /* 0x000fe200078e0208 */
[----:B------:R0:W-:Y:S03]  /*3a40*/  STG.E.64 desc[UR12][R12.64], R56 ;  /* 0x000000380c007986 */ /* 0x0001e6000c101b0c */
[----:B------:R-:W-:Y:S01]  /*3a50*/  FFMA R15, RZ, R3, R5 ;  /* 0x00000003ff0f7223 */ /* 0x000fe20000000005 */
[--C-:B------:R-:W-:Y:S01]  /*3a60*/  IMAD.WIDE R18, R19, 0x8, R8.reuse ;  /* 0x0000000813127825 */ /* 0x100fe200078e0208 */
[----:B------:R0:W-:Y:S03]  /*3a70*/  STG.E.64 desc[UR12][R16.64], R6 ;  /* 0x0000000610007986 */ /* 0x0001e6000c101b0c */
[----:B------:R-:W-:Y:S01]  /*3a80*/  FSETP.GT.AND P0, PT, |R15|, 1.469367938527859385e-39, PT ;  /* 0x001000000f00780b */ /* 0x000fe20003f04200 */
[--C-:B------:R-:W-:Y:S01]  /*3a90*/  IMAD.WIDE R20, R21, 0x8, R8.reuse ;  /* 0x0000000815147825 */ /* 0x100fe200078e0208 */
[----:B------:R0:W-:Y:S03]  /*3aa0*/  STG.E.64 desc[UR12][R18.64], R40 ;  /* 0x0000002812007986 */ /* 0x0001e6000c101b0c */
[--C-:B------:R-:W-:Y:S01]  /*3ab0*/  IMAD.WIDE R24, R25, 0x8, R8.reuse ;  /* 0x0000000819187825 */ /* 0x100fe200078e0208 */
[----:B------:R0:W-:Y:S03]  /*3ac0*/  STG.E.64 desc[UR12][R20.64], R38 ;  /* 0x0000002614007986 */ /* 0x0001e6000c101b0c */
[--C-:B------:R-:W-:Y:S01]  /*3ad0*/  IMAD.WIDE R26, R27, 0x8, R8.reuse ;  /* 0x000000081b1a7825 */ /* 0x100fe200078e0208 */
[----:B------:R0:W-:Y:S03]  /*3ae0*/  STG.E.64 desc[UR12][R22.64], R36 ;  /* 0x0000002416007986 */ /* 0x0001e6000c101b0c */
[----:B------:R-:W-:Y:S01]  /*3af0*/  IMAD.WIDE R8, R29, 0x8, R8 ;  /* 0x000000081d087825 */ /* 0x000fe200078e0208 */
[----:B------:R0:W-:Y:S04]  /*3b00*/  STG.E.64 desc[UR12][R24.64], R30 ;  /* 0x0000001e18007986 */ /* 0x0001e8000c101b0c */
[----:B------:R0:W-:Y:S04]  /*3b10*/  STG.E.64 desc[UR12][R8.64], R52 ;  /* 0x0000003408007986 */ /* 0x0001e8000c101b0c */
[----:B-----5:R0:W-:Y:S01]  /*3b20*/  STG.E.64 desc[UR12][R26.64], R42 ;  /* 0x0000002a1a007986 */ /* 0x0201e2000c101b0c */
[----:B------:R-:W-:Y:S05]  /*3b30*/  @P0 BRA P1, `(.L_x_57) ;  /* 0x0000000000200947 */ /* 0x000fea0000800000 */
[----:B0-----:R-:W-:Y:S01]  /*3b40*/  IMAD.MOV.U32 R22, RZ, RZ, R10 ;  /* 0x000000ffff167224 */ /* 0x001fe200078e000a */
[----:B------:R-:W-:Y:S01]  /*3b50*/  MOV R23, R11 ;  /* 0x0000000b00177202 */ /* 0x000fe20000000f00 */
[----:B------:R-:W-:Y:S01]  /*3b60*/  IMAD.MOV.U32 R24, RZ, RZ, R2 ;  /* 0x000000ffff187224 */ /* 0x000fe200078e0002 */
[----:B------:R-:W-:Y:S02]  /*3b70*/  MOV R25, R3 ;  /* 0x0000000300197202 */ /* 0x000fe40000000f00 */
[----:B------:R-:W-:-:S07]  /*3b80*/  MOV R16, 0x3ba0 ;  /* 0x00003ba000107802 */ /* 0x000fce0000000f00 */
[----:B------:R-:W-:Y:S05]  /*3b90*/  CALL.REL.NOINC `($__internal_1_$__cuda_sm20_div_rn_f64_full) ;  /* 0x0000000400787944 */ /* 0x000fea0003c00000 */
[----:B------:R-:W-:Y:S01]  /*3ba0*/  IMAD.MOV.U32 R4, RZ, RZ, R56 ;  /* 0x000000ffff047224 */ /* 0x000fe200078e0038 */
[----:B------:R-:W-:-:S07]  /*3bb0*/  MOV R5, R57 ;  /* 0x0000003900057202 */ /* 0x000fce0000000f00 */
.L_x_57:
[----:B------:R-:W-:Y:S05]  /*3bc0*/  BSYNC.RECONVERGENT B1 ;  /* 0x0000000000017941 */ /* 0x000fea0003800200 */
.L_x_56:
[----:B------:R-:W1:Y:S01]  /*3bd0*/  MUFU.RCP64H R3, R45 ;  /* 0x0000002d00037308 */ /* 0x000e620000001800 */
[----:B------:R-:W-:Y:S01]  /*3be0*/  IMAD.MOV.U32 R2, RZ, RZ, 0x1 ;  /* 0x00000001ff027424 */ /* 0x000fe200078e00ff */
[----:B0-----:R-:W-:Y:S01]  /*3bf0*/  DMUL R22, R4, R42 ;  /* 0x0000002a04167228 */ /* 0x001fe20000000000 */
[----:B------:R-:W-:Y:S09]  /*3c00*/  BSSY.RECONVERGENT B1, `(.L_x_58) ;  /* 0x0000011000017945 */ /* 0x000ff20003800200 */
[----:B------:R-:W-:Y:S01]  /*3c10*/  FSETP.GEU.AND P1, PT, |R23|, 6.5827683646048100446e-37, PT ;  /* 0x036000001700780b */ /* 0x000fe20003f2e200 */
[----:B-1----:R-:W-:-:S08]  /*3c20*/  DFMA R6, -R44, R2, 1 ;  /* 0x3ff000002c06742b */ /* 0x002fd00000000102 */
        /* <DEDUP_REMOVED lines=13> */
[----:B------:R-:W-:Y:S05]  /*3d00*/  CALL.REL.NOINC `($__internal_1_$__cuda_sm20_div_rn_f64_full) ;  /* 0x00000004001c7944 */ /* 0x000fea0003c00000 */
.L_x_59:
[----:B------:R-:W-:Y:S05]  /*3d10*/  BSYNC.RECONVERGENT B1 ;  /* 0x0000000000017941 */ /* 0x000fea0003800200 */
.L_x_58:
[----:B------:R-:W0:Y:S01]  /*3d20*/  F2F.F32.F64 R15, R56 ;  /* 0x00000038000f7310 */ /* 0x000e220000301000 */
[----:B------:R-:W-:Y:S01]  /*3d30*/  BSSY.RECONVERGENT B0, `(.L_x_60) ;  /* 0x000000d000007945 */ /* 0x000fe20003800200 */
[----:B0-----:R-:W-:-:S06]  /*3d40*/  IADD3 R2, PT, PT, R15, -0xd000000, RZ ;  /* 0xf30000000f027810 */ /* 0x001fcc0007ffe0ff */
[----:B------:R0:W1:Y:S01]  /*3d50*/  MUFU.RSQ R4, R15 ;  /* 0x0000000f00047308 */ /* 0x0000620000001400 */
[----:B------:R-:W-:-:S13]  /*3d60*/  ISETP.GT.U32.AND P0, PT, R2, 0x727fffff, PT ;  /* 0x727fffff0200780c */ /* 0x000fda0003f04070 */
[----:B0-----:R-:W-:Y:S05]  /*3d70*/  @!P0 BRA `(.L_x_61) ;  /* 0x0000000000108947 */ /* 0x001fea0003800000 */
[----:B------:R-:W-:-:S07]  /*3d80*/  MOV R21, 0x3da0 ;  /* 0x00003da000157802 */ /* 0x000fce0000000f00 */
[----:B-1----:R-:W-:Y:S05]  /*3d90*/  CALL.REL.NOINC `($__internal_2_$__cuda_sm20_sqrt_rn_f32_slowpath) ;  /* 0x0000000800607944 */ /* 0x002fea0003c00000 */
[----:B------:R-:W-:Y:S01]  /*3da0*/  IMAD.MOV.U32 R2, RZ, RZ, R22 ;  /* 0x000000ffff027224 */ /* 0x000fe200078e0016 */
[----:B------:R-:W-:Y:S06]  /*3db0*/  BRA `(.L_x_62) ;  /* 0x0000000000107947 */ /* 0x000fec0003800000 */
.L_x_61:
[----:B-1----:R-:W-:Y:S01]  /*3dc0*/  FMUL.FTZ R2, R15, R4 ;  /* 0x000000040f027220 */ /* 0x002fe20000410000 */
[----:B------:R-:W-:-:S03]  /*3dd0*/  FMUL.FTZ R4, R4, 0.5 ;  /* 0x3f00000004047820 */ /* 0x000fc60000410000 */
[----:B------:R-:W-:-:S04]  /*3de0*/  FFMA R3, -R2, R2, R15 ;  /* 0x0000000202037223 */ /* 0x000fc8000000010f */
[----:B------:R-:W-:-:S07]  /*3df0*/  FFMA R2, R3, R4, R2 ;  /* 0x0000000403027223 */ /* 0x000fce0000000002 */
.L_x_62:
[----:B------:R-:W-:Y:S05]  /*3e00*/  BSYNC.RECONVERGENT B0 ;  /* 0x0000000000007941 */ /* 0x000fea0003800200 */
.L_x_60:
[----:B------:R-:W0:Y:S01]  /*3e10*/  LDCU UR4, c[0x0][0x460] ;  /* 0x00008c00ff0477ac */ /* 0x000e220008000800 */
[----:B------:R-:W1:Y:S01]  /*3e20*/  LDC R7, c[0x0][0x4a0] ;  /* 0x00012800ff077b82 */ /* 0x000e620000000800 */
[----:B------:R-:W2:Y:S01]  /*3e30*/  F2F.F64.F32 R2, R2 ;  /* 0x0000000200027310 */ /* 0x000ea20000201800 */
[----:B------:R-:W3:Y:S06]  /*3e40*/  LDCU UR5, c[0x0][0x494] ;  /* 0x00009280ff0577ac */ /* 0x000eec0008000800 */
[----:B------:R-:W4:Y:S01]  /*3e50*/  LDC.64 R4, c[0x0][0x4f8] ;  /* 0x00013e00ff047b82 */ /* 0x000f220000000a00 */
[----:B0-----:R-:W-:-:S06]  /*3e60*/  UIADD3 UR4, UPT, UPT, UR4, -0x1, URZ ;  /* 0xffffffff04047890 */ /* 0x001fcc000fffe0ff */
[----:B-1----:R-:W-:-:S04]  /*3e70*/  IMAD R7, R7, UR4, R0 ;  /* 0x0000000407077c24 */ /* 0x002fc8000f8e0200 */
[----:B---3--:R-:W-:-:S04]  /*3e80*/  IMAD R7, R14, UR5, R7 ;  /* 0x000000050e077c24 */ /* 0x008fc8000f8e0207 */
[----:B----4-:R-:W-:-:S05]  /*3e90*/  IMAD.WIDE R4, R7, 0x8, R4 ;  /* 0x0000000807047825 */ /* 0x010fca00078e0204 */
[----:B--2---:R-:W-:Y:S01]  /*3ea0*/  STG.E.64 desc[UR12][R4.64], R2 ;  /* 0x0000000204007986 */ /* 0x004fe2000c101b0c */
[----:B------:R-:W-:Y:S05]  /*3eb0*/  EXIT ;  /* 0x000000000000794d */ /* 0x000fea0003800000 */
        .weak           $__internal_0_$__cuda_sm20_dblrcp_rn_slowpath_v3
        .type           $__internal_0_$__cuda_sm20_dblrcp_rn_slowpath_v3,@function
        .size           $__internal_0_$__cuda_sm20_dblrcp_rn_slowpath_v3,($__internal_1_$__cuda_sm20_div_rn_f64_full - $__internal_0_$__cuda_sm20_dblrcp_rn_slowpath_v3)
$__internal_0_$__cuda_sm20_dblrcp_rn_slowpath_v3:
[----:B------:R-:W-:Y:S01]  /*3ec0*/  MOV R24, R20 ;  /* 0x0000001400187202 */ /* 0x000fe20000000f00 */
[----:B------:R-:W-:Y:S01]  /*3ed0*/  IMAD.MOV.U32 R25, RZ, RZ, R21 ;  /* 0x000000ffff197224 */ /* 0x000fe200078e0015 */
[----:B------:R-:W-:Y:S05]  /*3ee0*/  BSSY.RECONVERGENT B2, `(.L_x_63) ;  /* 0x0000025000027945 */ /* 0x000fea0003800200 */
[----:B------:R-:W-:-:S14]  /*3ef0*/  DSETP.GTU.AND P0, PT, |R24|, +INF , PT ;  /* 0x7ff000001800742a */ /* 0x000fdc0003f0c200 */
[----:B------:R-:W-:Y:S05]  /*3f00*/  @P0 BRA `(.L_x_64) ;  /* 0x0000000000800947 */ /* 0x000fea0003800000 */
[----:B------:R-:W-:-:S04]  /*3f10*/  LOP3.LUT R20, R21, 0x7fffffff, RZ, 0xc0, !PT ;  /* 0x7fffffff15147812 */ /* 0x000fc800078ec0ff */
[----:B------:R-:W-:-:S04]  /*3f20*/  IADD3 R17, PT, PT, R20, -0x1, RZ ;  /* 0xffffffff14117810 */ /* 0x000fc80007ffe0ff */
[----:B------:R-:W-:-:S13]  /*3f30*/  ISETP.GE.U32.AND P0, PT, R17, 0x7fefffff, PT ;  /* 0x7fefffff1100780c */ /* 0x000fda0003f06070 */
[----:B------:R-:W-:Y:S01]  /*3f40*/  @P0 LOP3.LUT R19, R25, 0x7ff00000, RZ, 0x3c, !PT ;  /* 0x7ff0000019130812 */ /* 0x000fe200078e3cff */
[----:B------:R-:W-:Y:S01]  /*3f50*/  @P0 IMAD.MOV.U32 R18, RZ, RZ, RZ ;  /* 0x000000ffff120224 */ /* 0x000fe200078e00ff */
[----:B------:R-:W-:Y:S06]  /*3f60*/  @P0 BRA `(.L_x_65) ;  /* 0x0000000000700947 */ /* 0x000fec0003800000 */
[----:B------:R-:W-:-:S13]  /*3f70*/  ISETP.GE.U32.AND P0, PT, R20, 0x1000001, PT ;  /* 0x010000011400780c */ /* 0x000fda0003f06070 */
[----:B------:R-:W-:Y:S05]  /*3f80*/  @!P0 BRA `(.L_x_66) ;  /* 0x0000000000388947 */ /* 0x000fea0003800000 */
[----:B------:R-:W-:Y:S01]  /*3f90*/  IADD3 R19, PT, PT, R25, -0x3fe00000, RZ ;  /* 0xc020000019137810 */ /* 0x000fe20007ffe0ff */
[----:B------:R-:W-:Y:S01]  /*3fa0*/  IMAD.MOV.U32 R18, RZ, RZ, R24 ;  /* 0x000000ffff127224 */ /* 0x000fe200078e0018 */
[----:B------:R-:W-:Y:S02]  /*3fb0*/  MOV R20, R15 ;  /* 0x0000000f00147202 */ /* 0x000fe40000000f00 */
[----:B------:R-:W0:Y:S04]  /*3fc0*/  MUFU.RCP64H R21, R19 ;  /* 0x0000001300157308 */ /* 0x000e280000001800 */
[----:B0-----:R-:W-:-:S08]  /*3fd0*/  DFMA R22, -R18, R20, 1 ;  /* 0x3ff000001216742b */ /* 0x001fd00000000114 */
[----:B------:R-:W-:-:S08]  /*3fe0*/  DFMA R22, R22, R22, R22 ;  /* 0x000000161616722b */ /* 0x000fd00000000016 */
[----:B------:R-:W-:-:S08]  /*3ff0*/  DFMA R22, R20, R22, R20 ;  /* 0x000000161416722b */ /* 0x000fd00000000014 */
[----:B------:R-:W-:-:S08]  /*4000*/  DFMA R20, -R18, R22, 1 ;  /* 0x3ff000001214742b */ /* 0x000fd00000000116 */
[----:B------:R-:W-:-:S08]  /*4010*/  DFMA R20, R22, R20, R22 ;  /* 0x000000141614722b */ /* 0x000fd00000000016 */
[----:B------:R-:W-:-:S08]  /*4020*/  DMUL R20, R20, 2.2250738585072013831e-308 ;  /* 0x0010000014147828 */ /* 0x000fd00000000000 */
[----:B------:R-:W-:-:S08]  /*4030*/  DFMA R22, -R24, R20, 1 ;  /* 0x3ff000001816742b */ /* 0x000fd00000000114 */
[----:B------:R-:W-:-:S08]  /*4040*/  DFMA R22, R22, R22, R22 ;  /* 0x000000161616722b */ /* 0x000fd00000000016 */
[----:B------:R-:W-:Y:S01]  /*4050*/  DFMA R18, R20, R22, R20 ;  /* 0x000000161412722b */ /* 0x000fe20000000014 */
[----:B------:R-:W-:Y:S10]  /*4060*/  BRA `(.L_x_65) ;  /* 0x0000000000307947 */ /* 0x000ff40003800000 */
.L_x_66:
[----:B------:R-:W-:Y:S01]  /*4070*/  DMUL R20, R24, 8.11296384146066816958e+31 ;  /* 0x4690000018147828 */ /* 0x000fe20000000000 */
[----:B------:R-:W-:-:S05]  /*4080*/  IMAD.MOV.U32 R18, RZ, RZ, R15 ;  /* 0x000000ffff127224 */ /* 0x000fca00078e000f */
[----:B------:R-:W0:Y:S02]  /*4090*/  MUFU.RCP64H R19, R21 ;  /* 0x0000001500137308 */ /* 0x000e240000001800 */
[----:B0-----:R-:W-:-:S08]  /*40a0*/  DFMA R22, -R20, R18, 1 ;  /* 0x3ff000001416742b */ /* 0x001fd00000000112 */
[----:B------:R-:W-:-:S08]  /*40b0*/  DFMA R22, R22, R22, R22 ;  /* 0x000000161616722b */ /* 0x000fd00000000016 */
[----:B------:R-:W-:-:S08]  /*40c0*/  DFMA R22, R18, R22, R18 ;  /* 0x000000161216722b */ /* 0x000fd00000000012 */
[----:B------:R-:W-:-:S08]  /*40d0*/  DFMA R18, -R20, R22, 1 ;  /* 0x3ff000001412742b */ /* 0x000fd00000000116 */
[----:B------:R-:W-:-:S08]  /*40e0*/  DFMA R18, R22, R18, R22 ;  /* 0x000000121612722b */ /* 0x000fd00000000016 */
[----:B------:R-:W-:Y:S01]  /*40f0*/  DMUL R18, R18, 8.11296384146066816958e+31 ;  /* 0x4690000012127828 */ /* 0x000fe20000000000 */
[----:B------:R-:W-:Y:S10]  /*4100*/  BRA `(.L_x_65) ;  /* 0x0000000000087947 */ /* 0x000ff40003800000 */
.L_x_64:
[----:B------:R-:W-:Y:S02]  /*4110*/  LOP3.LUT R19, R25, 0x80000, RZ, 0xfc, !PT ;  /* 0x0008000019137812 */ /* 0x000fe400078efcff */
[----:B------:R-:W-:-:S07]  /*4120*/  MOV R18, R24 ;  /* 0x0000001800127202 */ /* 0x000fce0000000f00 */
.L_x_65:
[----:B------:R-:W-:Y:S05]  /*4130*/  BSYNC.RECONVERGENT B2 ;  /* 0x0000000000027941 */ /* 0x000fea0003800200 */
.L_x_63:
[----:B------:R-:W-:Y:S01]  /*4140*/  IMAD.MOV.U32 R17, RZ, RZ, 0x0 ;  /* 0x00000000ff117424 */ /* 0x000fe200078e00ff */
[----:B------:R-:W-:Y:S01]  /*4150*/  MOV R31, R19 ;  /* 0x00000013001f7202 */ /* 0x000fe20000000f00 */
[----:B------:R-:W-:Y:S02]  /*4160*/  IMAD.MOV.U32 R30, RZ, RZ, R18 ;  /* 0x000000ffff1e7224 */ /* 0x000fe400078e0012 */
[----:B------:R-:W-:Y:S05]  /*4170*/  RET.REL.NODEC R16 `(_Z22InviscidBC_gpu_kernel2PiPdPcS0_S0_S0_S0_S0_S0_S0_S0_S0_S0_S0_S0_S1_S0_S0_S0_S0_S0_S0_S0_diiiiiiiiiiiiiiiiiiiiiiiiiiiiiiiiiiidiiiiidS0_) ;  /* 0xffffffbc10a07950 */ /* 0x000fea0003c3ffff */
        .weak           $__internal_1_$__cuda_sm20_div_rn_f64_full
        .type           $__internal_1_$__cuda_sm20_div_rn_f64_full,@function
        .size           $__internal_1_$__cuda_sm20_div_rn_f64_full,($__internal_2_$__cuda_sm20_sqrt_rn_f32_slowpath - $__internal_1_$__cuda_sm20_div_rn_f64_full)
$__internal_1_$__cuda_sm20_div_rn_f64_full:
[C---:B------:R-:W-:Y:S01]  /*4180*/  FSETP.GEU.AND P0, PT, |R25|.reuse, 1.469367938527859385e-39, PT ;  /* 0x001000001900780b */ /* 0x040fe20003f0e200 */
[----:B------:R-:W-:Y:S01]  /*4190*/  IMAD.MOV.U32 R54, RZ, RZ, 0x1 ;  /* 0x00000001ff367424 */ /* 0x000fe200078e00ff */
[----:B------:R-:W-:Y:S01]  /*41a0*/  LOP3.LUT R26, R25, 0x800fffff, RZ, 0xc0, !PT ;  /* 0x800fffff191a7812 */ /* 0x000fe200078ec0ff */
[----:B------:R-:W-:Y:S01]  /*41b0*/  BSSY.RECONVERGENT B0, `(.L_x_67) ;  /* 0x0000054000007945 */ /* 0x000fe20003800200 */
[C---:B------:R-:W-:Y:S02]  /*41c0*/  FSETP.GEU.AND P4, PT, |R23|.reuse, 1.469367938527859385e-39, PT ;  /* 0x001000001700780b */ /* 0x040fe40003f8e200 */
[----:B------:R-:W-:Y:S02]  /*41d0*/  LOP3.LUT R27, R26, 0x3ff00000, RZ, 0xfc, !PT ;  /* 0x3ff000001a1b7812 */ /* 0x000fe400078efcff */
[----:B------:R-:W-:Y:S02]  /*41e0*/  MOV R26, R24 ;  /* 0x00000018001a7202 */ /* 0x000fe40000000f00 */
[----:B------:R-:W-:-:S02]  /*41f0*/  LOP3.LUT R17, R23, 0x7ff00000, RZ, 0xc0, !PT ;  /* 0x7ff0000017117812 */ /* 0x000fc400078ec0ff */
[----:B------:R-:W-:Y:S01]  /*4200*/  LOP3.LUT R18, R25, 0x7ff00000, RZ, 0xc0, !PT ;  /* 0x7ff0000019127812 */ /* 0x000fe200078ec0ff */
[----:B------:R-:W-:Y:S01]  /*4210*/  @!P0 DMUL R26, R24, 8.98846567431157953865e+307 ;  /* 0x7fe00000181a8828 */ /* 0x000fe20000000000 */
[----:B------:R-:W-:Y:S02]  /*4220*/  MOV R15, 0x1ca00000 ;  /* 0x1ca00000000f7802 */ /* 0x000fe40000000f00 */
[----:B------:R-:W-:Y:S02]  /*4230*/  ISETP.GE.U32.AND P3, PT, R17, R18, PT ;  /* 0x000000121100720c */ /* 0x000fe40003f66070 */
[----:B------:R-:W-:Y:S01]  /*4240*/  @!P4 LOP3.LUT R20, R25, 0x7ff00000, RZ, 0xc0, !PT ;  /* 0x7ff000001914c812 */ /* 0x000fe200078ec0ff */
[----:B------:R-:W0:Y:S01]  /*4250*/  MUFU.RCP64H R55, R27 ;  /* 0x0000001b00377308 */ /* 0x000e220000001800 */
[----:B------:R-:W-:Y:S02]  /*4260*/  SEL R21, R15, 0x63400000, !P3 ;  /* 0x634000000f157807 */ /* 0x000fe40005800000 */
[----:B------:R-:W-:Y:S01]  /*4270*/  @!P4 ISETP.GE.U32.AND P5, PT, R17, R20, PT ;  /* 0x000000141100c20c */ /* 0x000fe20003fa6070 */
[----:B------:R-:W-:Y:S01]  /*4280*/  IMAD.MOV.U32 R20, RZ, RZ, R22 ;  /* 0x000000ffff147224 */ /* 0x000fe200078e0016 */
[----:B------:R-:W-:-:S02]  /*4290*/  LOP3.LUT R21, R21, 0x800fffff, R23, 0xf8, !PT ;  /* 0x800fffff15157812 */ /* 0x000fc400078ef817 */
[----:B------:R-:W-:Y:S02]  /*42a0*/  @!P4 SEL R19, R15, 0x63400000, !P5 ;  /* 0x634000000f13c807 */ /* 0x000fe40006800000 */
[----:B------:R-:W-:Y:S02]  /*42b0*/  @!P4 MOV R58, RZ ;  /* 0x000000ff003ac202 */ /* 0x000fe40000000f00 */
[----:B------:R-:W-:Y:S02]  /*42c0*/  @!P4 LOP3.LUT R19, R19, 0x80000000, R23, 0xf8, !PT ;  /* 0x800000001313c812 */ /* 0x000fe400078ef817 */
[----:B------:R-:W-:Y:S02]  /*42d0*/  @!P0 LOP3.LUT R18, R27, 0x7ff00000, RZ, 0xc0, !PT ;  /* 0x7ff000001b128812 */ /* 0x000fe400078ec0ff */
[----:B------:R-:W-:Y:S01]  /*42e0*/  @!P4 LOP3.LUT R59, R19, 0x100000, RZ, 0xfc, !PT ;  /* 0x00100000133bc812 */ /* 0x000fe200078efcff */
[----:B0-----:R-:W-:-:S05]  /*42f0*/  DFMA R56, R54, -R26, 1 ;  /* 0x3ff000003638742b */ /* 0x001fca000000081a */
[----:B------:R-:W-:-:S03]  /*4300*/  @!P4 DFMA R20, R20, 2, -R58 ;  /* 0x400000001414c82b */ /* 0x000fc6000000083a */
[----:B------:R-:W-:-:S07]  /*4310*/  DFMA R56, R56, R56, R56 ;  /* 0x000000383838722b */ /* 0x000fce0000000038 */
[----:B------:R-:W-:Y:S01]  /*4320*/  @!P4 LOP3.LUT R17, R21, 0x7ff00000, RZ, 0xc0, !PT ;  /* 0x7ff000001511c812 */ /* 0x000fe200078ec0ff */
[----:B------:R-:W-:-:S04]  /*4330*/  DFMA R54, R54, R56, R54 ;  /* 0x000000383636722b */ /* 0x000fc80000000036 */
[----:B------:R-:W-:-:S04]  /*4340*/  VIADD R19, R17, 0xffffffff ;  /* 0xffffffff11137836 */ /* 0x000fc80000000000 */
[----:B------:R-:W-:Y:S01]  /*4350*/  DFMA R56, R54, -R26, 1 ;  /* 0x3ff000003638742b */ /* 0x000fe2000000081a */
[----:B------:R-:W-:Y:S02]  /*4360*/  ISETP.GT.U32.AND P0, PT, R19, 0x7feffffe, PT ;  /* 0x7feffffe1300780c */ /* 0x000fe40003f04070 */
[----:B------:R-:W-:-:S04]  /*4370*/  IADD3 R19, PT, PT, R18, -0x1, RZ ;  /* 0xffffffff12137810 */ /* 0x000fc80007ffe0ff */
[----:B------:R-:W-:Y:S01]  /*4380*/  ISETP.GT.U32.OR P0, PT, R19, 0x7feffffe, P0 ;  /* 0x7feffffe1300780c */ /* 0x000fe20000704470 */
[----:B------:R-:W-:-:S08]  /*4390*/  DFMA R54, R54, R56, R54 ;  /* 0x000000383636722b */ /* 0x000fd00000000036 */
[----:B------:R-:W-:-:S08]  /*43a0*/  DMUL R56, R54, R20 ;  /* 0x0000001436387228 */ /* 0x000fd00000000000 */
[----:B------:R-:W-:-:S08]  /*43b0*/  DFMA R58, R56, -R26, R20 ;  /* 0x8000001a383a722b */ /* 0x000fd00000000014 */
[----:B------:R-:W-:Y:S01]  /*43c0*/  DFMA R54, R54, R58, R56 ;  /* 0x0000003a3636722b */ /* 0x000fe20000000038 */
[----:B------:R-:W-:Y:S10]  /*43d0*/  @P0 BRA `(.L_x_68) ;  /* 0x0000000000700947 */ /* 0x000ff40003800000 */
[----:B------:R-:W-:Y:S02]  /*43e0*/  LOP3.LUT R22, R23, 0x7ff00000, RZ, 0xc0, !PT ;  /* 0x7ff0000017167812 */ /* 0x000fe400078ec0ff */
[----:B------:R-:W-:-:S04]  /*43f0*/  LOP3.LUT R17, R25, 0x7ff00000, RZ, 0xc0, !PT ;  /* 0x7ff0000019117812 */ /* 0x000fc800078ec0ff */
[CC--:B------:R-:W-:Y:S02]  /*4400*/  VIADDMNMX R18, R22.reuse, -R17.reuse, 0xb9600000, !PT ;  /* 0xb960000016127446 */ /* 0x0c0fe40007800911 */
[----:B------:R-:W-:Y:S02]  /*4410*/  ISETP.GE.U32.AND P0, PT, R22, R17, PT ;  /* 0x000000111600720c */ /* 0x000fe40003f06070 */
[----:B------:R-:W-:Y:S02]  /*4420*/  VIMNMX R18, PT, PT, R18, 0x46a00000, PT ;  /* 0x46a0000012127848 */ /* 0x000fe40003fe0100 */
[----:B------:R-:W-:-:S05]  /*4430*/  SEL R15, R15, 0x63400000, !P0 ;  /* 0x634000000f0f7807 */ /* 0x000fca0004000000 */
[----:B------:R-:W-:Y:S02]  /*4440*/  IMAD.IADD R15, R18, 0x1, -R15 ;  /* 0x00000001120f7824 */ /* 0x000fe400078e0a0f */
[----:B------:R-:W-:-:S03]  /*4450*/  IMAD.MOV.U32 R18, RZ, RZ, RZ ;  /* 0x000000ffff127224 */ /* 0x000fc600078e00ff */
[----:B------:R-:W-:-:S06]  /*4460*/  IADD3 R19, PT, PT, R15, 0x7fe00000, RZ ;  /* 0x7fe000000f137810 */ /* 0x000fcc0007ffe0ff */
[----:B------:R-:W-:-:S10]  /*4470*/  DMUL R56, R54, R18 ;  /* 0x0000001236387228 */ /* 0x000fd40000000000 */
[----:B------:R-:W-:-:S13]  /*4480*/  FSETP.GTU.AND P0, PT, |R57|, 1.469367938527859385e-39, PT ;  /* 0x001000003900780b */ /* 0x000fda0003f0c200 */
[----:B------:R-:W-:Y:S05]  /*4490*/  @P0 BRA `(.L_x_69) ;  /* 0x0000000000940947 */ /* 0x000fea0003800000 */
[----:B------:R-:W-:-:S06]  /*44a0*/  DFMA R20, R54, -R26, R20 ;  /* 0x8000001a3614722b */ /* 0x000fcc0000000014 */
[----:B------:R-:W-:-:S04]  /*44b0*/  MOV R20, RZ ;  /* 0x000000ff00147202 */ /* 0x000fc80000000f00 */
[C---:B------:R-:W-:Y:S02]  /*44c0*/  FSETP.NEU.AND P0, PT, R21.reuse, RZ, PT ;  /* 0x000000ff1500720b */ /* 0x040fe40003f0d000 */
[----:B------:R-:W-:-:S04]  /*44d0*/  LOP3.LUT R24, R21, 0x80000000, R25, 0x48, !PT ;  /* 0x8000000015187812 */ /* 0x000fc800078e4819 */
[----:B------:R-:W-:-:S07]  /*44e0*/  LOP3.LUT R21, R24, R19, RZ, 0xfc, !PT ;  /* 0x0000001318157212 */ /* 0x000fce00078efcff */
[----:B------:R-:W-:Y:S05]  /*44f0*/  @!P0 BRA `(.L_x_69) ;  /* 0x00000000007c8947 */ /* 0x000fea0003800000 */
[----:B------:R-:W-:Y:S01]  /*4500*/  IMAD.MOV R19, RZ, RZ, -R15 ;  /* 0x000000ffff137224 */ /* 0x000fe200078e0a0f */
[----:B------:R-:W-:Y:S02]  /*4510*/  MOV R18, RZ ;  /* 0x000000ff00127202 */ /* 0x000fe40000000f00 */
[----:B------:R-:W-:-:S04]  /*4520*/  IADD3 R15, PT, PT, -R15, -0x43300000, RZ ;  /* 0xbcd000000f0f7810 */ /* 0x000fc80007ffe1ff */
[----:B------:R-:W-:Y:S02]  /*4530*/  DFMA R18, R56, -R18, R54 ;  /* 0x800000123812722b */ /* 0x000fe40000000036 */
[----:B------:R-:W-:-:S08]  /*4540*/  DMUL.RP R54, R54, R20 ;  /* 0x0000001436367228 */ /* 0x000fd00000008000 */
[----:B------:R-:W-:Y:S02]  /*4550*/  FSETP.NEU.AND P0, PT, |R19|, R15, PT ;  /* 0x0000000f1300720b */ /* 0x000fe40003f0d200 */
[----:B------:R-:W-:Y:S02]  /*4560*/  LOP3.LUT R15, R55, R24, RZ, 0x3c, !PT ;  /* 0x00000018370f7212 */ /* 0x000fe400078e3cff */
[----:B------:R-:W-:Y:S02]  /*4570*/  FSEL R56, R54, R56, !P0 ;  /* 0x0000003836387208 */ /* 0x000fe40004000000 */
[----:B------:R-:W-:Y:S01]  /*4580*/  FSEL R57, R15, R57, !P0 ;  /* 0x000000390f397208 */ /* 0x000fe20004000000 */
[----:B------:R-:W-:Y:S06]  /*4590*/  BRA `(.L_x_69) ;  /* 0x0000000000547947 */ /* 0x000fec0003800000 */
.L_x_68:
[----:B------:R-:W-:-:S14]  /*45a0*/  DSETP.NAN.AND P0, PT, R22, R22, PT ;  /* 0x000000161600722a */ /* 0x000fdc0003f08000 */
[----:B------:R-:W-:Y:S05]  /*45b0*/  @P0 BRA `(.L_x_70) ;  /* 0x0000000000440947 */ /* 0x000fea0003800000 */
[----:B------:R-:W-:-:S14]  /*45c0*/  DSETP.NAN.AND P0, PT, R24, R24, PT ;  /* 0x000000181800722a */ /* 0x000fdc0003f08000 */
[----:B------:R-:W-:Y:S05]  /*45d0*/  @P0 BRA `(.L_x_71) ;  /* 0x0000000000300947 */ /* 0x000fea0003800000 */
[----:B------:R-:W-:Y:S01]  /*45e0*/  ISETP.NE.AND P0, PT, R17, R18, PT ;  /* 0x000000121100720c */ /* 0x000fe20003f05270 */
[----:B------:R-:W-:Y:S01]  /*45f0*/  IMAD.MOV.U32 R56, RZ, RZ, 0x0 ;  /* 0x00000000ff387424 */ /* 0x000fe200078e00ff */
[----:B------:R-:W-:-:S11]  /*4600*/  MOV R57, 0xfff80000 ;  /* 0xfff8000000397802 */ /* 0x000fd60000000f00 */
[----:B------:R-:W-:Y:S05]  /*4610*/  @!P0 BRA `(.L_x_69) ;  /* 0x0000000000348947 */ /* 0x000fea0003800000 */
[----:B------:R-:W-:Y:S02]  /*4620*/  ISETP.NE.AND P0, PT, R17, 0x7ff00000, PT ;  /* 0x7ff000001100780c */ /* 0x000fe40003f05270 */
[----:B------:R-:W-:Y:S02]  /*4630*/  LOP3.LUT R57, R23, 0x80000000, R25, 0x48, !PT ;  /* 0x8000000017397812 */ /* 0x000fe400078e4819 */
[----:B------:R-:W-:-:S13]  /*4640*/  ISETP.EQ.OR P0, PT, R18, RZ, !P0 ;  /* 0x000000ff1200720c */ /* 0x000fda0004702670 */
[----:B------:R-:W-:Y:S01]  /*4650*/  @P0 LOP3.LUT R15, R57, 0x7ff00000, RZ, 0xfc, !PT ;  /* 0x7ff00000390f0812 */ /* 0x000fe200078efcff */
[----:B------:R-:W-:Y:S01]  /*4660*/  @!P0 IMAD.MOV.U32 R56, RZ, RZ, RZ ;  /* 0x000000ffff388224 */ /* 0x000fe200078e00ff */
[----:B------:R-:W-:-:S03]  /*4670*/  @P0 MOV R56, RZ ;  /* 0x000000ff00380202 */ /* 0x000fc60000000f00 */
[----:B------:R-:W-:Y:S01]  /*4680*/  @P0 IMAD.MOV.U32 R57, RZ, RZ, R15 ;  /* 0x000000ffff390224 */ /* 0x000fe200078e000f */
[----:B------:R-:W-:Y:S06]  /*4690*/  BRA `(.L_x_69) ;  /* 0x0000000000147947 */ /* 0x000fec0003800000 */
.L_x_71:
[----:B------:R-:W-:Y:S02]  /*46a0*/  LOP3.LUT R57, R25, 0x80000, RZ, 0xfc, !PT ;  /* 0x0008000019397812 */ /* 0x000fe400078efcff */
[----:B------:R-:W-:Y:S01]  /*46b0*/  MOV R56, R24 ;  /* 0x0000001800387202 */ /* 0x000fe20000000f00 */
[----:B------:R-:W-:Y:S06]  /*46c0*/  BRA `(.L_x_69) ;  /* 0x0000000000087947 */ /* 0x000fec0003800000 */
.L_x_70:
[----:B------:R-:W-:Y:S01]  /*46d0*/  LOP3.LUT R57, R23, 0x80000, RZ, 0xfc, !PT ;  /* 0x0008000017397812 */ /* 0x000fe200078efcff */
[----:B------:R-:W-:-:S07]  /*46e0*/  IMAD.MOV.U32 R56, RZ, RZ, R22 ;  /* 0x000000ffff387224 */ /* 0x000fce00078e0016 */
.L_x_69:
[----:B------:R-:W-:Y:S05]  /*46f0*/  BSYNC.RECONVERGENT B0 ;  /* 0x0000000000007941 */ /* 0x000fea0003800200 */
.L_x_67:
[----:B------:R-:W-:-:S04]  /*4700*/  HFMA2 R17, -RZ, RZ, 0, 0 ;  /* 0x00000000ff117431 */ /* 0x000fc800000001ff */
[----:B------:R-:W-:Y:S05]  /*4710*/  RET.REL.NODEC R16 `(_Z22InviscidBC_gpu_kernel2PiPdPcS0_S0_S0_S0_S0_S0_S0_S0_S0_S0_S0_S0_S1_S0_S0_S0_S0_S0_S0_S0_diiiiiiiiiiiiiiiiiiiiiiiiiiiiiiiiiiidiiiiidS0_) ;  /* 0xffffffb810387950 */ /* 0x000fea0003c3ffff */
        .weak           $__internal_2_$__cuda_sm20_sqrt_rn_f32_slowpath
        .type           $__internal_2_$__cuda_sm20_sqrt_rn_f32_slowpath,@function
        .size           $__internal_2_$__cuda_sm20_sqrt_rn_f32_slowpath,(.L_x_270 - $__internal_2_$__cuda_sm20_sqrt_rn_f32_slowpath)
$__internal_2_$__cuda_sm20_sqrt_rn_f32_slowpath:
[----:B------:R-:W-:-:S13]  /*4720*/  LOP3.LUT P0, RZ, R15, 0x7fffffff, RZ, 0xc0, !PT ;  /* 0x7fffffff0fff7812 */ /* 0x000fda000780c0ff */
[----:B------:R-:W-:Y:S01]  /*4730*/  @!P0 IMAD.MOV.U32 R16, RZ, RZ, R15 ;  /* 0x000000ffff108224 */ /* 0x000fe200078e000f */
[----:B------:R-:W-:Y:S06]  /*4740*/  @!P0 BRA `(.L_x_72) ;  /* 0x0000000000408947 */ /* 0x000fec0003800000 */
[----:B------:R-:W-:-:S13]  /*4750*/  FSETP.GEU.FTZ.AND P0, PT, R15, RZ, PT ;  /* 0x000000ff0f00720b */ /* 0x000fda0003f1e000 */
[----:B------:R-:W-:Y:S01]  /*4760*/  @!P0 MOV R16, 0x7fffffff ;  /* 0x7fffffff00108802 */ /* 0x000fe20000000f00 */
[----:B------:R-:W-:Y:S06]  /*4770*/  @!P0 BRA `(.L_x_72) ;  /* 0x0000000000348947 */ /* 0x000fec0003800000 */
[----:B------:R-:W-:-:S13]  /*4780*/  FSETP.GTU.FTZ.AND P0, PT, |R15|, +INF , PT ;  /* 0x7f8000000f00780b */ /* 0x000fda0003f1c200 */
[----:B------:R-:W-:Y:S01]  /*4790*/  @P0 FADD.FTZ R16, R15, 1 ;  /* 0x3f8000000f100421 */ /* 0x000fe20000010000 */
[----:B------:R-:W-:Y:S06]  /*47a0*/  @P0 BRA `(.L_x_72) ;  /* 0x0000000000280947 */ /* 0x000fec0003800000 */
[----:B------:R-:W-:-:S13]  /*47b0*/  FSETP.NEU.FTZ.AND P0, PT, |R15|, +INF , PT ;  /* 0x7f8000000f00780b */ /* 0x000fda0003f1d200 */
[----:B------:R-:W-:-:S04]  /*47c0*/  @P0 FFMA R17, R15, 1.84467440737095516160e+19, RZ ;  /* 0x5f8000000f110823 */ /* 0x000fc800000000ff */
[----:B------:R-:W0:Y:S02]  /*47d0*/  @P0 MUFU.RSQ R16, R17 ;  /* 0x0000001100100308 */ /* 0x000e240000001400 */
[----:B0-----:R-:W-:Y:S01]  /*47e0*/  @P0 FMUL.FTZ R18, R17, R16 ;  /* 0x0000001011120220 */ /* 0x001fe20000410000 */
[----:B------:R-:W-:Y:S01]  /*47f0*/  @P0 FMUL.FTZ R20, R16, 0.5 ;  /* 0x3f00000010140820 */ /* 0x000fe20000410000 */
[----:B------:R-:W-:Y:S02]  /*4800*/  @!P0 IMAD.MOV.U32 R16, RZ, RZ, R15 ;  /* 0x000000ffff108224 */ /* 0x000fe400078e000f */
[----:B------:R-:W-:-:S04]  /*4810*/  @P0 FADD.FTZ R19, -R18, -RZ ;  /* 0x800000ff12130221 */ /* 0x000fc80000010100 */
[----:B------:R-:W-:-:S04]  /*4820*/  @P0 FFMA R19, R18, R19, R17 ;  /* 0x0000001312130223 */ /* 0x000fc80000000011 */
[----:B------:R-:W-:-:S04]  /*4830*/  @P0 FFMA R19, R19, R20, R18 ;  /* 0x0000001413130223 */ /* 0x000fc80000000012 */
[----:B------:R-:W-:-:S07]  /*4840*/  @P0 FMUL.FTZ R16, R19, 2.3283064365386962891e-10 ;  /* 0x2f80000013100820 */ /* 0x000fce0000410000 */
.L_x_72:
[----:B------:R-:W-:Y:S01]  /*4850*/  HFMA2 R17, -RZ, RZ, 0, 0 ;  /* 0x00000000ff117431 */ /* 0x000fe200000001ff */
[----:B------:R-:W-:Y:S01]  /*4860*/  MOV R22, R16 ;  /* 0x0000001000167202 */ /* 0x000fe20000000f00 */
[----:B------:R-:W-:-:S04]  /*4870*/  IMAD.MOV.U32 R16, RZ, RZ, R21 ;  /* 0x000000ffff107224 */ /* 0x000fc800078e0015 */
[----:B------:R-:W-:Y:S05]  /*4880*/  RET.REL.NODEC R16 `(_Z22InviscidBC_gpu_kernel2PiPdPcS0_S0_S0_S0_S0_S0_S0_S0_S0_S0_S0_S0_S1_S0_S0_S0_S0_S0_S0_S0_diiiiiiiiiiiiiiiiiiiiiiiiiiiiiiiiiiidiiiiidS0_) ;  /* 0xffffffb410dc7950 */ /* 0x000fea0003c3ffff */
.L_x_73:
        /* <DEDUP_REMOVED lines=15> */
.L_x_270:


//--------------------- .text._Z22InviscidBC_gpu_kernel1PiPdPcS0_S0_S0_S0_S0_S0_S0_S0_S0_S0_S0_S0_S1_S0_S0_S0_S0_S0_S0_S0_diiiiiiiiiiiiiiiiiiiiiiiiiiiiiiiiiiidiiiiid --------------------------
	.section	.text._Z22InviscidBC_gpu_kernel1PiPdPcS0_S0_S0_S0_S0_S0_S0_S0_S0_S0_S0_S0_S1_S0_S0_S0_S0_S0_S0_S0_diiiiiiiiiiiiiiiiiiiiiiiiiiiiiiiiiiidiiiiid,"ax",@progbits
	.align	128
        .global         _Z22InviscidBC_gpu_kernel1PiPdPcS0_S0_S0_S0_S0_S0_S0_S0_S0_S0_S0_S0_S1_S0_S0_S0_S0_S0_S0_S0_diiiiiiiiiiiiiiiiiiiiiiiiiiiiiiiiiiidiiiiid
        .type           _Z22InviscidBC_gpu_kernel1PiPdPcS0_S0_S0_S0_S0_S0_S0_S0_S0_S0_S0_S0_S1_S0_S0_S0_S0_S0_S0_S0_diiiiiiiiiiiiiiiiiiiiiiiiiiiiiiiiiiidiiiiid,@function
        .size           _Z22InviscidBC_gpu_kernel1PiPdPcS0_S0_S0_S0_S0_S0_S0_S0_S0_S0_S0_S0_S1_S0_S0_S0_S0_S0_S0_S0_diiiiiiiiiiiiiiiiiiiiiiiiiiiiiiiiiiidiiiiid,(.L_x_273 - _Z22InviscidBC_gpu_kernel1PiPdPcS0_S0_S0_S0_S0_S0_S0_S0_S0_S0_S0_S0_S1_S0_S0_S0_S0_S0_S0_S0_diiiiiiiiiiiiiiiiiiiiiiiiiiiiiiiiiiidiiiiid)
        .other          _Z22InviscidBC_gpu_kernel1PiPdPcS0_S0_S0_S0_S0_S0_S0_S0_S0_S0_S0_S0_S1_S0_S0_S0_S0_S0_S0_S0_diiiiiiiiiiiiiiiiiiiiiiiiiiiiiiiiiiidiiiiid,@"STO_CUDA_ENTRY STV_DEFAULT"
_Z22InviscidBC_gpu_kernel1PiPdPcS0_S0_S0_S0_S0_S0_S0_S0_S0_S0_S0_S0_S1_S0_S0_S0_S0_S0_S0_S0_diiiiiiiiiiiiiiiiiiiiiiiiiiiiiiiiiiidiiiiid:
.text._Z22InviscidBC_gpu_kernel1PiPdPcS0_S0_S0_S0_S0_S0_S0_S0_S0_S0_S0_S0_S1_S0_S0_S0_S0_S0_S0_S0_diiiiiiiiiiiiiiiiiiiiiiiiiiiiiiiiiiidiiiiid:
        /* <DEDUP_REMOVED lines=18> */
[----:B------:R-:W-:Y:S01]  /*0120*/  ISETP.NE.AND P5, PT, R3, RZ, PT ;  /* 0x000000ff0300720c */ /* 0x000fe20003fa5270 */
[----:B0-----:R-:W0:Y:S08]  /*0130*/  MUFU.RCP R0, R0 ;  /* 0x0000000000007308 */ /* 0x001e300000001000 */
[----:B------:R-:W3:Y:S01]  /*0140*/  I2F.RP R14, R7 ;  /* 0x00000007000e7306 */ /* 0x000ee20000209400 */
[----:B0-----:R-:W-:-:S02]  /*0150*/  IADD3 R8, PT, PT, R0, 0xffffffe, RZ ;  /* 0x0ffffffe00087810 */ /* 0x001fc40007ffe0ff */
[----:B------:R-:W-:-:S05]  /*0160*/  IABS R0, R26 ;  /* 0x0000001a00007213 */ /* 0x000fca0000000000 */
[----:B------:R0:W4:Y:S08]  /*0170*/  F2I.FTZ.U32.TRUNC.NTZ R9, R8 ;  /* 0x0000000800097305 */ /* 0x000130000021f000 */
[----:B---3--:R-:W3:Y:S01]  /*0180*/  MUFU.RCP R14, R14 ;  /* 0x0000000e000e7308 */ /* 0x008ee20000001000 */
[----:B0-----:R-:W-:Y:S02]  /*0190*/  HFMA2 R8, -RZ, RZ, 0, 0 ;  /* 0x00000000ff087431 */ /* 0x001fe400000001ff */
[----:B----4-:R-:W-:-:S04]  /*01a0*/  IMAD.MOV R2, RZ, RZ, -R9 ;  /* 0x000000ffff027224 */ /* 0x010fc800078e0a09 */
[----:B------:R-:W-:Y:S02]  /*01b0*/  IMAD R13, R2, R15, RZ ;  /* 0x0000000f020d7224 */ /* 0x000fe400078e02ff */
[----:B------:R-:W-:Y:S02]  /*01c0*/  IMAD.MOV.U32 R2, RZ, RZ, R4 ;  /* 0x000000ffff027224 */ /* 0x000fe400078e0004 */
[----:B------:R-:W-:Y:S02]  /*01d0*/  IMAD.HI.U32 R9, R9, R13, R8 ;  /* 0x0000000d09097227 */ /* 0x000fe400078e0008 */
[----:B------:R-:W0:Y:S01]  /*01e0*/  I2F.RP R10, R2 ;  /* 0x00000002000a7306 */ /* 0x000e220000209400 */
[----:B---3--:R-:W-:-:S03]  /*01f0*/  IADD3 R12, PT, PT, R14, 0xffffffe, RZ ;  /* 0x0ffffffe0e0c7810 */ /* 0x008fc60007ffe0ff */
[----:B------:R-:W-:-:S04]  /*0200*/  IMAD.HI.U32 R4, R9, R0, RZ ;  /* 0x0000000009047227 */ /* 0x000fc800078e00ff */
[----:B------:R-:W-:Y:S01]  /*0210*/  IMAD.MOV R6, RZ, RZ, -R4 ;  /* 0x000000ffff067224 */ /* 0x000fe200078e0a04 */
[----:B------:R3:W-:Y:S03]  /*0220*/  F2I.FTZ.U32.TRUNC.NTZ R13, R12 ;  /* 0x0000000c000d7305 */ /* 0x0007e6000021f000 */
[----:B------:R-:W-:-:S05]  /*0230*/  IMAD R6, R15, R6, R0 ;  /* 0x000000060f067224 */ /* 0x000fca00078e0200 */
[----:B0-----:R-:W0:Y:S01]  /*0240*/  MUFU.RCP R10, R10 ;  /* 0x0000000a000a7308 */ /* 0x001e220000001000 */
[----:B------:R-:W-:Y:S02]  /*0250*/  ISETP.GT.U32.AND P1, PT, R15, R6, PT ;  /* 0x000000060f00720c */ /* 0x000fe40003f24070 */
[----:B---3--:R-:W-:-:S11]  /*0260*/  MOV R12, RZ ;  /* 0x000000ff000c7202 */ /* 0x008fd60000000f00 */
[-C--:B------:R-:W-:Y:S01]  /*0270*/  @!P1 IADD3 R6, PT, PT, R6, -R15.reuse, RZ ;  /* 0x8000000f06069210 */ /* 0x080fe20007ffe0ff */
[----:B------:R-:W-:Y:S01]  /*0280*/  @!P1 VIADD R4, R4, 0x1 ;  /* 0x0000000104049836 */ /* 0x000fe20000000000 */
[----:B------:R-:W-:Y:S01]  /*0290*/  ISETP.NE.AND P1, PT, R11, RZ, PT ;  /* 0x000000ff0b00720c */ /* 0x000fe20003f25270 */
[----:B0-----:R-:W-:Y:S01]  /*02a0*/  VIADD R8, R10, 0xffffffe ;  /* 0x0ffffffe0a087836 */ /* 0x001fe20000000000 */
[----:B------:R-:W-:Y:S02]  /*02b0*/  ISETP.GE.U32.AND P0, PT, R6, R15, PT ;  /* 0x0000000f0600720c */ /* 0x000fe40003f06070 */
[----:B------:R-:W-:Y:S01]  /*02c0*/  LOP3.LUT R6, R26, R11, RZ, 0x3c, !PT ;  /* 0x0000000b1a067212 */ /* 0x000fe200078e3cff */
[----:B------:R0:W3:Y:S01]  /*02d0*/  F2I.FTZ.U32.TRUNC.NTZ R9, R8 ;  /* 0x0000000800097305 */ /* 0x0000e2000021f000 */
[----:B------:R-:W-:Y:S02]  /*02e0*/  IABS R10, R5 ;  /* 0x00000005000a7213 */ /* 0x000fe40000000000 */
[----:B------:R-:W-:-:S02]  /*02f0*/  ISETP.GE.AND P2, PT, R6, RZ, PT ;  /* 0x000000ff0600720c */ /* 0x000fc40003f46270 */
[----:B------:R-:W-:Y:S02]  /*0300*/  IADD3 R6, PT, PT, RZ, -R13, RZ ;  /* 0x8000000dff067210 */ /* 0x000fe40007ffe0ff */
[----:B------:R-:W-:Y:S01]  /*0310*/  IADD3 R10, PT, PT, RZ, -R10, RZ ;  /* 0x8000000aff0a7210 */ /* 0x000fe20007ffe0ff */
[----:B0-----:R-:W-:Y:S02]  /*0320*/  IMAD.MOV.U32 R8, RZ, RZ, RZ ;  /* 0x000000ffff087224 */ /* 0x001fe400078e00ff */
[----:B------:R-:W-:Y:S01]  /*0330*/  @P0 IADD3 R4, PT, PT, R4, 0x1, RZ ;  /* 0x0000000104040810 */ /* 0x000fe20007ffe0ff */
[----:B------:R-:W-:Y:S02]  /*0340*/  IMAD R15, R6, R7, RZ ;  /* 0x00000007060f7224 */ /* 0x000fe400078e02ff */
[----:B---3--:R-:W-:-:S03]  /*0350*/  IMAD.MOV R17, RZ, RZ, -R9 ;  /* 0x000000ffff117224 */ /* 0x008fc600078e0a09 */
[----:B------:R-:W-:Y:S01]  /*0360*/  @!P2 IADD3 R4, PT, PT, -R4, RZ, RZ ;  /* 0x000000ff0404a210 */ /* 0x000fe20007ffe1ff */
[----:B------:R-:W-:Y:S01]  /*0370*/  IMAD.HI.U32 R13, R13, R15, R12 ;  /* 0x0000000f0d0d7227 */ /* 0x000fe200078e000c */
[----:B------:R-:W-:-:S03]  /*0380*/  @!P1 LOP3.LUT R4, RZ, R11, RZ, 0x33, !PT ;  /* 0x0000000bff049212 */ /* 0x000fc600078e33ff */
[----:B------:R-:W-:Y:S01]  /*0390*/  IMAD R15, R17, R2, RZ ;  /* 0x00000002110f7224 */ /* 0x000fe200078e02ff */
[----:B------:R-:W-:Y:S01]  /*03a0*/  IABS R6, R4 ;  /* 0x0000000400067213 */ /* 0x000fe20000000000 */
[----:B------:R-:W-:Y:S01]  /*03b0*/  IMAD.HI.U32 R13, R13, R0, RZ ;  /* 0x000000000d0d7227 */ /* 0x000fe200078e00ff */
[----:B------:R-:W-:-:S03]  /*03c0*/  ISETP.GE.AND P2, PT, R4, RZ, PT ;  /* 0x000000ff0400720c */ /* 0x000fc60003f46270 */
[----:B------:R-:W-:Y:S01]  /*03d0*/  IMAD.HI.U32 R8, R9, R15, R8 ;  /* 0x0000000f09087227 */ /* 0x000fe200078e0008 */
[----:B------:R-:W-:-:S03]  /*03e0*/  MOV R9, R6 ;  /* 0x0000000600097202 */ /* 0x000fc60000000f00 */
[----:B------:R-:W-:Y:S02]  /*03f0*/  IMAD.MOV R6, RZ, RZ, -R13 ;  /* 0x000000ffff067224 */ /* 0x000fe400078e0a0d */
[----:B------:R-:W-:-:S04]  /*0400*/  IMAD.HI.U32 R8, R8, R9, RZ ;  /* 0x0000000908087227 */ /* 0x000fc800078e00ff */
[C---:B------:R-:W-:Y:S02]  /*0410*/  IMAD R6, R7.reuse, R6, R0 ;  /* 0x0000000607067224 */ /* 0x040fe400078e0200 */
[----:B------:R-:W-:Y:S02]  /*0420*/  IMAD R9, R8, R10, R9 ;  /* 0x0000000a08097224 */ /* 0x000fe400078e0209 */
[----:B------:R-:W0:Y:S01]  /*0430*/  LDC R8, c[0x0][0x488] ;  /* 0x00012200ff087b82 */ /* 0x000e220000000800 */
[----:B------:R-:W-:Y:S02]  /*0440*/  ISETP.GT.U32.AND P4, PT, R7, R6, PT ;  /* 0x000000060700720c */ /* 0x000fe40003f84070 */
[----:B------:R-:W-:-:S11]  /*0450*/  ISETP.GT.U32.AND P0, PT, R2, R9, PT ;  /* 0x000000090200720c */ /* 0x000fd60003f04070 */
[-C--:B------:R-:W-:Y:S01]  /*0460*/  @!P4 IADD3 R6, PT, PT, R6, -R7.reuse, RZ ;  /* 0x800000070606c210 */ /* 0x080fe20007ffe0ff */
[----:B------:R-:W-:Y:S01]  /*0470*/  @!P4 VIADD R13, R13, 0x1 ;  /* 0x000000010d0dc836 */ /* 0x000fe20000000000 */
[----:B------:R-:W-:Y:S02]  /*0480*/  @!P0 IADD3 R9, PT, PT, R9, -R2, RZ ;  /* 0x8000000209098210 */ /* 0x000fe40007ffe0ff */
[----:B------:R-:W-:Y:S02]  /*0490*/  ISETP.GE.U32.AND P0, PT, R6, R7, PT ;  /* 0x000000070600720c */ /* 0x000fe40003f06070 */
[----:B------:R-:W-:Y:S02]  /*04a0*/  ISETP.GT.U32.AND P1, PT, R2, R9, PT ;  /* 0x000000090200720c */ /* 0x000fe40003f24070 */
[----:B------:R-:W-:Y:S02]  /*04b0*/  LOP3.LUT R6, R26, R3, RZ, 0x3c, !PT ;  /* 0x000000031a067212 */ /* 0x000fe400078e3cff */
[----:B------:R-:W-:-:S02]  /*04c0*/  ISETP.NE.AND P4, PT, R5, RZ, PT ;  /* 0x000000ff0500720c */ /* 0x000fc40003f85270 */
[----:B------:R-:W-:-:S05]  /*04d0*/  ISETP.GE.AND P3, PT, R6, RZ, PT ;  /* 0x000000ff0600720c */ /* 0x000fca0003f66270 */
[----:B------:R-:W-:Y:S02]  /*04e0*/  @P0 IADD3 R13, PT, PT, R13, 0x1, RZ ;  /* 0x000000010d0d0810 */ /* 0x000fe40007ffe0ff */
[----:B------:R-:W-:-:S03]  /*04f0*/  @!P1 IADD3 R9, PT, PT, R9, -R2, RZ ;  /* 0x8000000209099210 */ /* 0x000fc60007ffe0ff */
[----:B------:R-:W-:Y:S01]  /*0500*/  IMAD.MOV.U32 R2, RZ, RZ, R13 ;  /* 0x000000ffff027224 */ /* 0x000fe200078e000d */
[----:B------:R-:W-:Y:S02]  /*0510*/  MOV R4, R9 ;  /* 0x0000000900047202 */ /* 0x000fe40000000f00 */
[----:B------:R-:W3:Y:S02]  /*0520*/  LDC R9, c[0x0][0x484] ;  /* 0x00012100ff097b82 */ /* 0x000ee40000000800 */
        /* <DEDUP_REMOVED lines=8> */
[----:B---3--:R-:W-:Y:S01]  /*05b0*/  IABS R15, R9 ;  /* 0x00000009000f7213 */ /* 0x008fe20000000000 */
[----:B------:R-:W-:Y:S01]  /*05c0*/  BSSY.RECONVERGENT B0, `(.L_x_74) ;  /* 0x0000c67000007945 */ /* 0x000fe20003800200 */
[----:B0-----:R-:W-:Y:S02]  /*05d0*/  IABS R14, R8 ;  /* 0x00000008000e7213 */ /* 0x001fe40000000000 */
[----:B------:R-:W0:Y:S08]  /*05e0*/  I2F.RP R5, R15 ;  /* 0x0000000f00057306 */ /* 0x000e300000209400 */
[----:B0-----:R-:W0:Y:S02]  /*05f0*/  MUFU.RCP R5, R5 ;  /* 0x0000000500057308 */ /* 0x001e240000001000 */
[----:B0-----:R-:W-:-:S06]  /*0600*/  IADD3 R12, PT, PT, R5, 0xffffffe, RZ ;  /* 0x0ffffffe050c7810 */ /* 0x001fcc0007ffe0ff */
[----:B------:R0:W1:Y:S02]  /*0610*/  F2I.FTZ.U32.TRUNC.NTZ R13, R12 ;  /* 0x0000000c000d7305 */ /* 0x000064000021f000 */
[----:B0-----:R-:W-:Y:S01]  /*0620*/  IMAD.MOV.U32 R12, RZ, RZ, RZ ;  /* 0x000000ffff0c7224 */ /* 0x001fe200078e00ff */
[----:B-1----:R-:W-:-:S05]  /*0630*/  IADD3 R10, PT, PT, RZ, -R13, RZ ;  /* 0x8000000dff0a7210 */ /* 0x002fca0007ffe0ff */
[----:B------:R-:W-:Y:S02]  /*0640*/  IMAD R17, R10, R15, RZ ;  /* 0x0000000f0a117224 */ /* 0x000fe400078e02ff */
[----:B------:R-:W0:Y:S02]  /*0650*/  I2F.RP R10, R14 ;  /* 0x0000000e000a7306 */ /* 0x000e240000209400 */
[----:B------:R-:W-:-:S06]  /*0660*/  IMAD.HI.U32 R13, R13, R17, R12 ;  /* 0x000000110d0d7227 */ /* 0x000fcc00078e000c */
[----:B------:R-:W-:-:S05]  /*0670*/  IMAD.HI.U32 R5, R13, R0, RZ ;  /* 0x000000000d057227 */ /* 0x000fca00078e00ff */
[----:B------:R-:W-:Y:S01]  /*0680*/  IADD3 R12, PT, PT, -R5, RZ, RZ ;  /* 0x000000ff050c7210 */ /* 0x000fe20007ffe1ff */
[----:B0-----:R-:W0:Y:S04]  /*0690*/  MUFU.RCP R10, R10 ;  /* 0x0000000a000a7308 */ /* 0x001e280000001000 */
[----:B------:R-:W-:-:S05]  /*06a0*/  IMAD R0, R15, R12, R0 ;  /* 0x0000000c0f007224 */ /* 0x000fca00078e0200 */
[----:B------:R-:W-:Y:S01]  /*06b0*/  ISETP.GT.U32.AND P1, PT, R15, R0, PT ;  /* 0x000000000f00720c */ /* 0x000fe20003f24070 */
[----:B0-----:R-:W-:-:S12]  /*06c0*/  VIADD R12, R10, 0xffffffe ;  /* 0x0ffffffe0a0c7836 */ /* 0x001fd80000000000 */
[-C--:B------:R-:W-:Y:S01]  /*06d0*/  @!P1 IADD3 R0, PT, PT, R0, -R15.reuse, RZ ;  /* 0x8000000f00009210 */ /* 0x080fe20007ffe0ff */
[----:B------:R0:W1:Y:S01]  /*06e0*/  F2I.FTZ.U32.TRUNC.NTZ R13, R12 ;  /* 0x0000000c000d7305 */ /* 0x000062000021f000 */
[----:B------:R-:W-:Y:S02]  /*06f0*/  @!P1 IADD3 R5, PT, PT, R5, 0x1, RZ ;  /* 0x0000000105059810 */ /* 0x000fe40007ffe0ff */
[----:B------:R-:W-:Y:S02]  /*0700*/  ISETP.GE.U32.AND P0, PT, R0, R15, PT ;  /* 0x0000000f0000720c */ /* 0x000fe40003f06070 */
[----:B------:R-:W-:Y:S02]  /*0710*/  LOP3.LUT R0, R26, R9, RZ, 0x3c, !PT ;  /* 0x000000091a007212 */ /* 0x000fe400078e3cff */
[----:B------:R-:W-:Y:S02]  /*0720*/  ISETP.NE.AND P1, PT, R9, RZ, PT ;  /* 0x000000ff0900720c */ /* 0x000fe40003f25270 */
[----:B------:R-:W-:Y:S01]  /*0730*/  ISETP.GE.AND P2, PT, R0, RZ, PT ;  /* 0x000000ff0000720c */ /* 0x000fe20003f46270 */
[----:B0-----:R-:W-:-:S06]  /*0740*/  IMAD.MOV.U32 R12, RZ, RZ, RZ ;  /* 0x000000ffff0c7224 */ /* 0x001fcc00078e00ff */
[----:B------:R-:W-:-:S05]  /*0750*/  @P0 IADD3 R5, PT, PT, R5, 0x1, RZ ;  /* 0x0000000105050810 */ /* 0x000fca0007ffe0ff */
[----:B------:R-:W-:Y:S01]  /*0760*/  IMAD.MOV.U32 R0, RZ, RZ, R5 ;  /* 0x000000ffff007224 */ /* 0x000fe200078e0005 */
[----:B-1----:R-:W-:-:S04]  /*0770*/  IADD3 R5, PT, PT, RZ, -R13, RZ ;  /* 0x8000000dff057210 */ /* 0x002fc80007ffe0ff */
[----:B------:R-:W-:Y:S01]  /*0780*/  @!P2 IADD3 R0, PT, PT, -R0, RZ, RZ ;  /* 0x000000ff0000a210 */ /* 0x000fe20007ffe1ff */
[----:B------:R-:W-:Y:S01]  /*0790*/  IMAD R5, R5, R14, RZ ;  /* 0x0000000e05057224 */ /* 0x000fe200078e02ff */
[----:B------:R-:W-:-:S03]  /*07a0*/  @!P1 LOP3.LUT R0, RZ, R9, RZ, 0x33, !PT ;  /* 0x00000009ff009212 */ /* 0x000fc600078e33ff */
[----:B------:R-:W-:Y:S01]  /*07b0*/  IMAD.HI.U32 R12, R13, R5, R12 ;  /* 0x000000050d0c7227 */ /* 0x000fe200078e000c */
[----:B------:R-:W-:Y:S02]  /*07c0*/  IABS R10, R0 ;  /* 0x00000000000a7213 */ /* 0x000fe40000000000 */
[C---:B------:R-:W-:Y:S02]  /*07d0*/  ISETP.GE.AND P2, PT, R0.reuse, RZ, PT ;  /* 0x000000ff0000720c */ /* 0x040fe40003f46270 */
[----:B------:R-:W-:Y:S02]  /*07e0*/  MOV R5, R10 ;  /* 0x0000000a00057202 */ /* 0x000fe40000000f00 */
[----:B------:R-:W-:-:S03]  /*07f0*/  IADD3 R0, PT, PT, -R0, RZ, RZ ;  /* 0x000000ff00007210 */ /* 0x000fc60007ffe1ff */
[----:B------:R-:W-:-:S04]  /*0800*/  IMAD.HI.U32 R12, R12, R5, RZ ;  /* 0x000000050c0c7227 */ /* 0x000fc800078e00ff */
[----:B------:R-:W-:Y:S01]  /*0810*/  IMAD R26, R9, R0, R26 ;  /* 0x00000000091a7224 */ /* 0x000fe200078e021a */
[----:B------:R-:W-:-:S05]  /*0820*/  IADD3 R12, PT, PT, -R12, RZ, RZ ;  /* 0x000000ff0c0c7210 */ /* 0x000fca0007ffe1ff */
[----:B------:R-:W-:-:S05]  /*0830*/  IMAD R5, R14, R12, R5 ;  /* 0x0000000c0e057224 */ /* 0x000fca00078e0205 */
[----:B------:R-:W-:-:S13]  /*0840*/  ISETP.GT.U32.AND P0, PT, R14, R5, PT ;  /* 0x000000050e00720c */ /* 0x000fda0003f04070 */
[----:B------:R-:W-:Y:S01]  /*0850*/  @!P0 IMAD.IADD R5, R5, 0x1, -R14 ;  /* 0x0000000105058824 */ /* 0x000fe200078e0a0e */
[----:B------:R-:W-:-:S04]  /*0860*/  ISETP.NE.AND P0, PT, R8, RZ, PT ;  /* 0x000000ff0800720c */ /* 0x000fc80003f05270 */
[----:B------:R-:W-:-:S13]  /*0870*/  ISETP.GT.U32.AND P1, PT, R14, R5, PT ;  /* 0x000000050e00720c */ /* 0x000fda0003f24070 */
[----:B------:R-:W-:-:S05]  /*0880*/  @!P1 IADD3 R5, PT, PT, R5, -R14, RZ ;  /* 0x8000000e05059210 */ /* 0x000fca0007ffe0ff */
[----:B------:R-:W-:Y:S01]  /*0890*/  @!P2 IMAD.MOV R5, RZ, RZ, -R5 ;  /* 0x000000ffff05a224 */ /* 0x000fe200078e0a05 */
[----:B------:R-:W-:Y:S02]  /*08a0*/  @!P0 LOP3.LUT R5, RZ, R8, RZ, 0x33, !PT ;  /* 0x00000008ff058212 */ /* 0x000fe400078e33ff */
[----:B--2---:R-:W-:-:S04]  /*08b0*/  LOP3.LUT R10, R16, 0xdf, RZ, 0xc0, !PT ;  /* 0x000000df100a7812 */ /* 0x004fc800078ec0ff */
[----:B------:R-:W-:-:S13]  /*08c0*/  ISETP.NE.AND P1, PT, R10, 0x56, PT ;  /* 0x000000560a00780c */ /* 0x000fda0003f25270 */
[----:B------:R-:W-:Y:S05]  /*08d0*/  @P1 BRA `(.L_x_75) ;  /* 0x000000b400d01947 */ /* 0x000fea0003800000 */
[----:B------:R-:W-:-:S13]  /*08e0*/  ISETP.GT.AND P0, PT, R4, 0x2, PT ;  /* 0x000000020400780c */ /* 0x000fda0003f04270 */
[----:B------:R-:W-:Y:S05]  /*08f0*/  @P0 BRA `(.L_x_76) ;  /* 0x0000005800c00947 */ /* 0x000fea0003800000 */
[----:B------:R-:W-:Y:S01]  /*0900*/  VIMNMX.U32 R4, PT, PT, R4, 0x3, PT ;  /* 0x0000000304047848 */ /* 0x000fe20003fe0000 */
[----:B------:R-:W0:Y:S03]  /*0910*/  LDC R11, c[0x0][0x448] ;  /* 0x00011200ff0b7b82 */ /* 0x000e260000000800 */
[----:B------:R-:W-:-:S05]  /*0920*/  SHF.L.U32 R4, R4, 0x2, RZ ;  /* 0x0000000204047819 */ /* 0x000fca00000006ff */
[----:B------:R-:W1:Y:S01]  /*0930*/  LDC R6, c[0x2][R4] ;  /* 0x0080000004067b82 */ /* 0x000e620000000800 */
[----:B0-----:R-:W-:Y:S02]  /*0940*/  IADD3 R11, PT, PT, R11, -0x1, RZ ;  /* 0xffffffff0b0b7810 */ /* 0x001fe40007ffe0ff */
[----:B-1----:R-:W-:-:S04]  /*0950*/  SHF.R.S32.HI R7, RZ, 0x1f, R6 ;  /* 0x0000001fff077819 */ /* 0x002fc80000011406 */
.L_x_258:
[----:B------:R-:W-:Y:S05]  /*0960*/  BRX R6 -0x970                                                                                                                                                    (*"BRANCH_TARGETS .L_x_259,.L_x_260,.L_x_261,.L_x_262"*) ;  /* 0xfffffff406a47949 */ /* 0x000fea000383ffff */
.L_x_261:
[----:B------:R-:W0:Y:S01]  /*0970*/  LDCU UR4, c[0x0][0x4e4] ;  /* 0x00009c80ff0477ac */ /* 0x000e220008000800 */
[----:B------:R-:W1:Y:S01]  /*0980*/  LDC R3, c[0x0][0x4d8] ;  /* 0x00013600ff037b82 */ /* 0x000e620000000800 */
[----:B------:R-:W2:Y:S07]  /*0990*/  LDCU.64 UR6, c[0x0][0x498] ;  /* 0x00009300ff0677ac */ /* 0x000eae0008000a00 */
[----:B------:R-:W3:Y:S08]  /*09a0*/  LDC.64 R6, c[0x0][0x3f0] ;  /* 0x0000fc00ff067b82 */ /* 0x000ef00000000a00 */
[----:B------:R-:W4:Y:S01]  /*09b0*/  LDC.64 R50, c[0x0][0x3b0] ;  /* 0x0000ec00ff327b82 */ /* 0x000f220000000a00 */
[----:B0-----:R-:W-:-:S06]  /*09c0*/  UIADD3 UR4, UPT, UPT, UR4, -0x1, URZ ;  /* 0xffffffff04047890 */ /* 0x001fcc000fffe0ff */
[----:B------:R-:W-:Y:S01]  /*09d0*/  IMAD R0, R9, UR4, R26 ;  /* 0x0000000409007c24 */ /* 0x000fe2000f8e021a */
[----:B------:R-:W0:Y:S03]  /*09e0*/  LDC.64 R48, c[0x0][0x3b8] ;  /* 0x0000ee00ff307b82 */ /* 0x000e260000000a00 */
[----:B--2---:R-:W-:-:S04]  /*09f0*/  IMAD R9, R5, UR7, R0 ;  /* 0x0000000705097c24 */ /* 0x004fc8000f8e0200 */
[----:B------:R-:W-:Y:S01]  /*0a00*/  IMAD R4, R2, UR6, R9 ;  /* 0x0000000602047c24 */ /* 0x000fe2000f8e0209 */
[----:B------:R-:W2:Y:S03]  /*0a10*/  LDC.64 R46, c[0x0][0x3c0] ;  /* 0x0000f000ff2e7b82 */ /* 0x000ea60000000a00 */
[----:B-1----:R-:W-:-:S04]  /*0a20*/  IMAD R17, R11, R3, R4 ;  /* 0x000000030b117224 */ /* 0x002fc800078e0204 */
[----:B---3--:R-:W-:Y:S01]  /*0a30*/  IMAD.WIDE R16, R17, 0x8, R6 ;  /* 0x0000000811107825 */ /* 0x008fe200078e0206 */
[----:B------:R-:W1:Y:S05]  /*0a40*/  LDC.64 R24, c[0x0][0x3c8] ;  /* 0x0000f200ff187b82 */ /* 0x000e6a0000000a00 */
[----:B------:R-:W3:Y:S03]  /*0a50*/  LDG.E.64 R16, desc[UR14][R16.64] ;  /* 0x0000000e10107981 */ /* 0x000ee6000c1e1b00 */
[----:B------:R-:W1:Y:S08]  /*0a60*/  LDC.64 R28, c[0x0][0x408] ;  /* 0x00010200ff1c7b82 */ /* 0x000e700000000a00 */
[----:B------:R-:W1:Y:S01]  /*0a70*/  LDC.64 R14, c[0x0][0x3d0] ;  /* 0x0000f400ff0e7b82 */ /* 0x000e620000000a00 */
[----:B----4-:R-:W-:-:S04]  /*0a80*/  IMAD.WIDE R50, R4, 0x8, R50 ;  /* 0x0000000804327825 */ /* 0x010fc800078e0232 */
[C---:B0-----:R-:W-:Y:S02]  /*0a90*/  IMAD.WIDE R48, R4.reuse, 0x8, R48 ;  /* 0x0000000804307825 */ /* 0x041fe400078e0230 */
[----:B------:R-:W5:Y:S02]  /*0aa0*/  LDG.E.64 R50, desc[UR14][R50.64] ;  /* 0x0000000e32327981 */ /* 0x000f64000c1e1b00 */
[C---:B--2---:R-:W-:Y:S02]  /*0ab0*/  IMAD.WIDE R46, R4.reuse, 0x8, R46 ;  /* 0x00000008042e7825 */ /* 0x044fe400078e022e */
[----:B------:R-:W5:Y:S02]  /*0ac0*/  LDG.E.64 R48, desc[UR14][R48.64] ;  /* 0x0000000e30307981 */ /* 0x000f64000c1e1b00 */
[C---:B-1----:R-:W-:Y:S02]  /*0ad0*/  IMAD.WIDE R24, R4.reuse, 0x8, R24 ;  /* 0x0000000804187825 */ /* 0x042fe400078e0218 */
[----:B------:R-:W5:Y:S02]  /*0ae0*/  LDG.E.64 R46, desc[UR14][R46.64] ;  /* 0x0000000e2e2e7981 */ /* 0x000f64000c1e1b00 */
[----:B------:R-:W-:-:S02]  /*0af0*/  IMAD.WIDE R28, R4, 0x8, R28 ;  /* 0x00000008041c7825 */ /* 0x000fc400078e021c */
[----:B------:R-:W5:Y:S04]  /*0b00*/  LDG.E.64 R24, desc[UR14][R24.64] ;  /* 0x0000000e18187981 */ /* 0x000f68000c1e1b00 */
[----:B------:R-:W5:Y:S01]  /*0b10*/  LDG.E.64 R28, desc[UR14][R28.64] ;  /* 0x0000000e1c1c7981 */ /* 0x000f62000c1e1b00 */
[----:B------:R-:W-:-:S06]  /*0b20*/  IMAD.WIDE R14, R4, 0x8, R14 ;  /* 0x00000008040e7825 */ /* 0x000fcc00078e020e */
[----:B------:R-:W5:Y:S01]  /*0b30*/  LDG.E.64 R14, desc[UR14][R14.64] ;  /* 0x0000000e0e0e7981 */ /* 0x000f62000c1e1b00 */
[----:B------:R-:W-:Y:S01]  /*0b40*/  BSSY.RECONVERGENT B2, `(.L_x_77) ;  /* 0x0000040000027945 */ /* 0x000fe20003800200 */
[----:B------:R-:W-:Y:S02]  /*0b50*/  CS2R R22, SRZ ;  /* 0x0000000000167805 */ /* 0x000fe4000001ff00 */
[----:B------:R-:W-:Y:S01]  /*0b60*/  CS2R R20, SRZ ;  /* 0x0000000000147805 */ /* 0x000fe2000001ff00 */
[----:B---3--:R-:W-:-:S14]  /*0b70*/  DSETP.NEU.AND P0, PT, R16, RZ, PT ;  /* 0x000000ff1000722a */ /* 0x008fdc0003f0d000 */
[----:B------:R-:W-:Y:S05]  /*0b80*/  @!P0 BRA `(.L_x_78) ;  /* 0x0000000000ec8947 */ /* 0x000fea0003800000 */
[----:B------:R-:W0:Y:S02]  /*0b90*/  LDCU UR4, c[0x0][0x4bc] ;  /* 0x00009780ff0477ac */ /* 0x000e240008000800 */
[----:B0-----:R-:W-:-:S06]  /*0ba0*/  UIADD3 UR4, UPT, UPT, UR4, -0x1, URZ ;  /* 0xffffffff04047890 */ /* 0x001fcc000fffe0ff */
[----:B------:R-:W-:-:S04]  /*0bb0*/  IMAD R9, R3, UR4, R4 ;  /* 0x0000000403097c24 */ /* 0x000fc8000f8e0204 */
[----:B------:R-:W-:-:S06]  /*0bc0*/  IMAD.WIDE R8, R9, 0x8, R6 ;  /* 0x0000000809087825 */ /* 0x000fcc00078e0206 */
        /* <DEDUP_REMOVED lines=18> */
[----:B------:R-:W-:Y:S02]  /*0cf0*/  MOV R6, R16 ;  /* 0x0000001000067202 */ /* 0x000fe40000000f00 */
[----:B------:R-:W-:-:S07]  /*0d00*/  MOV R0, 0xd20 ;  /* 0x00000d2000007802 */ /* 0x000fce0000000f00 */
[----:B-----5:R-:W-:Y:S05]  /*0d10*/  CALL.REL.NOINC `($__internal_3_$__cuda_sm20_div_rn_f64_full) ;  /* 0x000000bc00cc7944 */ /* 0x020fea0003c00000 */
[----:B------:R-:W-:-:S07]  /*0d20*/  MOV R7, R3 ;  /* 0x0000000300077202 */ /* 0x000fce0000000f00 */
.L_x_80:
[----:B------:R-:W-:Y:S05]  /*0d30*/  BSYNC.RECONVERGENT B3 ;  /* 0x0000000000037941 */ /* 0x000fea0003800200 */
.L_x_79:
[----:B------:R-:W0:Y:S01]  /*0d40*/  LDCU UR4, c[0x0][0x4c0] ;  /* 0x00009800ff0477ac */ /* 0x000e220008000800 */
[----:B------:R-:W1:Y:S08]  /*0d50*/  LDC R3, c[0x0][0x4d8] ;  /* 0x00013600ff037b82 */ /* 0x000e700000000800 */
[----:B------:R-:W2:Y:S01]  /*0d60*/  LDC.64 R8, c[0x0][0x3f0] ;  /* 0x0000fc00ff087b82 */ /* 0x000ea20000000a00 */
[----:B0-----:R-:W-:-:S06]  /*0d70*/  UIADD3 UR4, UPT, UPT, UR4, -0x1, URZ ;  /* 0xffffffff04047890 */ /* 0x001fcc000fffe0ff */
[----:B-1----:R-:W-:-:S04]  /*0d80*/  IMAD R3, R3, UR4, R4 ;  /* 0x0000000403037c24 */ /* 0x002fc8000f8e0204 */
[----:B--2---:R-:W-:-:S06]  /*0d90*/  IMAD.WIDE R8, R3, 0x8, R8 ;  /* 0x0000000803087825 */ /* 0x004fcc00078e0208 */
[----:B------:R-:W2:Y:S01]  /*0da0*/  LDG.E.64 R8, desc[UR14][R8.64] ;  /* 0x0000000e08087981 */ /* 0x000ea2000c1e1b00 */
[----:B------:R-:W0:Y:S01]  /*0db0*/  MUFU.RCP64H R13, R17 ;  /* 0x00000011000d7308 */ /* 0x000e220000001800 */
[----:B------:R-:W-:Y:S01]  /*0dc0*/  HFMA2 R12, -RZ, RZ, 0, 5.9604644775390625e-08 ;  /* 0x00000001ff0c7431 */ /* 0x000fe200000001ff */
[----:B------:R-:W-:Y:S01]  /*0dd0*/  BSSY.RECONVERGENT B3, `(.L_x_78) ;  /* 0x0000016000037945 */ /* 0x000fe20003800200 */
[----:B------:R-:W-:Y:S01]  /*0de0*/  IMAD.MOV.U32 R22, RZ, RZ, R6 ;  /* 0x000000ffff167224 */ /* 0x000fe200078e0006 */
[----:B------:R-:W-:-:S03]  /*0df0*/  MOV R23, R7 ;  /* 0x0000000700177202 */ /* 0x000fc60000000f00 */
        /* <DEDUP_REMOVED lines=17> */
[----:B------:R-:W-:Y:S01]  /*0f10*/  MOV R20, R6 ;  /* 0x0000000600147202 */ /* 0x000fe20000000f00 */
[----:B------:R-:W-:-:S07]  /*0f20*/  IMAD.MOV.U32 R21, RZ, RZ, R3 ;  /* 0x000000ffff157224 */ /* 0x000fce00078e0003 */
.L_x_81:
[----:B------:R-:W-:Y:S05]  /*0f30*/  BSYNC.RECONVERGENT B3 ;  /* 0x0000000000037941 */ /* 0x000fea0003800200 */
.L_x_78:
[----:B------:R-:W-:Y:S05]  /*0f40*/  BSYNC.RECONVERGENT B2 ;  /* 0x0000000000027941 */ /* 0x000fea0003800200 */
.L_x_77:
[----:B------:R-:W0:Y:S01]  /*0f50*/  LDC.64 R18, c[0x0][0x418] ;  /* 0x00010600ff127b82 */ /* 0x000e220000000a00 */
[----:B------:R-:W1:Y:S01]  /*0f60*/  LDCU UR5, c[0x0][0x484] ;  /* 0x00009080ff0577ac */ /* 0x000e620008000800 */
[----:B------:R-:W2:Y:S06]  /*0f70*/  LDCU UR4, c[0x0][0x4a0] ;  /* 0x00009400ff0477ac */ /* 0x000eac0008000800 */
[----:B------:R-:W3:Y:S08]  /*0f80*/  LDC R3, c[0x0][0x44c] ;  /* 0x00011300ff037b82 */ /* 0x000ef00000000800 */
[----:B------:R-:W4:Y:S01]  /*0f90*/  LDC R32, c[0x0][0x458] ;  /* 0x00011600ff207b82 */ /* 0x000f220000000800 */
[----:B0-----:R-:W-:-:S07]  /*0fa0*/  IMAD.WIDE R18, R4, 0x8, R18 ;  /* 0x0000000804127825 */ /* 0x001fce00078e0212 */
[----:B------:R-:W0:Y:S08]  /*0fb0*/  LDC.64 R30, c[0x0][0x450] ;  /* 0x00011400ff1e7b82 */ /* 0x000e300000000a00 */
[----:B------:R-:W4:Y:S01]  /*0fc0*/  LDC R0, c[0x0][0x48c] ;  /* 0x00012300ff007b82 */ /* 0x000f220000000800 */
[----:B-1----:R-:W-:Y:S01]  /*0fd0*/  IMAD R5, R5, UR5, R26 ;  /* 0x0000000505057c24 */ /* 0x002fe2000f8e021a */
[----:B------:R-:W1:Y:S01]  /*0fe0*/  LDCU UR5, c[0x0][0x494] ;  /* 0x00009280ff0577ac */ /* 0x000e620008000800 */
[----:B---3--:R-:W-:Y:S01]  /*0ff0*/  IADD3 R3, PT, PT, R3, -0x1, RZ ;  /* 0xffffffff03037810 */ /* 0x008fe20007ffe0ff */
[----:B------:R-:W5:Y:S04]  /*1000*/  LDG.E.64 R18, desc[UR14][R18.64] ;  /* 0x0000000e12127981 */ /* 0x000f68000c1e1b00 */
[----:B------:R-:W3:Y:S08]  /*1010*/  LDC R4, c[0x0][0x444] ;  /* 0x00011100ff047b82 */ /* 0x000ef00000000800 */
[----:B------:R-:W1:Y:S01]  /*1020*/  LDC.64 R6, c[0x0][0x388] ;  /* 0x0000e200ff067b82 */ /* 0x000e620000000a00 */
[----:B0-----:R-:W-:-:S02]  /*1030*/  IADD3 R27, PT, PT, R30, -0x1, RZ ;  /* 0xffffffff1e1b7810 */ /* 0x001fc40007ffe0ff */
[----:B------:R-:W-:-:S05]  /*1040*/  IADD3 R31, PT, PT, R31, -0x1, RZ ;  /* 0xffffffff1f1f7810 */ /* 0x000fca0007ffe0ff */
[----:B------:R-:W0:Y:S01]  /*1050*/  LDC.64 R12, c[0x0][0x470] ;  /* 0x00011c00ff0c7b82 */ /* 0x000e220000000a00 */
[----:B---3--:R-:W-:-:S07]  /*1060*/  VIADD R4, R4, 0xffffffff ;  /* 0xffffffff04047836 */ /* 0x008fce0000000000 */
[----:B------:R-:W3:Y:S01]  /*1070*/  LDC.64 R8, c[0x0][0x478] ;  /* 0x00011e00ff087b82 */ /* 0x000ee20000000a00 */
[--C-:B--2---:R-:W-:Y:S01]  /*1080*/  IMAD R10, R11, UR4, R4.reuse ;  /* 0x000000040b0a7c24 */ /* 0x104fe2000f8e0204 */
[----:B----4-:R-:W-:Y:S01]  /*1090*/  IADD3 R11, PT, PT, R32, -0x1, RZ ;  /* 0xffffffff200b7810 */ /* 0x010fe20007ffe0ff */
[----:B------:R-:W-:Y:S02]  /*10a0*/  IMAD R26, R3, UR4, R4 ;  /* 0x00000004031a7c24 */ /* 0x000fe4000f8e0204 */
[----:B------:R-:W-:Y:S02]  /*10b0*/  IMAD.IADD R3, R5, 0x1, R10 ;  /* 0x0000000105037824 */ /* 0x000fe400078e020a */
[--C-:B------:R-:W-:Y:S01]  /*10c0*/  IMAD R10, R11, UR4, R4.reuse ;  /* 0x000000040b0a7c24 */ /* 0x100fe2000f8e0204 */
[----:B------:R-:W-:Y:S01]  /*10d0*/  IADD3 R11, PT, PT, R5, R26, RZ ;  /* 0x0000001a050b7210 */ /* 0x000fe20007ffe0ff */
[--C-:B------:R-:W-:Y:S02]  /*10e0*/  IMAD R30, R27, UR4, R4.reuse ;  /* 0x000000041b1e7c24 */ /* 0x100fe4000f8e0204 */
[C---:B------:R-:W-:Y:S01]  /*10f0*/  IMAD R3, R0.reuse, 0x2, R3 ;  /* 0x0000000200037824 */ /* 0x040fe200078e0203 */
[C---:B------:R-:W-:Y:S01]  /*1100*/  IADD3 R35, PT, PT, R5.reuse, R10, RZ ;  /* 0x0000000a05237210 */ /* 0x040fe20007ffe0ff */
[----:B------:R-:W-:Y:S01]  /*1110*/  IMAD R11, R0, 0x2, R11 ;  /* 0x00000002000b7824 */ /* 0x000fe200078e020b */
[----:B------:R-:W-:Y:S01]  /*1120*/  IADD3 R27, PT, PT, R5, R30, RZ ;  /* 0x0000001e051b7210 */ /* 0x000fe20007ffe0ff */
[----:B-1----:R-:W-:Y:S01]  /*1130*/  IMAD R3, R2, UR5, R3 ;  /* 0x0000000502037c24 */ /* 0x002fe2000f8e0203 */
[----:B0-----:R-:W-:Y:S01]  /*1140*/  IADD3 R13, PT, PT, R13, -0x1, RZ ;  /* 0xffffffff0d0d7810 */ /* 0x001fe20007ffe0ff */
[----:B------:R-:W-:Y:S01]  /*1150*/  IMAD R32, R31, UR4, R4 ;  /* 0x000000041f207c24 */ /* 0x000fe2000f8e0204 */
[----:B------:R-:W-:Y:S01]  /*1160*/  LEA R31, R0, R27, 0x1 ;  /* 0x0000001b001f7211 */ /* 0x000fe200078e08ff */
[----:B------:R-:W-:-:S02]  /*1170*/  IMAD R11, R2, UR5, R11 ;  /* 0x00000005020b7c24 */ /* 0x000fc4000f8e020b */
[--C-:B------:R-:W-:Y:S01]  /*1180*/  IMAD.WIDE R26, R3, 0x8, R6.reuse ;  /* 0x00000008031a7825 */ /* 0x100fe200078e0206 */
[----:B------:R-:W-:Y:S02]  /*1190*/  IADD3 R33, PT, PT, R5, R32, RZ ;  /* 0x0000002005217210 */ /* 0x000fe40007ffe0ff */
[----:B------:R-:W-:Y:S01]  /*11a0*/  IADD3 R3, PT, PT, R12, -0x1, RZ ;  /* 0xffffffff0c037810 */ /* 0x000fe20007ffe0ff */
[----:B------:R-:W-:Y:S01]  /*11b0*/  IMAD.WIDE R10, R11, 0x8, R6 ;  /* 0x000000080b0a7825 */ /* 0x000fe200078e0206 */
[----:B------:R0:W-:Y:S01]  /*11c0*/  STG.E.64 desc[UR14][R26.64], R16 ;  /* 0x000000101a007986 */ /* 0x0001e2000c101b0e */
[----:B---3--:R-:W-:Y:S02]  /*11d0*/  IADD3 R9, PT, PT, R9, -0x1, RZ ;  /* 0xffffffff09097810 */ /* 0x008fe40007ffe0ff */
[C---:B------:R-:W-:Y:S01]  /*11e0*/  LEA R33, R0.reuse, R33, 0x1 ;  /* 0x0000002100217211 */ /* 0x040fe200078e08ff */
[----:B-----5:R1:W-:Y:S01]  /*11f0*/  STG.E.64 desc[UR14][R10.64], R50 ;  /* 0x000000320a007986 */ /* 0x0203e2000c101b0e */
[----:B------:R-:W-:-:S02]  /*1200*/  IMAD R35, R0, 0x2, R35 ;  /* 0x0000000200237824 */ /* 0x000fc400078e0223 */
[C---:B------:R-:W-:Y:S02]  /*1210*/  IMAD R31, R2.reuse, UR5, R31 ;  /* 0x00000005021f7c24 */ /* 0x040fe4000f8e021f */
[C---:B------:R-:W-:Y:S02]  /*1220*/  IMAD R33, R2.reuse, UR5, R33 ;  /* 0x0000000502217c24 */ /* 0x040fe4000f8e0221 */
[----:B------:R-:W-:Y:S02]  /*1230*/  IMAD R39, R2, UR5, R35 ;  /* 0x0000000502277c24 */ /* 0x000fe4000f8e0223 */
[----:B------:R-:W-:-:S04]  /*1240*/  IMAD.WIDE R34, R31, 0x8, R6 ;  /* 0x000000081f227825 */ /* 0x000fc800078e0206 */
[----:B0-----:R-:W-:Y:S01]  /*1250*/  VIADD R27, R8, 0xffffffff ;  /* 0xffffffff081b7836 */ /* 0x001fe20000000000 */
[----:B------:R0:W-:Y:S01]  /*1260*/  STG.E.64 desc[UR14][R34.64], R48 ;  /* 0x0000003022007986 */ /* 0x0001e2000c101b0e */
[--C-:B------:R-:W-:Y:S02]  /*1270*/  IMAD R8, R3, UR4, R4.reuse ;  /* 0x0000000403087c24 */ /* 0x100fe4000f8e0204 */
[--C-:B-1----:R-:W-:Y:S02]  /*1280*/  IMAD R10, R13, UR4, R4.reuse ;  /* 0x000000040d0a7c24 */ /* 0x102fe4000f8e0204 */
[--C-:B------:R-:W-:Y:S01]  /*1290*/  IMAD R12, R27, UR4, R4.reuse ;  /* 0x000000041b0c7c24 */ /* 0x100fe2000f8e0204 */
[----:B------:R-:W-:Y:S01]  /*12a0*/  IADD3 R3, PT, PT, R5, R8, RZ ;  /* 0x0000000805037210 */ /* 0x000fe20007ffe0ff */
[----:B------:R-:W-:Y:S01]  /*12b0*/  IMAD R26, R9, UR4, R4 ;  /* 0x00000004091a7c24 */ /* 0x000fe2000f8e0204 */
[----:B------:R-:W1:Y:S01]  /*12c0*/  LDCU UR4, c[0x0][0x4e0] ;  /* 0x00009c00ff0477ac */ /* 0x000e620008000800 */
[C---:B------:R-:W-:Y:S01]  /*12d0*/  IMAD.IADD R9, R5.reuse, 0x1, R10 ;  /* 0x0000000105097824 */ /* 0x040fe200078e020a */
[----:B------:R-:W-:Y:S01]  /*12e0*/  IADD3 R11, PT, PT, R5, R12, RZ ;  /* 0x0000000c050b7210 */ /* 0x000fe20007ffe0ff */
[----:B------:R-:W-:Y:S01]  /*12f0*/  IMAD.WIDE R36, R33, 0x8, R6 ;  /* 0x0000000821247825 */ /* 0x000fe200078e0206 */
[----:B------:R-:W-:Y:S01]  /*1300*/  IADD3 R27, PT, PT, R5, R26, RZ ;  /* 0x0000001a051b7210 */ /* 0x000fe20007ffe0ff */
[----:B------:R-:W-:Y:S01]  /*1310*/  DMUL R32, R28, R16 ;  /* 0x000000101c207228 */ /* 0x000fe20000000000 */
[C---:B------:R-:W-:Y:S01]  /*1320*/  LEA R9, R0.reuse, R9, 0x1 ;  /* 0x0000000900097211 */ /* 0x040fe200078e08ff */
[C---:B------:R-:W-:Y:S01]  /*1330*/  IMAD R3, R0.reuse, 0x2, R3 ;  /* 0x0000000200037824 */ /* 0x040fe200078e0203 */
[C---:B------:R-:W-:Y:S01]  /*1340*/  LEA R13, R0.reuse, R11, 0x1 ;  /* 0x0000000b000d7211 */ /* 0x040fe200078e08ff */
[----:B------:R-:W-:Y:S01]  /*1350*/  IMAD.WIDE R38, R39, 0x8, R6 ;  /* 0x0000000827267825 */ /* 0x000fe200078e0206 */
[----:B------:R-:W-:Y:S03]  /*1360*/  STG.E.64 desc[UR14][R36.64], R46 ;  /* 0x0000002e24007986 */ /* 0x000fe6000c101b0e */
[----:B0-----:R-:W-:Y:S01]  /*1370*/  IMAD R35, R0, 0x2, R27 ;  /* 0x0000000200237824 */ /* 0x001fe200078e021b */
[----:B------:R0:W-:Y:S01]  /*1380*/  STG.E.64 desc[UR14][R38.64], R28 ;  /* 0x0000001c26007986 */ /* 0x0001e2000c101b0e */
[C---:B------:R-:W-:Y:S01]  /*1390*/  IMAD R3, R2.reuse, UR5, R3 ;  /* 0x0000000502037c24 */ /* 0x040fe2000f8e0203 */
[-C--:B------:R-:W-:Y:S01]  /*13a0*/  DMUL R30, R50, R32.reuse ;  /* 0x00000020321e7228 */ /* 0x080fe20000000000 */
[C---:B------:R-:W-:Y:S01]  /*13b0*/  IMAD R11, R2.reuse, UR5, R9 ;  /* 0x00000005020b7c24 */ /* 0x040fe2000f8e0209 */
[----:B------:R-:W-:Y:S01]  /*13c0*/  DMUL R26, R46, R32 ;  /* 0x000000202e1a7228 */ /* 0x000fe20000000000 */
[C---:B------:R-:W-:Y:S01]  /*13d0*/  IMAD R13, R2.reuse, UR5, R13 ;  /* 0x00000005020d7c24 */ /* 0x040fe2000f8e020d */
[----:B-1----:R-:W-:Y:S01]  /*13e0*/  UISETP.NE.AND UP0, UPT, UR4, URZ, UPT ;  /* 0x000000ff0400728c */ /* 0x002fe2000bf05270 */
[----:B------:R-:W-:-:S02]  /*13f0*/  IMAD R35, R2, UR5, R35 ;  /* 0x0000000502237c24 */ /* 0x000fc4000f8e0223 */
[----:B------:R-:W-:-:S04]  /*1400*/  IMAD.WIDE R8, R3, 0x8, R6 ;  /* 0x0000000803087825 */ /* 0x000fc800078e0206 */
[--C-:B------:R-:W-:Y:S01]  /*1410*/  IMAD.WIDE R10, R11, 0x8, R6.reuse ;  /* 0x000000080b0a7825 */ /* 0x100fe200078e0206 */
[----:B0-----:R-:W-:Y:S01]  /*1420*/  DMUL R28, R48, R32 ;  /* 0x00000020301c7228 */ /* 0x001fe20000000000 */
[----:B------:R0:W-:Y:S02]  /*1430*/  STG.E.64 desc[UR14][R8.64], R32 ;  /* 0x0000002008007986 */ /* 0x0001e4000c101b0e */
[--C-:B------:R-:W-:Y:S02]  /*1440*/  IMAD.WIDE R12, R13, 0x8, R6.reuse ;  /* 0x000000080d0c7825 */ /* 0x100fe400078e0206 */
[----:B------:R0:W-:Y:S02]  /*1450*/  STG.E.64 desc[UR14][R10.64], R30 ;  /* 0x0000001e0a007986 */ /* 0x0001e4000c101b0e */
[----:B------:R-:W-:Y:S02]  /*1460*/  IMAD.WIDE R6, R35, 0x8, R6 ;  /* 0x0000000823067825 */ /* 0x000fe400078e0206 */
[----:B------:R0:W-:Y:S04]  /*1470*/  STG.E.64 desc[UR14][R12.64], R28 ;  /* 0x0000001c0c007986 */ /* 0x0001e8000c101b0e */
[----:B------:R0:W-:Y:S01]  /*1480*/  STG.E.64 desc[UR14][R6.64], R26 ;  /* 0x0000001a06007986 */ /* 0x0001e2000c101b0e */
[----:B------:R-:W-:Y:S05]  /*1490*/  BRA.U !UP0, `(.L_x_82) ;  /* 0x0000000108507547 */ /* 0x000fea000b800000 */
[----:B------:R-:W-:Y:S01]  /*14a0*/  DMUL R48, R48, R48 ;  /* 0x0000003030307228 */ /* 0x000fe20000000000 */
[----:B------:R-:W-:Y:S07]  /*14b0*/  BSSY.RECONVERGENT B1, `(.L_x_83) ;  /* 0x0000010000017945 */ /* 0x000fee0003800200 */
[----:B------:R-:W-:-:S08]  /*14c0*/  DFMA R48, R50, R50, R48 ;  /* 0x000000323230722b */ /* 0x000fd00000000030 */
[----:B------:R-:W-:-:S10]  /*14d0*/  DFMA R48, R46, R46, R48 ;  /* 0x0000002e2e30722b */ /* 0x000fd40000000030 */
[----:B------:R-:W1:Y:S02]  /*14e0*/  F2F.F32.F64 R49, R48 ;  /* 0x0000003000317310 */ /* 0x000e640000301000 */
[----:B-1----:R-:W-:-:S06]  /*14f0*/  IADD3 R0, PT, PT, R49, -0xd000000, RZ ;  /* 0xf300000031007810 */ /* 0x002fcc0007ffe0ff */
[----:B0-----:R0:W1:Y:S01]  /*1500*/  MUFU.RSQ R8, R49 ;  /* 0x0000003100087308 */ /* 0x0010620000001400 */
[----:B------:R-:W-:-:S13]  /*1510*/  ISETP.GT.U32.AND P0, PT, R0, 0x727fffff, PT ;  /* 0x727fffff0000780c */ /* 0x000fda0003f04070 */
[----:B0-----:R-:W-:Y:S05]  /*1520*/  @!P0 BRA `(.L_x_84) ;  /* 0x0000000000108947 */ /* 0x001fea0003800000 */
[----:B------:R-:W-:Y:S02]  /*1530*/  MOV R0, R49 ;  /* 0x0000003100007202 */ /* 0x000fe40000000f00 */
[----:B------:R-:W-:-:S07]  /*1540*/  MOV R3, 0x1560 ;  /* 0x0000156000037802 */ /* 0x000fce0000000f00 */
[----:B-1----:R-:W-:Y:S05]  /*1550*/  CALL.REL.NOINC `($__internal_5_$__cuda_sm20_sqrt_rn_f32_slowpath) ;  /* 0x000000c000287944 */ /* 0x002fea0003c00000 */
[----:B------:R-:W-:Y:S05]  /*1560*/  BRA `(.L_x_85) ;  /* 0x0000000000107947 */ /* 0x000fea0003800000 */
.L_x_84:
[----:B-1----:R-:W-:Y:S01]  /*1570*/  FMUL.FTZ R6, R49, R8 ;  /* 0x0000000831067220 */ /* 0x002fe20000410000 */
[----:B------:R-:W-:-:S03]  /*1580*/  FMUL.FTZ R0, R8, 0.5 ;  /* 0x3f00000008007820 */ /* 0x000fc60000410000 */
[----:B------:R-:W-:-:S04]  /*1590*/  FFMA R3, -R6, R6, R49 ;  /* 0x0000000606037223 */ /* 0x000fc80000000131 */
[----:B------:R-:W-:-:S07]  /*15a0*/  FFMA R6, R3, R0, R6 ;  /* 0x0000000003067223 */ /* 0x000fce0000000006 */
.L_x_85:
[----:B------:R-:W-:Y:S05]  /*15b0*/  BSYNC.RECONVERGENT B1 ;  /* 0x0000000000017941 */ /* 0x000fea0003800200 */
.L_x_83:
[----:B------:R0:W1:Y:S01]  /*15c0*/  F2F.F64.F32 R8, R6 ;  /* 0x0000000600087310 */ /* 0x0000620000201800 */
[----:B------:R-:W-:Y:S05]  /*15d0*/  BRA `(.L_x_86) ;  /* 0x0000000000887947 */ /* 0x000fea0003800000 */
.L_x_82:
[----:B------:R-:W-:Y:S01]  /*15e0*/  DMUL R48, R48, R48 ;  /* 0x0000003030307228 */ /* 0x000fe20000000000 */
[----:B0-----:R-:W-:Y:S01]  /*15f0*/  MOV R8, 0x0 ;  /* 0x0000000000087802 */ /* 0x001fe20000000f00 */
[----:B------:R-:W-:Y:S01]  /*1600*/  BSSY.RECONVERGENT B2, `(.L_x_86) ;  /* 0x000001f000027945 */ /* 0x000fe20003800200 */
[----:B------:R-:W-:-:S05]  /*1610*/  MOV R9, 0x3fd80000 ;  /* 0x3fd8000000097802 */ /* 0x000fca0000000f00 */
[----:B------:R-:W-:-:S08]  /*1620*/  DFMA R48, R50, R50, R48 ;  /* 0x000000323230722b */ /* 0x000fd00000000030 */
[----:B------:R-:W-:-:S06]  /*1630*/  DFMA R46, R46, R46, R48 ;  /* 0x0000002e2e2e722b */ /* 0x000fcc0000000030 */
[----:B------:R-:W0:Y:S04]  /*1640*/  MUFU.RSQ64H R35, R47 ;  /* 0x0000002f00237308 */ /* 0x000e280000001c00 */
[----:B------:R-:W-:-:S05]  /*1650*/  VIADD R34, R47, 0xfcb00000 ;  /* 0xfcb000002f227836 */ /* 0x000fca0000000000 */
[----:B------:R-:W-:Y:S01]  /*1660*/  ISETP.GE.U32.AND P0, PT, R34, 0x7ca00000, PT ;  /* 0x7ca000002200780c */ /* 0x000fe20003f06070 */
[----:B0-----:R-:W-:-:S08]  /*1670*/  DMUL R6, R34, R34 ;  /* 0x0000002222067228 */ /* 0x001fd00000000000 */
[----:B------:R-:W-:-:S08]  /*1680*/  DFMA R6, R46, -R6, 1 ;  /* 0x3ff000002e06742b */ /* 0x000fd00000000806 */
[----:B------:R-:W-:Y:S02]  /*1690*/  DFMA R8, R6, R8, 0.5 ;  /* 0x3fe000000608742b */ /* 0x000fe40000000008 */
[----:B------:R-:W-:-:S08]  /*16a0*/  DMUL R6, R34, R6 ;  /* 0x0000000622067228 */ /* 0x000fd00000000000 */
[----:B------:R-:W-:-:S08]  /*16b0*/  DFMA R10, R8, R6, R34 ;  /* 0x00000006080a722b */ /* 0x000fd00000000022 */
[----:B------:R-:W-:Y:S02]  /*16c0*/  DMUL R36, R46, R10 ;  /* 0x0000000a2e247228 */ /* 0x000fe40000000000 */
[----:B------:R-:W-:Y:S01]  /*16d0*/  VIADD R13, R11, 0xfff00000 ;  /* 0xfff000000b0d7836 */ /* 0x000fe20000000000 */
[----:B------:R-:W-:-:S05]  /*16e0*/  MOV R12, R10 ;  /* 0x0000000a000c7202 */ /* 0x000fca0000000f00 */
[----:B------:R-:W-:-:S08]  /*16f0*/  DFMA R6, R36, -R36, R46 ;  /* 0x800000242406722b */ /* 0x000fd0000000002e */
[----:B------:R-:W-:Y:S01]  /*1700*/  DFMA R8, R6, R12, R36 ;  /* 0x0000000c0608722b */ /* 0x000fe20000000024 */
[----:B------:R-:W-:Y:S10]  /*1710*/  @!P0 BRA `(.L_x_87) ;  /* 0x0000000000348947 */ /* 0x000ff40003800000 */
[----:B------:R-:W-:Y:S01]  /*1720*/  MOV R12, R10 ;  /* 0x0000000a000c7202 */ /* 0x000fe20000000f00 */
[----:B------:R-:W-:Y:S01]  /*1730*/  IMAD.MOV.U32 R8, RZ, RZ, R7 ;  /* 0x000000ffff087224 */ /* 0x000fe200078e0007 */
[----:B------:R-:W-:Y:S01]  /*1740*/  MOV R9, R6 ;  /* 0x0000000600097202 */ /* 0x000fe20000000f00 */
[----:B------:R-:W-:Y:S01]  /*1750*/  IMAD.MOV.U32 R11, RZ, RZ, R46 ;  /* 0x000000ffff0b7224 */ /* 0x000fe200078e002e */
[----:B------:R-:W-:Y:S01]  /*1760*/  MOV R0, R13 ;  /* 0x0000000d00007202 */ /* 0x000fe20000000f00 */
[----:B------:R-:W-:Y:S01]  /*1770*/  IMAD.MOV.U32 R3, RZ, RZ, R34 ;  /* 0x000000ffff037224 */ /* 0x000fe200078e0022 */
[----:B------:R-:W-:Y:S02]  /*1780*/  MOV R10, R47 ;  /* 0x0000002f000a7202 */ /* 0x000fe40000000f00 */
[----:B------:R-:W-:Y:S02]  /*1790*/  MOV R7, R36 ;  /* 0x0000002400077202 */ /* 0x000fe40000000f00 */
[----:B------:R-:W-:-:S02]  /*17a0*/  MOV R6, R37 ;  /* 0x0000002500067202 */ /* 0x000fc40000000f00 */
[----:B------:R-:W-:-:S07]  /*17b0*/  MOV R13, 0x17d0 ;  /* 0x000017d0000d7802 */ /* 0x000fce0000000f00 */
[----:B------:R-:W-:Y:S05]  /*17c0*/  CALL.REL.NOINC `($__internal_4_$__cuda_sm20_dsqrt_rn_f64_mediumpath_v1) ;  /* 0x000000b800b87944 */ /* 0x000fea0003c00000 */
[----:B------:R-:W-:Y:S01]  /*17d0*/  MOV R8, R3 ;  /* 0x0000000300087202 */ /* 0x000fe20000000f00 */
[----:B------:R-:W-:-:S07]  /*17e0*/  IMAD.MOV.U32 R9, RZ, RZ, R0 ;  /* 0x000000ffff097224 */ /* 0x000fce00078e0000 */
.L_x_87:
[----:B------:R-:W-:Y:S05]  /*17f0*/  BSYNC.RECONVERGENT B2 ;  /* 0x0000000000027941 */ /* 0x000fea0003800200 */
.L_x_86:
[----:B------:R-:W2:Y:S01]  /*1800*/  MUFU.RCP64H R7, R19 ;  /* 0x0000001300077308 */ /* 0x000ea20000001800 */
[----:B0-----:R-:W-:Y:S01]  /*1810*/  HFMA2 R6, -RZ, RZ, 0, 5.9604644775390625e-08 ;  /* 0x00000001ff067431 */ /* 0x001fe200000001ff */
[----:B-1----:R-:W-:Y:S01]  /*1820*/  FSETP.GEU.AND P1, PT, |R9|, 6.5827683646048100446e-37, PT ;  /* 0x036000000900780b */ /* 0x002fe20003f2e200 */
[----:B------:R-:W-:Y:S04]  /*1830*/  BSSY.RECONVERGENT B2, `(.L_x_88) ;  /* 0x0000012000027945 */ /* 0x000fe80003800200 */
[----:B--2---:R-:W-:-:S08]  /*1840*/  DFMA R10, -R18, R6, 1 ;  /* 0x3ff00000120a742b */ /* 0x004fd00000000106 */
        /* <DEDUP_REMOVED lines=14> */
[----:B------:R-:W-:Y:S05]  /*1930*/  CALL.REL.NOINC `($__internal_3_$__cuda_sm20_div_rn_f64_full) ;  /* 0x000000b000c47944 */ /* 0x000fea0003c00000 */
[----:B------:R-:W-:-:S07]  /*1940*/  MOV R7, R3 ;  /* 0x0000000300077202 */ /* 0x000fce0000000f00 */
.L_x_89:
[----:B------:R-:W-:Y:S05]  /*1950*/  BSYNC.RECONVERGENT B2 ;  /* 0x0000000000027941 */ /* 0x000fea0003800200 */
.L_x_88:
[----:B------:R-:W0:Y:S01]  /*1960*/  LDC R11, c[0x0][0x45c] ;  /* 0x00011700ff0b7b82 */ /* 0x000e220000000800 */
[----:B------:R-:W-:Y:S01]  /*1970*/  DSETP.GEU.AND P0, PT, R6, 1, PT ;  /* 0x3ff000000600742a */ /* 0x000fe20003f0e000 */
[----:B------:R-:W-:Y:S01]  /*1980*/  BSSY.RECONVERGENT B2, `(.L_x_90) ;  /* 0x00000a4000027945 */ /* 0x000fe20003800200 */
[----:B0-----:R-:W-:-:S12]  /*1990*/  VIADD R11, R11, 0xffffffff ;  /* 0xffffffff0b0b7836 */ /* 0x001fd80000000000 */
[----:B------:R-:W-:Y:S05]  /*19a0*/  @P0 BRA `(.L_x_91) ;  /* 0x00000008005c0947 */ /* 0x000fea0003800000 */
[----:B------:R-:W0:Y:S01]  /*19b0*/  LDC R0, c[0x0][0x440] ;  /* 0x00011000ff007b82 */ /* 0x000e220000000800 */
[----:B------:R-:W0:Y:S01]  /*19c0*/  LDCU UR4, c[0x0][0x4a0] ;  /* 0x00009400ff0477ac */ /* 0x000e220008000800 */
[----:B------:R-:W1:Y:S06]  /*19d0*/  LDCU UR5, c[0x0][0x494] ;  /* 0x00009280ff0577ac */ /* 0x000e6c0008000800 */
[----:B------:R-:W2:Y:S08]  /*19e0*/  LDC R3, c[0x0][0x48c] ;  /* 0x00012300ff037b82 */ /* 0x000eb00000000800 */
[----:B------:R-:W3:Y:S01]  /*19f0*/  LDC.64 R14, c[0x0][0x388] ;  /* 0x0000e200ff0e7b82 */ /* 0x000ee20000000a00 */
[----:B0-----:R-:W-:-:S05]  /*1a00*/  IMAD R0, R11, UR4, R0 ;  /* 0x000000040b007c24 */ /* 0x001fca000f8e0200 */
[----:B------:R-:W-:-:S04]  /*1a10*/  IADD3 R0, PT, PT, R5, R0, RZ ;  /* 0x0000000005007210 */ /* 0x000fc80007ffe0ff */
[----:B--2---:R-:W-:-:S05]  /*1a20*/  LEA R3, R3, R0, 0x1 ;  /* 0x0000000003037211 */ /* 0x004fca00078e08ff */
[----:B-1----:R-:W-:-:S04]  /*1a30*/  IMAD R3, R2, UR5, R3 ;  /* 0x0000000502037c24 */ /* 0x002fc8000f8e0203 */
[----:B------:R-:W-:-:S04]  /*1a40*/  VIADD R3, R3, 0xffffffff ;  /* 0xffffffff03037836 */ /* 0x000fc80000000000 */
[----:B---3--:R-:W-:-:S06]  /*1a50*/  IMAD.WIDE R14, R3, 0x8, R14 ;  /* 0x00000008030e7825 */ /* 0x008fcc00078e020e */
[----:B------:R-:W2:Y:S01]  /*1a60*/  LDG.E.64 R14, desc[UR14][R14.64] ;  /* 0x0000000e0e0e7981 */ /* 0x000ea2000c1e1b00 */
[----:B------:R-:W0:Y:S01]  /*1a70*/  MUFU.RCP64H R7, R17 ;  /* 0x0000001100077308 */ /* 0x000e220000001800 */
[----:B------:R-:W-:Y:S01]  /*1a80*/  MOV R6, 0x1 ;  /* 0x0000000100067802 */ /* 0x000fe20000000f00 */
        /* <DEDUP_REMOVED lines=16> */
[----:B------:R-:W-:Y:S02]  /*1b90*/  MOV R7, R17 ;  /* 0x0000001100077202 */ /* 0x000fe40000000f00 */
[----:B------:R-:W-:-:S07]  /*1ba0*/  MOV R0, 0x1bc0 ;  /* 0x00001bc000007802 */ /* 0x000fce0000000f00 */
[----:B------:R-:W-:Y:S05]  /*1bb0*/  CALL.REL.NOINC `($__internal_3_$__cuda_sm20_div_rn_f64_full) ;  /* 0x000000b000247944 */ /* 0x000fea0003c00000 */
[----:B------:R-:W-:-:S07]  /*1bc0*/  IMAD.MOV.U32 R7, RZ, RZ, R3 ;  /* 0x000000ffff077224 */ /* 0x000fce00078e0003 */
.L_x_93:
[----:B------:R-:W-:Y:S05]  /*1bd0*/  BSYNC.RECONVERGENT B3 ;  /* 0x0000000000037941 */ /* 0x000fea0003800200 */
.L_x_92:
[----:B------:R-:W-:Y:S01]  /*1be0*/  DADD R12, R20, -R22 ;  /* 0x00000000140c7229 */ /* 0x000fe20000000816 */
        /* <DEDUP_REMOVED lines=21> */
[----:B------:R-:W-:Y:S01]  /*1d40*/  IMAD.MOV.U32 R24, RZ, RZ, R6 ;  /* 0x000000ffff187224 */ /* 0x000fe200078e0006 */
[----:B------:R-:W-:-:S07]  /*1d50*/  MOV R25, R3 ;  /* 0x0000000300197202 */ /* 0x000fce0000000f00 */
.L_x_95:
[----:B------:R-:W-:Y:S05]  /*1d60*/  BSYNC.RECONVERGENT B3 ;  /* 0x0000000000037941 */ /* 0x000fea0003800200 */
.L_x_94:
[----:B------:R-:W0:Y:S01]  /*1d70*/  MUFU.RCP64H R7, R23 ;  /* 0x0000001700077308 */ /* 0x000e220000001800 */
[----:B------:R-:W-:Y:S01]  /*1d80*/  HFMA2 R6, -RZ, RZ, 0, 5.9604644775390625e-08 ;  /* 0x00000001ff067431 */ /* 0x000fe200000001ff */
[----:B------:R-:W1:Y:S01]  /*1d90*/  LDCU UR4, c[0x0][0x4a0] ;  /* 0x00009400ff0477ac */ /* 0x000e620008000800 */
[----:B------:R-:W2:Y:S01]  /*1da0*/  LDC R3, c[0x0][0x48c] ;  /* 0x00012300ff037b82 */ /* 0x000ea20000000800 */
[----:B------:R-:W-:Y:S01]  /*1db0*/  FSETP.GEU.AND P1, PT, |R21|, 6.5827683646048100446e-37, PT ;  /* 0x036000001500780b */ /* 0x000fe20003f2e200 */
[----:B------:R-:W-:Y:S01]  /*1dc0*/  BSSY.RECONVERGENT B3, `(.L_x_96) ;  /* 0x000001b000037945 */ /* 0x000fe20003800200 */
[----:B------:R-:W3:Y:S01]  /*1dd0*/  LDCU UR5, c[0x0][0x494] ;  /* 0x00009280ff0577ac */ /* 0x000ee20008000800 */
[----:B0-----:R-:W-:Y:S01]  /*1de0*/  DFMA R8, R6, -R22, 1 ;  /* 0x3ff000000608742b */ /* 0x001fe20000000816 */
[----:B-1----:R-:W-:-:S04]  /*1df0*/  IMAD R0, R11, UR4, R4 ;  /* 0x000000040b007c24 */ /* 0x002fc8000f8e0204 */
[----:B------:R-:W-:-:S03]  /*1e00*/  IMAD.IADD R0, R5, 0x1, R0 ;  /* 0x0000000105007824 */ /* 0x000fc600078e0200 */
[----:B------:R-:W-:Y:S02]  /*1e10*/  DFMA R8, R8, R8, R8 ;  /* 0x000000080808722b */ /* 0x000fe40000000008 */
[----:B--2---:R-:W-:-:S06]  /*1e20*/  LEA R3, R3, R0, 0x1 ;  /* 0x0000000003037211 */ /* 0x004fcc00078e08ff */
[----:B------:R-:W-:Y:S01]  /*1e30*/  DFMA R8, R6, R8, R6 ;  /* 0x000000080608722b */ /* 0x000fe20000000006 */
[----:B---3--:R-:W-:Y:S01]  /*1e40*/  IMAD R3, R2, UR5, R3 ;  /* 0x0000000502037c24 */ /* 0x008fe2000f8e0203 */
        /* <DEDUP_REMOVED lines=11> */
[----:B------:R-:W-:Y:S01]  /*1f00*/  MOV R8, R20 ;  /* 0x0000001400087202 */ /* 0x000fe20000000f00 */
[----:B------:R-:W-:Y:S01]  /*1f10*/  IMAD.MOV.U32 R3, RZ, RZ, R21 ;  /* 0x000000ffff037224 */ /* 0x000fe200078e0015 */
[----:B------:R-:W-:Y:S02]  /*1f20*/  MOV R6, R22 ;  /* 0x0000001600067202 */ /* 0x000fe40000000f00 */
[----:B------:R-:W-:Y:S02]  /*1f30*/  MOV R7, R23 ;  /* 0x0000001700077202 */ /* 0x000fe40000000f00 */
[----:B------:R-:W-:-:S07]  /*1f40*/  MOV R0, 0x1f60 ;  /* 0x00001f6000007802 */ /* 0x000fce0000000f00 */
[----:B------:R-:W-:Y:S05]  /*1f50*/  CALL.REL.NOINC `($__internal_3_$__cuda_sm20_div_rn_f64_full) ;  /* 0x000000ac003c7944 */ /* 0x000fea0003c00000 */
[----:B------:R-:W-:-:S07]  /*1f60*/  IMAD.MOV.U32 R7, RZ, RZ, R3 ;  /* 0x000000ffff077224 */ /* 0x000fce00078e0003 */
.L_x_97:
[----:B------:R-:W-:Y:S05]  /*1f70*/  BSYNC.RECONVERGENT B3 ;  /* 0x0000000000037941 */ /* 0x000fea0003800200 */
.L_x_96:
[----:B------:R-:W0:Y:S01]  /*1f80*/  MUFU.RCP64H R9, R17 ;  /* 0x0000001100097308 */ /* 0x000e220000001800 */
[----:B------:R-:W-:Y:S01]  /*1f90*/  MOV R8, 0x1 ;  /* 0x0000000100087802 */ /* 0x000fe20000000f00 */
        /* <DEDUP_REMOVED lines=21> */
.L_x_99:
[----:B------:R-:W-:Y:S05]  /*20f0*/  BSYNC.RECONVERGENT B3 ;  /* 0x0000000000037941 */ /* 0x000fea0003800200 */
.L_x_98:
[----:B------:R-:W0:Y:S01]  /*2100*/  MUFU.RSQ64H R15, R7 ;  /* 0x00000007000f7308 */ /* 0x000e220000001c00 */
[----:B------:R-:W-:Y:S01]  /*2110*/  IADD3 R14, PT, PT, R7, -0x3500000, RZ ;  /* 0xfcb00000070e7810 */ /* 0x000fe20007ffe0ff */
[----:B------:R-:W-:Y:S01]  /*2120*/  IMAD.MOV.U32 R11, RZ, RZ, 0x3fd80000 ;  /* 0x3fd80000ff0b7424 */ /* 0x000fe200078e00ff */
[----:B------:R-:W-:Y:S01]  /*2130*/  MOV R10, 0x0 ;  /* 0x00000000000a7802 */ /* 0x000fe20000000f00 */
[----:B------:R-:W-:Y:S01]  /*2140*/  BSSY.RECONVERGENT B3, `(.L_x_100) ;  /* 0x000001a000037945 */ /* 0x000fe20003800200 */
[----:B------:R-:W-:Y:S02]  /*2150*/  ISETP.GE.U32.AND P0, PT, R14, 0x7ca00000, PT ;  /* 0x7ca000000e00780c */ /* 0x000fe40003f06070 */
[----:B0-----:R-:W-:-:S08]  /*2160*/  DMUL R8, R14, R14 ;  /* 0x0000000e0e087228 */ /* 0x001fd00000000000 */
[----:B------:R-:W-:-:S08]  /*2170*/  DFMA R8, -R8, R6, 1 ;  /* 0x3ff000000808742b */ /* 0x000fd00000000106 */
[----:B------:R-:W-:Y:S02]  /*2180*/  DFMA R10, R8, R10, 0.5 ;  /* 0x3fe00000080a742b */ /* 0x000fe4000000000a */
[----:B------:R-:W-:-:S08]  /*2190*/  DMUL R8, R14, R8 ;  /* 0x000000080e087228 */ /* 0x000fd00000000000 */
[----:B------:R-:W-:-:S08]  /*21a0*/  DFMA R10, R10, R8, R14 ;  /* 0x000000080a0a722b */ /* 0x000fd0000000000e */
[----:B------:R-:W-:Y:S02]  /*21b0*/  DMUL R18, R10, R6 ;  /* 0x000000060a127228 */ /* 0x000fe40000000000 */
[----:B------:R-:W-:Y:S02]  /*21c0*/  IADD3 R13, PT, PT, R11, -0x100000, RZ ;  /* 0xfff000000b0d7810 */ /* 0x000fe40007ffe0ff */
[----:B------:R-:W-:-:S04]  /*21d0*/  MOV R12, R10 ;  /* 0x0000000a000c7202 */ /* 0x000fc80000000f00 */
[----:B------:R-:W-:-:S08]  /*21e0*/  DFMA R34, R18, -R18, R6 ;  /* 0x800000121222722b */ /* 0x000fd00000000006 */
[----:B------:R-:W-:Y:S01]  /*21f0*/  DFMA R8, R34, R12, R18 ;  /* 0x0000000c2208722b */ /* 0x000fe20000000012 */
[----:B------:R-:W-:Y:S10]  /*2200*/  @!P0 BRA `(.L_x_101) ;  /* 0x0000000000348947 */ /* 0x000ff40003800000 */
[----:B------:R-:W-:Y:S01]  /*2210*/  IMAD.MOV.U32 R12, RZ, RZ, R10 ;  /* 0x000000ffff0c7224 */ /* 0x000fe200078e000a */
[----:B------:R-:W-:Y:S01]  /*2220*/  MOV R11, R6 ;  /* 0x00000006000b7202 */ /* 0x000fe20000000f00 */
[----:B------:R-:W-:Y:S01]  /*2230*/  IMAD.MOV.U32 R9, RZ, RZ, R34 ;  /* 0x000000ffff097224 */ /* 0x000fe200078e0022 */
[----:B------:R-:W-:Y:S01]  /*2240*/  MOV R10, R7 ;  /* 0x00000007000a7202 */ /* 0x000fe20000000f00 */
[----:B------:R-:W-:Y:S01]  /*2250*/  IMAD.MOV.U32 R6, RZ, RZ, R19 ;  /* 0x000000ffff067224 */ /* 0x000fe200078e0013 */
[----:B------:R-:W-:Y:S02]  /*2260*/  MOV R0, R13 ;  /* 0x0000000d00007202 */ /* 0x000fe40000000f00 */
[----:B------:R-:W-:Y:S02]  /*2270*/  MOV R8, R35 ;  /* 0x0000002300087202 */ /* 0x000fe40000000f00 */
[----:B------:R-:W-:Y:S02]  /*2280*/  MOV R7, R18 ;  /* 0x0000001200077202 */ /* 0x000fe40000000f00 */
[----:B------:R-:W-:-:S02]  /*2290*/  MOV R3, R14 ;  /* 0x0000000e00037202 */ /* 0x000fc40000000f00 */
[----:B------:R-:W-:-:S07]  /*22a0*/  MOV R13, 0x22c0 ;  /* 0x000022c0000d7802 */ /* 0x000fce0000000f00 */
[----:B------:R-:W-:Y:S05]  /*22b0*/  CALL.REL.NOINC `($__internal_4_$__cuda_sm20_dsqrt_rn_f64_mediumpath_v1) ;  /* 0x000000ac00fc7944 */ /* 0x000fea0003c00000 */
[----:B------:R-:W-:Y:S01]  /*22c0*/  IMAD.MOV.U32 R8, RZ, RZ, R3 ;  /* 0x000000ffff087224 */ /* 0x000fe200078e0003 */
[----:B------:R-:W-:-:S07]  /*22d0*/  MOV R9, R0 ;  /* 0x0000000000097202 */ /* 0x000fce0000000f00 */
.L_x_101:
[----:B------:R-:W-:Y:S05]  /*22e0*/  BSYNC.RECONVERGENT B3 ;  /* 0x0000000000037941 */ /* 0x000fea0003800200 */
.L_x_100:
[----:B------:R-:W-:Y:S01]  /*22f0*/  MOV R18, R8 ;  /* 0x0000000800127202 */ /* 0x000fe20000000f00 */
[----:B------:R-:W-:Y:S01]  /*2300*/  IMAD.MOV.U32 R19, RZ, RZ, R9 ;  /* 0x000000ffff137224 */ /* 0x000fe200078e0009 */
[----:B------:R-:W-:Y:S06]  /*2310*/  BRA `(.L_x_102) ;  /* 0x0000000000287947 */ /* 0x000fec0003800000 */
.L_x_91:
[----:B------:R-:W0:Y:S01]  /*2320*/  LDCU UR4, c[0x0][0x4a0] ;  /* 0x00009400ff0477ac */ /* 0x000e220008000800 */
[----:B------:R-:W1:Y:S01]  /*2330*/  LDC R3, c[0x0][0x48c] ;  /* 0x00012300ff037b82 */ /* 0x000e620000000800 */
[----:B------:R-:W2:Y:S07]  /*2340*/  LDCU UR5, c[0x0][0x494] ;  /* 0x00009280ff0577ac */ /* 0x000eae0008000800 */
[----:B------:R-:W3:Y:S01]  /*2350*/  LDC.64 R6, c[0x0][0x388] ;  /* 0x0000e200ff067b82 */ /* 0x000ee20000000a00 */
[----:B0-----:R-:W-:-:S05]  /*2360*/  IMAD R0, R11, UR4, R4 ;  /* 0x000000040b007c24 */ /* 0x001fca000f8e0204 */
[----:B------:R-:W-:-:S04]  /*2370*/  IADD3 R0, PT, PT, R5, R0, RZ ;  /* 0x0000000005007210 */ /* 0x000fc80007ffe0ff */
[----:B-1----:R-:W-:-:S05]  /*2380*/  LEA R3, R3, R0, 0x1 ;  /* 0x0000000003037211 */ /* 0x002fca00078e08ff */
[----:B--2---:R-:W-:-:S04]  /*2390*/  IMAD R3, R2, UR5, R3 ;  /* 0x0000000502037c24 */ /* 0x004fc8000f8e0203 */
[----:B---3--:R-:W-:-:S05]  /*23a0*/  IMAD.WIDE R6, R3, 0x8, R6 ;  /* 0x0000000803067825 */ /* 0x008fca00078e0206 */
[----:B------:R0:W-:Y:S02]  /*23b0*/  STG.E.64 desc[UR14][R6.64], R14 ;  /* 0x0000000e06007986 */ /* 0x0001e4000c101b0e */
.L_x_102:
[----:B------:R-:W-:Y:S05]  /*23c0*/  BSYNC.RECONVERGENT B2 ;  /* 0x0000000000027941 */ /* 0x000fea0003800200 */
.L_x_90:
[----:B0-----:R-:W0:Y:S01]  /*23d0*/  MUFU.RCP64H R7, R33 ;  /* 0x0000002100077308 */ /* 0x001e220000001800 */
[----:B------:R-:W-:Y:S01]  /*23e0*/  IMAD.MOV.U32 R6, RZ, RZ, 0x1 ;  /* 0x00000001ff067424 */ /* 0x000fe200078e00ff */
[----:B------:R-:W1:Y:S01]  /*23f0*/  LDCU.128 UR4, c[0x0][0x460] ;  /* 0x00008c00ff0477ac */ /* 0x000e620008000c00 */
[----:B------:R-:W2:Y:S01]  /*2400*/  LDC R3, c[0x0][0x4a0] ;  /* 0x00012800ff037b82 */ /* 0x000ea20000000800 */
[C---:B------:R-:W-:Y:S01]  /*2410*/  DMUL R20, R16.reuse, R20 ;  /* 0x0000001410147228 */ /* 0x040fe20000000000 */
[----:B------:R-:W-:Y:S01]  /*2420*/  BSSY.RECONVERGENT B2, `(.L_x_103) ;  /* 0x0000035000027945 */ /* 0x000fe20003800200 */
[----:B------:R-:W3:Y:S01]  /*2430*/  LDCU UR8, c[0x0][0x494] ;  /* 0x00009280ff0877ac */ /* 0x000ee20008000800 */
[----:B------:R-:W-:-:S04]  /*2440*/  DMUL R16, R16, R22 ;  /* 0x0000001610107228 */ /* 0x000fc80000000000 */
[----:B------:R-:W4:Y:S01]  /*2450*/  LDC R0, c[0x0][0x48c] ;  /* 0x00012300ff007b82 */ /* 0x000f220000000800 */
[----:B0-----:R-:W-:Y:S01]  /*2460*/  DFMA R8, -R32, R6, 1 ;  /* 0x3ff000002008742b */ /* 0x001fe20000000106 */
[----:B-1----:R-:W-:Y:S02]  /*2470*/  UIADD3 UR4, UPT, UPT, UR4, -0x1, URZ ;  /* 0xffffffff04047890 */ /* 0x002fe4000fffe0ff */
[----:B------:R-:W-:Y:S02]  /*2480*/  UIADD3 UR5, UPT, UPT, UR5, -0x1, URZ ;  /* 0xffffffff05057890 */ /* 0x000fe4000fffe0ff */
[----:B------:R-:W-:-:S03]  /*2490*/  UIADD3 UR6, UPT, UPT, UR6, -0x1, URZ ;  /* 0xffffffff06067890 */ /* 0x000fc6000fffe0ff */
[----:B------:R-:W-:Y:S01]  /*24a0*/  DFMA R8, R8, R8, R8 ;  /* 0x000000080808722b */ /* 0x000fe20000000008 */
[----:B------:R-:W-:Y:S01]  /*24b0*/  UIADD3 UR7, UPT, UPT, UR7, -0x1, URZ ;  /* 0xffffffff07077890 */ /* 0x000fe2000fffe0ff */
[C-C-:B--2---:R-:W-:Y:S02]  /*24c0*/  IMAD R12, R3.reuse, UR5, R4.reuse ;  /* 0x00000005030c7c24 */ /* 0x144fe4000f8e0204 */
[----:B------:R-:W-:-:S03]  /*24d0*/  IMAD R14, R3, UR6, R4 ;  /* 0x00000006030e7c24 */ /* 0x000fc6000f8e0204 */
[----:B------:R-:W-:Y:S01]  /*24e0*/  IMAD R34, R3, UR7, R4 ;  /* 0x0000000703227c24 */ /* 0x000fe2000f8e0204 */
[----:B------:R-:W-:Y:S01]  /*24f0*/  DFMA R6, R6, R8, R6 ;  /* 0x000000080606722b */ /* 0x000fe20000000006 */
[C---:B------:R-:W-:Y:S01]  /*2500*/  IADD3 R13, PT, PT, R5.reuse, R12, RZ ;  /* 0x0000000c050d7210 */ /* 0x040fe20007ffe0ff */
[----:B------:R-:W0:Y:S01]  /*2510*/  LDC.64 R8, c[0x0][0x388] ;  /* 0x0000e200ff087b82 */ /* 0x000e220000000a00 */
[C---:B------:R-:W-:Y:S01]  /*2520*/  IMAD.IADD R35, R5.reuse, 0x1, R14 ;  /* 0x0000000105237824 */ /* 0x040fe200078e020e */
[----:B------:R-:W-:Y:S02]  /*2530*/  IADD3 R37, PT, PT, R5, R34, RZ ;  /* 0x0000002205257210 */ /* 0x000fe40007ffe0ff */
[C---:B----4-:R-:W-:Y:S02]  /*2540*/  IMAD R15, R0.reuse, 0x2, R13 ;  /* 0x00000002000f7824 */ /* 0x050fe400078e020d */
[----:B------:R-:W-:Y:S01]  /*2550*/  DFMA R10, -R32, R6, 1 ;  /* 0x3ff00000200a742b */ /* 0x000fe20000000106 */
[----:B------:R-:W-:Y:S01]  /*2560*/  LEA R35, R0, R35, 0x1 ;  /* 0x0000002300237211 */ /* 0x000fe200078e08ff */
[----:B---3--:R-:W-:Y:S01]  /*2570*/  IMAD R15, R2, UR8, R15 ;  /* 0x00000008020f7c24 */ /* 0x008fe2000f8e020f */
[----:B------:R-:W-:-:S03]  /*2580*/  LEA R37, R0, R37, 0x1 ;  /* 0x0000002500257211 */ /* 0x000fc600078e08ff */
[C---:B------:R-:W-:Y:S02]  /*2590*/  IMAD R39, R2.reuse, UR8, R35 ;  /* 0x0000000802277c24 */ /* 0x040fe4000f8e0223 */
[----:B------:R-:W-:Y:S01]  /*25a0*/  DFMA R6, R6, R10, R6 ;  /* 0x0000000a0606722b */ /* 0x000fe20000000006 */
[----:B------:R-:W-:Y:S02]  /*25b0*/  IMAD R41, R2, UR8, R37 ;  /* 0x0000000802297c24 */ /* 0x000fe4000f8e0225 */
[----:B------:R-:W-:-:S05]  /*25c0*/  IMAD R10, R3, UR4, R4 ;  /* 0x00000004030a7c24 */ /* 0x000fca000f8e0204 */
[----:B------:R-:W-:Y:S01]  /*25d0*/  IADD3 R3, PT, PT, R5, R10, RZ ;  /* 0x0000000a05037210 */ /* 0x000fe20007ffe0ff */
[----:B------:R-:W-:Y:S01]  /*25e0*/  DMUL R10, R6, 0.5 ;  /* 0x3fe00000060a7828 */ /* 0x000fe20000000000 */
[--C-:B0-----:R-:W-:Y:S01]  /*25f0*/  IMAD.WIDE R36, R15, 0x8, R8.reuse ;  /* 0x000000080f247825 */ /* 0x101fe200078e0208 */
[----:B------:R-:W-:Y:S01]  /*2600*/  DMUL R14, R32, R22 ;  /* 0x00000016200e7228 */ /* 0x000fe20000000000 */
[----:B------:R-:W-:Y:S02]  /*2610*/  LEA R3, R0, R3, 0x1 ;  /* 0x0000000300037211 */ /* 0x000fe400078e08ff */
[----:B------:R-:W-:-:S03]  /*2620*/  IMAD.WIDE R38, R39, 0x8, R8 ;  /* 0x0000000827267825 */ /* 0x000fc600078e0208 */
[----:B------:R-:W-:Y:S01]  /*2630*/  DFMA R12, -R32, R10, 0.5 ;  /* 0x3fe00000200c742b */ /* 0x000fe2000000010a */
[----:B------:R-:W-:Y:S01]  /*2640*/  IMAD R3, R2, UR8, R3 ;  /* 0x0000000802037c24 */ /* 0x000fe2000f8e0203 */
[----:B------:R-:W-:-:S03]  /*2650*/  DMUL R14, R14, R24 ;  /* 0x000000180e0e7228 */ /* 0x000fc60000000000 */
[----:B------:R-:W-:-:S03]  /*2660*/  IMAD.WIDE R34, R3, 0x8, R8 ;  /* 0x0000000803227825 */ /* 0x000fc600078e0208 */
[----:B------:R-:W-:Y:S01]  /*2670*/  DFMA R6, R6, R12, R10 ;  /* 0x0000000c0606722b */ /* 0x000fe2000000000a */
[----:B------:R-:W-:Y:S01]  /*2680*/  IMAD.WIDE R8, R41, 0x8, R8 ;  /* 0x0000000829087825 */ /* 0x000fe200078e0208 */
[----:B------:R0:W-:Y:S04]  /*2690*/  STG.E.64 desc[UR14][R34.64], R18 ;  /* 0x0000001222007986 */ /* 0x0001e8000c101b0e */
[----:B------:R0:W-:Y:S04]  /*26a0*/  STG.E.64 desc[UR14][R36.64], R24 ;  /* 0x0000001824007986 */ /* 0x0001e8000c101b0e */
[----:B------:R0:W-:Y:S01]  /*26b0*/  STG.E.64 desc[UR14][R38.64], R20 ;  /* 0x0000001426007986 */ /* 0x0001e2000c101b0e */
[----:B------:R-:W-:-:S03]  /*26c0*/  FFMA R0, RZ, R33, R7 ;  /* 0x00000021ff007223 */ /* 0x000fc60000000007 */
[----:B------:R0:W-:Y:S02]  /*26d0*/  STG.E.64 desc[UR14][R8.64], R16 ;  /* 0x0000001008007986 */ /* 0x0001e4000c101b0e */
[----:B------:R-:W-:-:S13]  /*26e0*/  FSETP.GT.AND P0, PT, |R0|, 1.469367938527859385e-39, PT ;  /* 0x001000000000780b */ /* 0x000fda0003f04200 */
[----:B0-----:R-:W-:Y:S05]  /*26f0*/  @P0 BRA `(.L_x_104) ;  /* 0x00000000001c0947 */ /* 0x001fea0003800000 */
[----:B------:R-:W-:Y:S01]  /*2700*/  IMAD.MOV.U32 R6, RZ, RZ, R32 ;  /* 0x000000ffff067224 */ /* 0x000fe200078e0020 */
[----:B------:R-:W-:Y:S01]  /*2710*/  MOV R7, R33 ;  /* 0x0000002100077202 */ /* 0x000fe20000000f00 */
[----:B------:R-:W-:Y:S01]  /*2720*/  IMAD.MOV.U32 R3, RZ, RZ, 0x3fe00000 ;  /* 0x3fe00000ff037424 */ /* 0x000fe200078e00ff */
[----:B------:R-:W-:Y:S02]  /*2730*/  MOV R8, RZ ;  /* 0x000000ff00087202 */ /* 0x000fe40000000f00 */
[----:B------:R-:W-:-:S07]  /*2740*/  MOV R0, 0x2760 ;  /* 0x0000276000007802 */ /* 0x000fce0000000f00 */
[----:B------:R-:W-:Y:S05]  /*2750*/  CALL.REL.NOINC `($__internal_3_$__cuda_sm20_div_rn_f64_full) ;  /* 0x000000a4003c7944 */ /* 0x000fea0003c00000 */
[----:B------:R-:W-:-:S07]  /*2760*/  MOV R7, R3 ;  /* 0x0000000300077202 */ /* 0x000fce0000000f00 */
.L_x_104:
[----:B------:R-:W-:Y:S05]  /*2770*/  BSYNC.RECONVERGENT B2 ;  /* 0x0000000000027941 */ /* 0x000fea0003800200 */
.L_x_103:
[----:B------:R-:W0:Y:S01]  /*2780*/  LDCU UR4, c[0x0][0x480] ;  /* 0x00009000ff0477ac */ /* 0x000e220008000800 */
[----:B------:R-:W1:Y:S01]  /*2790*/  LDC R3, c[0x0][0x4a0] ;  /* 0x00012800ff037b82 */ /* 0x000e620000000800 */
[----:B------:R-:W-:Y:S01]  /*27a0*/  DMUL R28, R28, R28 ;  /* 0x0000001c1c1c7228 */ /* 0x000fe20000000000 */
[----:B------:R-:W2:Y:S06]  /*27b0*/  LDCU UR5, c[0x0][0x494] ;  /* 0x00009280ff0577ac */ /* 0x000eac0008000800 */
[----:B------:R-:W3:Y:S01]  /*27c0*/  LDC R11, c[0x0][0x48c] ;  /* 0x00012300ff0b7b82 */ /* 0x000ee20000000800 */
[----:B------:R-:W-:-:S07]  /*27d0*/  DFMA R28, R30, R30, R28 ;  /* 0x0000001e1e1c722b */ /* 0x000fce000000001c */
[----:B------:R-:W4:Y:S01]  /*27e0*/  LDC.64 R8, c[0x0][0x388] ;  /* 0x0000e200ff087b82 */ /* 0x000f220000000a00 */
[----:B0-----:R-:W-:Y:S01]  /*27f0*/  UIADD3 UR4, UPT, UPT, UR4, -0x1, URZ ;  /* 0xffffffff04047890 */ /* 0x001fe2000fffe0ff */
[----:B------:R-:W-:-:S05]  /*2800*/  DFMA R28, R26, R26, R28 ;  /* 0x0000001a1a1c722b */ /* 0x000fca000000001c */
[----:B-1----:R-:W-:-:S03]  /*2810*/  IMAD R4, R3, UR4, R4 ;  /* 0x0000000403047c24 */ /* 0x002fc6000f8e0204 */
[----:B------:R-:W-:Y:S02]  /*2820*/  DFMA R14, R28, R6, R14 ;  /* 0x000000061c0e722b */ /* 0x000fe4000000000e */
[----:B------:R-:W-:-:S05]  /*2830*/  IADD3 R4, PT, PT, R5, R4, RZ ;  /* 0x0000000405047210 */ /* 0x000fca0007ffe0ff */
[----:B---3--:R-:W-:-:S04]  /*2840*/  IMAD R3, R11, 0x2, R4 ;  /* 0x000000020b037824 */ /* 0x008fc800078e0204 */
[----:B--2---:R-:W-:-:S04]  /*2850*/  IMAD R3, R2, UR5, R3 ;  /* 0x0000000502037c24 */ /* 0x004fc8000f8e0203 */
[----:B----4-:R-:W-:-:S05]  /*2860*/  IMAD.WIDE R2, R3, 0x8, R8 ;  /* 0x0000000803027825 */ /* 0x010fca00078e0208 */
[----:B------:R-:W-:Y:S01]  /*2870*/  STG.E.64 desc[UR14][R2.64], R14 ;  /* 0x0000000e02007986 */ /* 0x000fe2000c101b0e */
[----:B------:R-:W-:Y:S05]  /*2880*/  EXIT ;  /* 0x000000000000794d */ /* 0x000fea0003800000 */
.L_x_259:
[----:B------:R-:W0:Y:S01]  /*2890*/  LDCU.64 UR4, c[0x0][0x498] ;  /* 0x00009300ff0477ac */ /* 0x000e220008000a00 */
[----:B------:R-:W1:Y:S08]  /*28a0*/  LDC R3, c[0x0][0x4d8] ;  /* 0x00013600ff037b82 */ /* 0x000e700000000800 */
[----:B------:R-:W2:Y:S08]  /*28b0*/  LDC.64 R6, c[0x0][0x3f0] ;  /* 0x0000fc00ff067b82 */ /* 0x000eb00000000a00 */
[----:B------:R-:W3:Y:S01]  /*28c0*/  LDC.64 R50, c[0x0][0x3b0] ;  /* 0x0000ec00ff327b82 */ /* 0x000ee20000000a00 */
[----:B0-----:R-:W-:-:S04]  /*28d0*/  IMAD R9, R5, UR5, R26 ;  /* 0x0000000505097c24 */ /* 0x001fc8000f8e021a */
[----:B------:R-:W-:-:S03]  /*28e0*/  IMAD R4, R2, UR4, R9 ;  /* 0x0000000402047c24 */ /* 0x000fc6000f8e0209 */
[----:B------:R-:W0:Y:S01]  /*28f0*/  LDC.64 R48, c[0x0][0x3b8] ;  /* 0x0000ee00ff307b82 */ /* 0x000e220000000a00 */
[----:B-1----:R-:W-:-:S07]  /*2900*/  IMAD R17, R11, R3, R4 ;  /* 0x000000030b117224 */ /* 0x002fce00078e0204 */
[----:B------:R-:W1:Y:S01]  /*2910*/  LDC.64 R46, c[0x0][0x3c0] ;  /* 0x0000f000ff2e7b82 */ /* 0x000e620000000a00 */
[----:B--2---:R-:W-:-:S06]  /*2920*/  IMAD.WIDE R16, R17, 0x8, R6 ;  /* 0x0000000811107825 */ /* 0x004fcc00078e0206 */
[----:B------:R-:W2:Y:S01]  /*2930*/  LDG.E.64 R16, desc[UR14][R16.64] ;  /* 0x0000000e10107981 */ /* 0x000ea2000c1e1b00 */
[----:B------:R-:W4:Y:S08]  /*2940*/  LDC.64 R24, c[0x0][0x3c8] ;  /* 0x0000f200ff187b82 */ /* 0x000f300000000a00 */
[----:B------:R-:W4:Y:S08]  /*2950*/  LDC.64 R28, c[0x0][0x408] ;  /* 0x00010200ff1c7b82 */ /* 0x000f300000000a00 */
[----:B------:R-:W4:Y:S01]  /*2960*/  LDC.64 R14, c[0x0][0x3d0] ;  /* 0x0000f400ff0e7b82 */ /* 0x000f220000000a00 */
[----:B---3--:R-:W-:-:S04]  /*2970*/  IMAD.WIDE R50, R4, 0x8, R50 ;  /* 0x0000000804327825 */ /* 0x008fc800078e0232 */
[C---:B0-----:R-:W-:Y:S02]  /*2980*/  IMAD.WIDE R48, R4.reuse, 0x8, R48 ;  /* 0x0000000804307825 */ /* 0x041fe400078e0230 */
[----:B------:R-:W5:Y:S02]  /*2990*/  LDG.E.64 R50, desc[UR14][R50.64] ;  /* 0x0000000e32327981 */ /* 0x000f64000c1e1b00 */
[C---:B-1----:R-:W-:Y:S02]  /*29a0*/  IMAD.WIDE R46, R4.reuse, 0x8, R46 ;  /* 0x00000008042e7825 */ /* 0x042fe400078e022e */
[----:B------:R-:W5:Y:S02]  /*29b0*/  LDG.E.64 R48, desc[UR14][R48.64] ;  /* 0x0000000e30307981 */ /* 0x000f64000c1e1b00 */
[C---:B----4-:R-:W-:Y:S02]  /*29c0*/  IMAD.WIDE R24, R4.reuse, 0x8, R24 ;  /* 0x0000000804187825 */ /* 0x050fe400078e0218 */
        /* <DEDUP_REMOVED lines=9> */
[----:B--2---:R-:W-:-:S14]  /*2a60*/  DSETP.NEU.AND P0, PT, R16, RZ, PT ;  /* 0x000000ff1000722a */ /* 0x004fdc0003f0d000 */
[----:B------:R-:W-:Y:S05]  /*2a70*/  @!P0 BRA `(.L_x_106) ;  /* 0x0000000000ec8947 */ /* 0x000fea0003800000 */
[----:B------:R-:W0:Y:S02]  /*2a80*/  LDCU UR4, c[0x0][0x4bc] ;  /* 0x00009780ff0477ac */ /* 0x000e240008000800 */
[----:B0-----:R-:W-:-:S06]  /*2a90*/  UIADD3 UR4, UPT, UPT, UR4, -0x1, URZ ;  /* 0xffffffff04047890 */ /* 0x001fcc000fffe0ff */
[----:B------:R-:W-:-:S04]  /*2aa0*/  IMAD R9, R3, UR4, R4 ;  /* 0x0000000403097c24 */ /* 0x000fc8000f8e0204 */
[----:B------:R-:W-:-:S06]  /*2ab0*/  IMAD.WIDE R8, R9, 0x8, R6 ;  /* 0x0000000809087825 */ /* 0x000fcc00078e0206 */
        /* <DEDUP_REMOVED lines=22> */
.L_x_108:
[----:B------:R-:W-:Y:S05]  /*2c20*/  BSYNC.RECONVERGENT B3 ;  /* 0x0000000000037941 */ /* 0x000fea0003800200 */
.L_x_107:
        /* <DEDUP_REMOVED lines=8> */
[----:B------:R-:W-:Y:S01]  /*2cb0*/  IMAD.MOV.U32 R12, RZ, RZ, 0x1 ;  /* 0x00000001ff0c7424 */ /* 0x000fe200078e00ff */
[----:B------:R-:W-:Y:S01]  /*2cc0*/  BSSY.RECONVERGENT B3, `(.L_x_106) ;  /* 0x0000016000037945 */ /* 0x000fe20003800200 */
[----:B------:R-:W-:Y:S02]  /*2cd0*/  MOV R22, R6 ;  /* 0x0000000600167202 */ /* 0x000fe40000000f00 */
[----:B------:R-:W-:Y:S02]  /*2ce0*/  MOV R23, R7 ;  /* 0x0000000700177202 */ /* 0x000fe40000000f00 */
        /* <DEDUP_REMOVED lines=14> */
[----:B------:R-:W-:Y:S02]  /*2dd0*/  MOV R7, R17 ;  /* 0x0000001100077202 */ /* 0x000fe40000000f00 */
[----:B------:R-:W-:-:S07]  /*2de0*/  MOV R0, 0x2e00 ;  /* 0x00002e0000007802 */ /* 0x000fce0000000f00 */
[----:B-----5:R-:W-:Y:S05]  /*2df0*/  CALL.REL.NOINC `($__internal_3_$__cuda_sm20_div_rn_f64_full) ;  /* 0x0000009c00947944 */ /* 0x020fea0003c00000 */
[----:B------:R-:W-:Y:S01]  /*2e00*/  IMAD.MOV.U32 R20, RZ, RZ, R6 ;  /* 0x000000ffff147224 */ /* 0x000fe200078e0006 */
[----:B------:R-:W-:-:S07]  /*2e10*/  MOV R21, R3 ;  /* 0x0000000300157202 */ /* 0x000fce0000000f00 */
.L_x_109:
[----:B------:R-:W-:Y:S05]  /*2e20*/  BSYNC.RECONVERGENT B3 ;  /* 0x0000000000037941 */ /* 0x000fea0003800200 */
.L_x_106:
[----:B------:R-:W-:Y:S05]  /*2e30*/  BSYNC.RECONVERGENT B2 ;  /* 0x0000000000027941 */ /* 0x000fea0003800200 */
.L_x_105:
[----:B------:R-:W0:Y:S01]  /*2e40*/  LDC.64 R18, c[0x0][0x418] ;  /* 0x00010600ff127b82 */ /* 0x000e220000000a00 */
[----:B------:R-:W1:Y:S01]  /*2e50*/  LDCU UR5, c[0x0][0x4a0] ;  /* 0x00009400ff0577ac */ /* 0x000e620008000800 */
[----:B------:R-:W2:Y:S06]  /*2e60*/  LDCU UR4, c[0x0][0x484] ;  /* 0x00009080ff0477ac */ /* 0x000eac0008000800 */
[----:B------:R-:W3:Y:S01]  /*2e70*/  LDC.64 R8, c[0x0][0x450] ;  /* 0x00011400ff087b82 */ /* 0x000ee20000000a00 */
[----:B------:R-:W4:Y:S07]  /*2e80*/  LDCU UR6, c[0x0][0x494] ;  /* 0x00009280ff0677ac */ /* 0x000f2e0008000800 */
[----:B------:R-:W1:Y:S01]  /*2e90*/  LDC R0, c[0x0][0x44c] ;  /* 0x00011300ff007b82 */ /* 0x000e620000000800 */
[----:B0-----:R-:W-:-:S07]  /*2ea0*/  IMAD.WIDE R18, R4, 0x8, R18 ;  /* 0x0000000804127825 */ /* 0x001fce00078e0212 */
[----:B------:R-:W0:Y:S08]  /*2eb0*/  LDC R12, c[0x0][0x458] ;  /* 0x00011600ff0c7b82 */ /* 0x000e300000000800 */
[----:B------:R-:W4:Y:S01]  /*2ec0*/  LDC.64 R6, c[0x0][0x388] ;  /* 0x0000e200ff067b82 */ /* 0x000f220000000a00 */
[----:B---3--:R-:W-:Y:S01]  /*2ed0*/  VIADD R13, R8, 0xffffffff ;  /* 0xffffffff080d7836 */ /* 0x008fe20000000000 */
[----:B------:R-:W-:Y:S01]  /*2ee0*/  IADD3 R27, PT, PT, R9, -0x1, RZ ;  /* 0xffffffff091b7810 */ /* 0x000fe20007ffe0ff */
[----:B--2---:R-:W-:Y:S01]  /*2ef0*/  IMAD R5, R5, UR4, R26 ;  /* 0x0000000405057c24 */ /* 0x004fe2000f8e021a */
[----:B------:R-:W5:Y:S01]  /*2f00*/  LDG.E.64 R18, desc[UR14][R18.64] ;  /* 0x0000000e12127981 */ /* 0x000f62000c1e1b00 */
[----:B------:R-:W2:Y:S01]  /*2f10*/  LDCU UR4, c[0x0][0x4e0] ;  /* 0x00009c00ff0477ac */ /* 0x000ea20008000800 */
[----:B-1----:R-:W-:-:S02]  /*2f20*/  IADD3 R3, PT, PT, R0, -0x1, RZ ;  /* 0xffffffff00037810 */ /* 0x002fc40007ffe0ff */
[----:B------:R-:W1:Y:S08]  /*2f30*/  LDC R4, c[0x0][0x444] ;  /* 0x00011100ff047b82 */ /* 0x000e700000000800 */
[----:B------:R-:W3:Y:S01]  /*2f40*/  LDC.64 R8, c[0x0][0x470] ;  /* 0x00011c00ff087b82 */ /* 0x000ee20000000a00 */
[----:B0-----:R-:W-:Y:S01]  /*2f50*/  VIADD R31, R12, 0xffffffff ;  /* 0xffffffff0c1f7836 */ /* 0x001fe20000000000 */
[----:B--2---:R-:W-:Y:S01]  /*2f60*/  UISETP.NE.AND UP0, UPT, UR4, URZ, UPT ;  /* 0x000000ff0400728c */ /* 0x004fe2000bf05270 */
[----:B-1----:R-:W-:-:S05]  /*2f70*/  IADD3 R4, PT, PT, R4, -0x1, RZ ;  /* 0xffffffff04047810 */ /* 0x002fca0007ffe0ff */
[--C-:B------:R-:W-:Y:S02]  /*2f80*/  IMAD R0, R11, UR5, R4.reuse ;  /* 0x000000050b007c24 */ /* 0x100fe4000f8e0204 */
[----:B------:R-:W0:Y:S01]  /*2f90*/  LDC.64 R10, c[0x0][0x478] ;  /* 0x00011e00ff0a7b82 */ /* 0x000e220000000a00 */
[--C-:B------:R-:W-:Y:S01]  /*2fa0*/  IMAD R12, R3, UR5, R4.reuse ;  /* 0x00000005030c7c24 */ /* 0x100fe2000f8e0204 */
[----:B---3--:R-:W-:Y:S01]  /*2fb0*/  IADD3 R9, PT, PT, R9, -0x1, RZ ;  /* 0xffffffff09097810 */ /* 0x008fe20007ffe0ff */
[--C-:B------:R-:W-:Y:S01]  /*2fc0*/  IMAD R26, R13, UR5, R4.reuse ;  /* 0x000000050d1a7c24 */ /* 0x100fe2000f8e0204 */
[-C--:B------:R-:W-:Y:S01]  /*2fd0*/  IADD3 R3, PT, PT, R0, R5.reuse, RZ ;  /* 0x0000000500037210 */ /* 0x080fe20007ffe0ff */
[--C-:B------:R-:W-:Y:S01]  /*2fe0*/  IMAD R0, R27, UR5, R4.reuse ;  /* 0x000000051b007c24 */ /* 0x100fe2000f8e0204 */
[-C--:B------:R-:W-:Y:S01]  /*2ff0*/  IADD3 R13, PT, PT, R12, R5.reuse, RZ ;  /* 0x000000050c0d7210 */ /* 0x080fe20007ffe0ff */
[----:B------:R-:W-:Y:S02]  /*3000*/  IMAD R30, R31, UR5, R4 ;  /* 0x000000051f1e7c24 */ /* 0x000fe4000f8e0204 */
[----:B----4-:R-:W-:Y:S01]  /*3010*/  IMAD R3, R2, UR6, R3 ;  /* 0x0000000602037c24 */ /* 0x010fe2000f8e0203 */
[-C--:B------:R-:W-:Y:S01]  /*3020*/  IADD3 R33, PT, PT, R0, R5.reuse, RZ ;  /* 0x0000000500217210 */ /* 0x080fe20007ffe0ff */
[----:B------:R-:W-:Y:S01]  /*3030*/  IMAD R27, R2, UR6, R13 ;  /* 0x00000006021b7c24 */ /* 0x000fe2000f8e020d */
[----:B------:R-:W-:Y:S01]  /*3040*/  IADD3 R35, PT, PT, R30, R5, RZ ;  /* 0x000000051e237210 */ /* 0x000fe20007ffe0ff */
[----:B------:R-:W-:-:S04]  /*3050*/  IMAD.WIDE R12, R3, 0x8, R6 ;  /* 0x00000008030c7825 */ /* 0x000fc800078e0206 */
[----:B------:R-:W-:Y:S01]  /*3060*/  IMAD.IADD R31, R26, 0x1, R5 ;  /* 0x000000011a1f7824 */ /* 0x000fe200078e0205 */
[----:B------:R1:W-:Y:S01]  /*3070*/  STG.E.64 desc[UR14][R12.64], R16 ;  /* 0x000000100c007986 */ /* 0x0003e2000c101b0e */
[----:B------:R-:W-:Y:S02]  /*3080*/  VIADD R3, R8, 0xffffffff ;  /* 0xffffffff08037836 */ /* 0x000fe40000000000 */
[C---:B------:R-:W-:Y:S02]  /*3090*/  IMAD R31, R2.reuse, UR6, R31 ;  /* 0x00000006021f7c24 */ /* 0x040fe4000f8e021f */
[----:B------:R-:W-:Y:S02]  /*30a0*/  IMAD R33, R2, UR6, R33 ;  /* 0x0000000602217c24 */ /* 0x000fe4000f8e0221 */
[----:B0-----:R-:W-:Y:S02]  /*30b0*/  VIADD R11, R11, 0xffffffff ;  /* 0xffffffff0b0b7836 */ /* 0x001fe40000000000 */
[----:B------:R-:W-:-:S02]  /*30c0*/  IMAD R0, R3, UR5, R4 ;  /* 0x0000000503007c24 */ /* 0x000fc4000f8e0204 */
[----:B------:R-:W-:Y:S02]  /*30d0*/  IMAD R39, R2, UR6, R35 ;  /* 0x0000000602277c24 */ /* 0x000fe4000f8e0223 */
[----:B------:R-:W-:Y:S01]  /*30e0*/  IMAD.WIDE R26, R27, 0x8, R6 ;  /* 0x000000081b1a7825 */ /* 0x000fe200078e0206 */
[----:B-1----:R-:W-:Y:S02]  /*30f0*/  IADD3 R13, PT, PT, R10, -0x1, RZ ;  /* 0xffffffff0a0d7810 */ /* 0x002fe40007ffe0ff */
[----:B------:R-:W-:Y:S01]  /*3100*/  IADD3 R3, PT, PT, R0, R5, RZ ;  /* 0x0000000500037210 */ /* 0x000fe20007ffe0ff */
[----:B------:R-:W-:Y:S01]  /*3110*/  IMAD R8, R9, UR5, R4 ;  /* 0x0000000509087c24 */ /* 0x000fe2000f8e0204 */
[----:B-----5:R-:W-:Y:S01]  /*3120*/  STG.E.64 desc[UR14][R26.64], R50 ;  /* 0x000000321a007986 */ /* 0x020fe2000c101b0e */
[----:B------:R-:W-:-:S03]  /*3130*/  IMAD.WIDE R34, R31, 0x8, R6 ;  /* 0x000000081f227825 */ /* 0x000fc600078e0206 */
[----:B------:R-:W-:Y:S01]  /*3140*/  IADD3 R9, PT, PT, R8, R5, RZ ;  /* 0x0000000508097210 */ /* 0x000fe20007ffe0ff */
[----:B------:R-:W-:Y:S01]  /*3150*/  IMAD R12, R11, UR5, R4 ;  /* 0x000000050b0c7c24 */ /* 0x000fe2000f8e0204 */
[----:B------:R0:W-:Y:S01]  /*3160*/  STG.E.64 desc[UR14][R34.64], R48 ;  /* 0x0000003022007986 */ /* 0x0001e2000c101b0e */
[----:B------:R-:W-:Y:S01]  /*3170*/  IMAD.WIDE R36, R33, 0x8, R6 ;  /* 0x0000000821247825 */ /* 0x000fe200078e0206 */
[----:B------:R-:W-:-:S03]  /*3180*/  DMUL R32, R28, R16 ;  /* 0x000000101c207228 */ /* 0x000fc60000000000 */
[----:B------:R-:W-:Y:S01]  /*3190*/  IMAD R10, R13, UR5, R4 ;  /* 0x000000050d0a7c24 */ /* 0x000fe2000f8e0204 */
[----:B------:R-:W-:Y:S01]  /*31a0*/  STG.E.64 desc[UR14][R36.64], R46 ;  /* 0x0000002e24007986 */ /* 0x000fe2000c101b0e */
[----:B------:R-:W-:-:S03]  /*31b0*/  IMAD.WIDE R38, R39, 0x8, R6 ;  /* 0x0000000827267825 */ /* 0x000fc600078e0206 */
[-C--:B------:R-:W-:Y:S01]  /*31c0*/  DMUL R30, R50, R32.reuse ;  /* 0x00000020321e7228 */ /* 0x080fe20000000000 */
[----:B------:R-:W-:Y:S01]  /*31d0*/  IMAD.IADD R13, R10, 0x1, R5 ;  /* 0x000000010a0d7824 */ /* 0x000fe200078e0205 */
[----:B------:R1:W-:Y:S01]  /*31e0*/  STG.E.64 desc[UR14][R38.64], R28 ;  /* 0x0000001c26007986 */ /* 0x0003e2000c101b0e */
[----:B------:R-:W-:Y:S01]  /*31f0*/  IMAD R3, R2, UR6, R3 ;  /* 0x0000000602037c24 */ /* 0x000fe2000f8e0203 */
[----:B0-----:R-:W-:Y:S01]  /*3200*/  IADD3 R35, PT, PT, R12, R5, RZ ;  /* 0x000000050c237210 */ /* 0x001fe20007ffe0ff */
[C---:B------:R-:W-:Y:S01]  /*3210*/  IMAD R11, R2.reuse, UR6, R9 ;  /* 0x00000006020b7c24 */ /* 0x040fe2000f8e0209 */
[----:B------:R-:W-:Y:S01]  /*3220*/  DMUL R26, R46, R32 ;  /* 0x000000202e1a7228 */ /* 0x000fe20000000000 */
[C---:B------:R-:W-:Y:S02]  /*3230*/  IMAD R13, R2.reuse, UR6, R13 ;  /* 0x00000006020d7c24 */ /* 0x040fe4000f8e020d */
[----:B------:R-:W-:Y:S02]  /*3240*/  IMAD R35, R2, UR6, R35 ;  /* 0x0000000602237c24 */ /* 0x000fe4000f8e0223 */
[----:B------:R-:W-:-:S04]  /*3250*/  IMAD.WIDE R8, R3, 0x8, R6 ;  /* 0x0000000803087825 */ /* 0x000fc800078e0206 */
[--C-:B------:R-:W-:Y:S01]  /*3260*/  IMAD.WIDE R10, R11, 0x8, R6.reuse ;  /* 0x000000080b0a7825 */ /* 0x100fe200078e0206 */
[----:B-1----:R-:W-:Y:S01]  /*3270*/  DMUL R28, R48, R32 ;  /* 0x00000020301c7228 */ /* 0x002fe20000000000 */
        /* <DEDUP_REMOVED lines=16> */
[----:B------:R-:W-:Y:S01]  /*3380*/  IMAD.MOV.U32 R0, RZ, RZ, R49 ;  /* 0x000000ffff007224 */ /* 0x000fe200078e0031 */
[----:B------:R-:W-:-:S07]  /*3390*/  MOV R3, 0x33b0 ;  /* 0x000033b000037802 */ /* 0x000fce0000000f00 */
[----:B-1----:R-:W-:Y:S05]  /*33a0*/  CALL.REL.NOINC `($__internal_5_$__cuda_sm20_sqrt_rn_f32_slowpath) ;  /* 0x000000a000947944 */ /* 0x002fea0003c00000 */
[----:B------:R-:W-:Y:S05]  /*33b0*/  BRA `(.L_x_113) ;  /* 0x0000000000107947 */ /* 0x000fea0003800000 */
.L_x_112:
[----:B-1----:R-:W-:Y:S01]  /*33c0*/  FMUL.FTZ R6, R49, R8 ;  /* 0x0000000831067220 */ /* 0x002fe20000410000 */
[----:B------:R-:W-:-:S03]  /*33d0*/  FMUL.FTZ R0, R8, 0.5 ;  /* 0x3f00000008007820 */ /* 0x000fc60000410000 */
[----:B------:R-:W-:-:S04]  /*33e0*/  FFMA R3, -R6, R6, R49 ;  /* 0x0000000606037223 */ /* 0x000fc80000000131 */
[----:B------:R-:W-:-:S07]  /*33f0*/  FFMA R6, R3, R0, R6 ;  /* 0x0000000003067223 */ /* 0x000fce0000000006 */
.L_x_113:
[----:B------:R-:W-:Y:S05]  /*3400*/  BSYNC.RECONVERGENT B1 ;  /* 0x0000000000017941 */ /* 0x000fea0003800200 */
.L_x_111:
[----:B------:R0:W1:Y:S01]  /*3410*/  F2F.F64.F32 R8, R6 ;  /* 0x0000000600087310 */ /* 0x0000620000201800 */
[----:B------:R-:W-:Y:S05]  /*3420*/  BRA `(.L_x_114) ;  /* 0x0000000000887947 */ /* 0x000fea0003800000 */
.L_x_110:
[----:B------:R-:W-:Y:S01]  /*3430*/  DMUL R48, R48, R48 ;  /* 0x0000003030307228 */ /* 0x000fe20000000000 */
[----:B0-----:R-:W-:Y:S01]  /*3440*/  MOV R8, 0x0 ;  /* 0x0000000000087802 */ /* 0x001fe20000000f00 */
[----:B------:R-:W-:Y:S01]  /*3450*/  IMAD.MOV.U32 R9, RZ, RZ, 0x3fd80000 ;  /* 0x3fd80000ff097424 */ /* 0x000fe200078e00ff */
[----:B------:R-:W-:Y:S05]  /*3460*/  BSSY.RECONVERGENT B2, `(.L_x_114) ;  /* 0x000001e000027945 */ /* 0x000fea0003800200 */
[----:B------:R-:W-:-:S08]  /*3470*/  DFMA R48, R50, R50, R48 ;  /* 0x000000323230722b */ /* 0x000fd00000000030 */
[----:B------:R-:W-:-:S06]  /*3480*/  DFMA R46, R46, R46, R48 ;  /* 0x0000002e2e2e722b */ /* 0x000fcc0000000030 */
[----:B------:R-:W0:Y:S04]  /*3490*/  MUFU.RSQ64H R35, R47 ;  /* 0x0000002f00237308 */ /* 0x000e280000001c00 */
[----:B------:R-:W-:-:S04]  /*34a0*/  IADD3 R34, PT, PT, R47, -0x3500000, RZ ;  /* 0xfcb000002f227810 */ /* 0x000fc80007ffe0ff */
[----:B------:R-:W-:Y:S02]  /*34b0*/  ISETP.GE.U32.AND P0, PT, R34, 0x7ca00000, PT ;  /* 0x7ca000002200780c */ /* 0x000fe40003f06070 */
[----:B0-----:R-:W-:-:S08]  /*34c0*/  DMUL R6, R34, R34 ;  /* 0x0000002222067228 */ /* 0x001fd00000000000 */
[----:B------:R-:W-:-:S08]  /*34d0*/  DFMA R6, R46, -R6, 1 ;  /* 0x3ff000002e06742b */ /* 0x000fd00000000806 */
        /* <DEDUP_REMOVED lines=22> */
.L_x_115:
[----:B------:R-:W-:Y:S05]  /*3640*/  BSYNC.RECONVERGENT B2 ;  /* 0x0000000000027941 */ /* 0x000fea0003800200 */
.L_x_114:
        /* <DEDUP_REMOVED lines=19> */
[----:B------:R-:W-:Y:S05]  /*3780*/  CALL.REL.NOINC `($__internal_3_$__cuda_sm20_div_rn_f64_full) ;  /* 0x0000009400307944 */ /* 0x000fea0003c00000 */
[----:B------:R-:W-:-:S07]  /*3790*/  IMAD.MOV.U32 R7, RZ, RZ, R3 ;  /* 0x000000ffff077224 */ /* 0x000fce00078e0003 */
.L_x_117:
[----:B------:R-:W-:Y:S05]  /*37a0*/  BSYNC.RECONVERGENT B2 ;  /* 0x0000000000027941 */ /* 0x000fea0003800200 */
.L_x_116:
[----:B------:R-:W0:Y:S01]  /*37b0*/  LDC R11, c[0x0][0x45c] ;  /* 0x00011700ff0b7b82 */ /* 0x000e220000000800 */
[----:B------:R-:W-:Y:S01]  /*37c0*/  DSETP.GEU.AND P0, PT, R6, 1, PT ;  /* 0x3ff000000600742a */ /* 0x000fe20003f0e000 */
[----:B------:R-:W-:Y:S01]  /*37d0*/  BSSY.RECONVERGENT B2, `(.L_x_118) ;  /* 0x000009e000027945 */ /* 0x000fe20003800200 */
[----:B0-----:R-:W-:-:S12]  /*37e0*/  IADD3 R11, PT, PT, R11, -0x1, RZ ;  /* 0xffffffff0b0b7810 */ /* 0x001fd80007ffe0ff */
[----:B------:R-:W-:Y:S05]  /*37f0*/  @P0 BRA `(.L_x_119) ;  /* 0x00000008004c0947 */ /* 0x000fea0003800000 */
[----:B------:R-:W0:Y:S01]  /*3800*/  LDC R0, c[0x0][0x440] ;  /* 0x00011000ff007b82 */ /* 0x000e220000000800 */
[----:B------:R-:W0:Y:S01]  /*3810*/  LDCU UR4, c[0x0][0x4a0] ;  /* 0x00009400ff0477ac */ /* 0x000e220008000800 */
[----:B------:R-:W1:Y:S06]  /*3820*/  LDCU UR5, c[0x0][0x494] ;  /* 0x00009280ff0577ac */ /* 0x000e6c0008000800 */
[----:B------:R-:W2:Y:S01]  /*3830*/  LDC.64 R14, c[0x0][0x388] ;  /* 0x0000e200ff0e7b82 */ /* 0x000ea20000000a00 */
[----:B0-----:R-:W-:-:S05]  /*3840*/  IMAD R0, R11, UR4, R0 ;  /* 0x000000040b007c24 */ /* 0x001fca000f8e0200 */
[----:B------:R-:W-:-:S05]  /*3850*/  IADD3 R3, PT, PT, R5, R0, RZ ;  /* 0x0000000005037210 */ /* 0x000fca0007ffe0ff */
[----:B-1----:R-:W-:-:S04]  /*3860*/  IMAD R3, R2, UR5, R3 ;  /* 0x0000000502037c24 */ /* 0x002fc8000f8e0203 */
[----:B------:R-:W-:-:S04]  /*3870*/  VIADD R3, R3, 0xffffffff ;  /* 0xffffffff03037836 */ /* 0x000fc80000000000 */
[----:B--2---:R-:W-:-:S06]  /*3880*/  IMAD.WIDE R14, R3, 0x8, R14 ;  /* 0x00000008030e7825 */ /* 0x004fcc00078e020e */
        /* <DEDUP_REMOVED lines=23> */
.L_x_121:
[----:B------:R-:W-:Y:S05]  /*3a00*/  BSYNC.RECONVERGENT B3 ;  /* 0x0000000000037941 */ /* 0x000fea0003800200 */
.L_x_120:
        /* <DEDUP_REMOVED lines=24> */
.L_x_123:
[----:B------:R-:W-:Y:S05]  /*3b90*/  BSYNC.RECONVERGENT B3 ;  /* 0x0000000000037941 */ /* 0x000fea0003800200 */
.L_x_122:
[----:B------:R-:W0:Y:S01]  /*3ba0*/  MUFU.RCP64H R7, R23 ;  /* 0x0000001700077308 */ /* 0x000e220000001800 */
[----:B------:R-:W-:Y:S01]  /*3bb0*/  HFMA2 R6, -RZ, RZ, 0, 5.9604644775390625e-08 ;  /* 0x00000001ff067431 */ /* 0x000fe200000001ff */
[----:B------:R-:W1:Y:S01]  /*3bc0*/  LDCU UR4, c[0x0][0x4a0] ;  /* 0x00009400ff0477ac */ /* 0x000e620008000800 */
[----:B------:R-:W2:Y:S01]  /*3bd0*/  LDC.64 R18, c[0x0][0x388] ;  /* 0x0000e200ff127b82 */ /* 0x000ea20000000a00 */
[----:B------:R-:W-:Y:S01]  /*3be0*/  FSETP.GEU.AND P1, PT, |R21|, 6.5827683646048100446e-37, PT ;  /* 0x036000001500780b */ /* 0x000fe20003f2e200 */
[----:B------:R-:W-:Y:S01]  /*3bf0*/  BSSY.RECONVERGENT B3, `(.L_x_124) ;  /* 0x0000019000037945 */ /* 0x000fe20003800200 */
[----:B------:R-:W3:Y:S01]  /*3c00*/  LDCU UR5, c[0x0][0x494] ;  /* 0x00009280ff0577ac */ /* 0x000ee20008000800 */
[----:B0-----:R-:W-:Y:S01]  /*3c10*/  DFMA R8, R6, -R22, 1 ;  /* 0x3ff000000608742b */ /* 0x001fe20000000816 */
[----:B-1----:R-:W-:-:S04]  /*3c20*/  IMAD R0, R11, UR4, R4 ;  /* 0x000000040b007c24 */ /* 0x002fc8000f8e0204 */
[----:B------:R-:W-:-:S03]  /*3c30*/  IMAD.IADD R3, R5, 0x1, R0 ;  /* 0x0000000105037824 */ /* 0x000fc600078e0200 */
[----:B------:R-:W-:Y:S01]  /*3c40*/  DFMA R8, R8, R8, R8 ;  /* 0x000000080808722b */ /* 0x000fe20000000008 */
[----:B---3--:R-:W-:-:S07]  /*3c50*/  IMAD R3, R2, UR5, R3 ;  /* 0x0000000502037c24 */ /* 0x008fce000f8e0203 */
[----:B------:R-:W-:-:S08]  /*3c60*/  DFMA R8, R6, R8, R6 ;  /* 0x000000080608722b */ /* 0x000fd00000000006 */
[----:B------:R-:W-:-:S08]  /*3c70*/  DFMA R6, R8, -R22, 1 ;  /* 0x3ff000000806742b */ /* 0x000fd00000000816 */
[----:B------:R-:W-:Y:S01]  /*3c80*/  DFMA R6, R8, R6, R8 ;  /* 0x000000060806722b */ /* 0x000fe20000000008 */
[----:B--2---:R-:W-:-:S05]  /*3c90*/  IMAD.WIDE R8, R3, 0x8, R18 ;  /* 0x0000000803087825 */ /* 0x004fca00078e0212 */
[----:B------:R0:W-:Y:S02]  /*3ca0*/  STG.E.64 desc[UR14][R8.64], R14 ;  /* 0x0000000e08007986 */ /* 0x0001e4000c101b0e */
[----:B------:R-:W-:-:S08]  /*3cb0*/  DMUL R12, R6, R20 ;  /* 0x00000014060c7228 */ /* 0x000fd00000000000 */
        /* <DEDUP_REMOVED lines=11> */
[----:B------:R-:W-:-:S07]  /*3d70*/  MOV R7, R3 ;  /* 0x0000000300077202 */ /* 0x000fce0000000f00 */
.L_x_125:
[----:B------:R-:W-:Y:S05]  /*3d80*/  BSYNC.RECONVERGENT B3 ;  /* 0x0000000000037941 */ /* 0x000fea0003800200 */
.L_x_124:
        /* <DEDUP_REMOVED lines=22> */
[----:B------:R-:W-:-:S07]  /*3ef0*/  MOV R7, R3 ;  /* 0x0000000300077202 */ /* 0x000fce0000000f00 */
.L_x_127:
[----:B------:R-:W-:Y:S05]  /*3f00*/  BSYNC.RECONVERGENT B3 ;  /* 0x0000000000037941 */ /* 0x000fea0003800200 */
.L_x_126:
[----:B------:R-:W0:Y:S01]  /*3f10*/  MUFU.RSQ64H R15, R7 ;  /* 0x00000007000f7308 */ /* 0x000e220000001c00 */
[----:B------:R-:W-:Y:S02]  /*3f20*/  VIADD R14, R7, 0xfcb00000 ;  /* 0xfcb00000070e7836 */ /* 0x000fe40000000000 */
[----:B------:R-:W-:Y:S01]  /*3f30*/  HFMA2 R11, -RZ, RZ, 1.9609375, 0 ;  /* 0x3fd80000ff0b7431 */ /* 0x000fe200000001ff */
[----:B------:R-:W-:Y:S01]  /*3f40*/  MOV R10, 0x0 ;  /* 0x00000000000a7802 */ /* 0x000fe20000000f00 */
[----:B------:R-:W-:Y:S01]  /*3f50*/  BSSY.RECONVERGENT B3, `(.L_x_128) ;  /* 0x000001a000037945 */ /* 0x000fe20003800200 */
[----:B------:R-:W-:Y:S01]  /*3f60*/  ISETP.GE.U32.AND P0, PT, R14, 0x7ca00000, PT ;  /* 0x7ca000000e00780c */ /* 0x000fe20003f06070 */
[----:B0-----:R-:W-:-:S08]  /*3f70*/  DMUL R8, R14, R14 ;  /* 0x0000000e0e087228 */ /* 0x001fd00000000000 */
[----:B------:R-:W-:-:S08]  /*3f80*/  DFMA R8, -R8, R6, 1 ;  /* 0x3ff000000808742b */ /* 0x000fd00000000106 */
        /* <DEDUP_REMOVED lines=22> */
.L_x_129:
[----:B------:R-:W-:Y:S05]  /*40f0*/  BSYNC.RECONVERGENT B3 ;  /* 0x0000000000037941 */ /* 0x000fea0003800200 */
.L_x_128:
[----:B------:R-:W-:Y:S02]  /*4100*/  MOV R18, R8 ;  /* 0x0000000800127202 */ /* 0x000fe40000000f00 */
[----:B------:R-:W-:Y:S01]  /*4110*/  MOV R19, R9 ;  /* 0x0000000900137202 */ /* 0x000fe20000000f00 */
[----:B------:R-:W-:Y:S06]  /*4120*/  BRA `(.L_x_130) ;  /* 0x0000000000207947 */ /* 0x000fec0003800000 */
.L_x_119:
[----:B------:R-:W0:Y:S01]  /*4130*/  LDCU UR4, c[0x0][0x4a0] ;  /* 0x00009400ff0477ac */ /* 0x000e220008000800 */
[----:B------:R-:W1:Y:S01]  /*4140*/  LDC.64 R6, c[0x0][0x388] ;  /* 0x0000e200ff067b82 */ /* 0x000e620000000a00 */
[----:B------:R-:W2:Y:S01]  /*4150*/  LDCU UR5, c[0x0][0x494] ;  /* 0x00009280ff0577ac */ /* 0x000ea20008000800 */
[----:B0-----:R-:W-:-:S04]  /*4160*/  IMAD R0, R11, UR4, R4 ;  /* 0x000000040b007c24 */ /* 0x001fc8000f8e0204 */
[----:B------:R-:W-:-:S04]  /*4170*/  IMAD.IADD R3, R5, 0x1, R0 ;  /* 0x0000000105037824 */ /* 0x000fc800078e0200 */
[----:B--2---:R-:W-:-:S04]  /*4180*/  IMAD R3, R2, UR5, R3 ;  /* 0x0000000502037c24 */ /* 0x004fc8000f8e0203 */
[----:B-1----:R-:W-:-:S05]  /*4190*/  IMAD.WIDE R6, R3, 0x8, R6 ;  /* 0x0000000803067825 */ /* 0x002fca00078e0206 */
[----:B------:R0:W-:Y:S02]  /*41a0*/  STG.E.64 desc[UR14][R6.64], R14 ;  /* 0x0000000e06007986 */ /* 0x0001e4000c101b0e */
.L_x_130:
[----:B------:R-:W-:Y:S05]  /*41b0*/  BSYNC.RECONVERGENT B2 ;  /* 0x0000000000027941 */ /* 0x000fea0003800200 */
.L_x_118:
[----:B0-----:R-:W0:Y:S01]  /*41c0*/  MUFU.RCP64H R7, R33 ;  /* 0x0000002100077308 */ /* 0x001e220000001800 */
[----:B------:R-:W-:Y:S01]  /*41d0*/  HFMA2 R6, -RZ, RZ, 0, 5.9604644775390625e-08 ;  /* 0x00000001ff067431 */ /* 0x000fe200000001ff */
[----:B------:R-:W1:Y:S01]  /*41e0*/  LDCU.128 UR4, c[0x0][0x460] ;  /* 0x00008c00ff0477ac */ /* 0x000e620008000c00 */
[----:B------:R-:W2:Y:S01]  /*41f0*/  LDC R3, c[0x0][0x4a0] ;  /* 0x00012800ff037b82 */ /* 0x000ea20000000800 */
[C---:B------:R-:W-:Y:S01]  /*4200*/  DMUL R20, R16.reuse, R20 ;  /* 0x0000001410147228 */ /* 0x040fe20000000000 */
[----:B------:R-:W-:Y:S01]  /*4210*/  BSSY.RECONVERGENT B2, `(.L_x_131) ;  /* 0x0000030000027945 */ /* 0x000fe20003800200 */
[----:B------:R-:W3:Y:S01]  /*4220*/  LDCU UR8, c[0x0][0x494] ;  /* 0x00009280ff0877ac */ /* 0x000ee20008000800 */
[-C--:B------:R-:W-:Y:S02]  /*4230*/  DMUL R16, R16, R22.reuse ;  /* 0x0000001610107228 */ /* 0x080fe40000000000 */
[C---:B------:R-:W-:Y:S02]  /*4240*/  DMUL R22, R32.reuse, R22 ;  /* 0x0000001620167228 */ /* 0x040fe40000000000 */
[----:B0-----:R-:W-:Y:S01]  /*4250*/  DFMA R8, -R32, R6, 1 ;  /* 0x3ff000002008742b */ /* 0x001fe20000000106 */
[----:B-1----:R-:W-:-:S02]  /*4260*/  UIADD3 UR4, UPT, UPT, UR4, -0x1, URZ ;  /* 0xffffffff04047890 */ /* 0x002fc4000fffe0ff */
[----:B------:R-:W-:Y:S02]  /*4270*/  UIADD3 UR6, UPT, UPT, UR6, -0x1, URZ ;  /* 0xffffffff06067890 */ /* 0x000fe4000fffe0ff */
[----:B------:R-:W-:-:S03]  /*4280*/  UIADD3 UR7, UPT, UPT, UR7, -0x1, URZ ;  /* 0xffffffff07077890 */ /* 0x000fc6000fffe0ff */
[----:B------:R-:W-:Y:S01]  /*4290*/  DFMA R8, R8, R8, R8 ;  /* 0x000000080808722b */ /* 0x000fe20000000008 */
[----:B------:R-:W-:Y:S01]  /*42a0*/  UIADD3 UR5, UPT, UPT, UR5, -0x1, URZ ;  /* 0xffffffff05057890 */ /* 0x000fe2000fffe0ff */
[C-C-:B--2---:R-:W-:Y:S02]  /*42b0*/  IMAD R0, R3.reuse, UR4, R4.reuse ;  /* 0x0000000403007c24 */ /* 0x144fe4000f8e0204 */
[C-C-:B------:R-:W-:Y:S02]  /*42c0*/  IMAD R14, R3.reuse, UR6, R4.reuse ;  /* 0x00000006030e7c24 */ /* 0x140fe4000f8e0204 */
[C-C-:B------:R-:W-:Y:S02]  /*42d0*/  IMAD R34, R3.reuse, UR7, R4.reuse ;  /* 0x0000000703227c24 */ /* 0x140fe4000f8e0204 */
[----:B------:R-:W-:Y:S01]  /*42e0*/  DFMA R8, R6, R8, R6 ;  /* 0x000000080608722b */ /* 0x000fe20000000006 */
[----:B------:R-:W-:Y:S01]  /*42f0*/  IMAD R12, R3, UR5, R4 ;  /* 0x00000005030c7c24 */ /* 0x000fe2000f8e0204 */
[----:B------:R-:W0:Y:S01]  /*4300*/  LDC.64 R6, c[0x0][0x388] ;  /* 0x0000e200ff067b82 */ /* 0x000e220000000a00 */
[----:B------:R-:W-:-:S02]  /*4310*/  IADD3 R3, PT, PT, R5, R0, RZ ;  /* 0x0000000005037210 */ /* 0x000fc40007ffe0ff */
[C---:B------:R-:W-:Y:S01]  /*4320*/  IADD3 R37, PT, PT, R5.reuse, R14, RZ ;  /* 0x0000000e05257210 */ /* 0x040fe20007ffe0ff */
[C---:B------:R-:W-:Y:S01]  /*4330*/  IMAD.IADD R15, R5.reuse, 0x1, R12 ;  /* 0x00000001050f7824 */ /* 0x040fe200078e020c */
[----:B------:R-:W-:Y:S01]  /*4340*/  IADD3 R39, PT, PT, R5, R34, RZ ;  /* 0x0000002205277210 */ /* 0x000fe20007ffe0ff */
[----:B------:R-:W-:Y:S01]  /*4350*/  DFMA R10, -R32, R8, 1 ;  /* 0x3ff00000200a742b */ /* 0x000fe20000000108 */
[C---:B---3--:R-:W-:Y:S02]  /*4360*/  IMAD R3, R2.reuse, UR8, R3 ;  /* 0x0000000802037c24 */ /* 0x048fe4000f8e0203 */
[C---:B------:R-:W-:Y:S02]  /*4370*/  IMAD R35, R2.reuse, UR8, R15 ;  /* 0x0000000802237c24 */ /* 0x040fe4000f8e020f */
[C---:B------:R-:W-:Y:S02]  /*4380*/  IMAD R37, R2.reuse, UR8, R37 ;  /* 0x0000000802257c24 */ /* 0x040fe4000f8e0225 */
[----:B------:R-:W-:Y:S01]  /*4390*/  IMAD R39, R2, UR8, R39 ;  /* 0x0000000802277c24 */ /* 0x000fe2000f8e0227 */
[----:B------:R-:W-:-:S08]  /*43a0*/  DFMA R8, R8, R10, R8 ;  /* 0x0000000a0808722b */ /* 0x000fd00000000008 */
[----:B------:R-:W-:Y:S01]  /*43b0*/  DMUL R10, R8, 0.5 ;  /* 0x3fe00000080a7828 */ /* 0x000fe20000000000 */
[----:B0-----:R-:W-:-:S04]  /*43c0*/  IMAD.WIDE R14, R3, 0x8, R6 ;  /* 0x00000008030e7825 */ /* 0x001fc800078e0206 */
[--C-:B------:R-:W-:Y:S01]  /*43d0*/  IMAD.WIDE R34, R35, 0x8, R6.reuse ;  /* 0x0000000823227825 */ /* 0x100fe200078e0206 */
[----:B------:R-:W-:Y:S02]  /*43e0*/  STG.E.64 desc[UR14][R14.64], R18 ;  /* 0x000000120e007986 */ /* 0x000fe4000c101b0e */
[----:B------:R-:W-:Y:S01]  /*43f0*/  DFMA R12, -R32, R10, 0.5 ;  /* 0x3fe00000200c742b */ /* 0x000fe2000000010a */
[--C-:B------:R-:W-:Y:S01]  /*4400*/  IMAD.WIDE R36, R37, 0x8, R6.reuse ;  /* 0x0000000825247825 */ /* 0x100fe200078e0206 */
[----:B------:R0:W-:Y:S03]  /*4410*/  STG.E.64 desc[UR14][R34.64], R24 ;  /* 0x0000001822007986 */ /* 0x0001e6000c101b0e */
[----:B------:R-:W-:Y:S01]  /*4420*/  IMAD.WIDE R38, R39, 0x8, R6 ;  /* 0x0000000827267825 */ /* 0x000fe200078e0206 */
[----:B------:R1:W-:Y:S02]  /*4430*/  STG.E.64 desc[UR14][R36.64], R20 ;  /* 0x0000001424007986 */ /* 0x0003e4000c101b0e */
[----:B------:R-:W-:-:S02]  /*4440*/  DFMA R6, R8, R12, R10 ;  /* 0x0000000c0806722b */ /* 0x000fc4000000000a */
[----:B------:R1:W-:Y:S01]  /*4450*/  STG.E.64 desc[UR14][R38.64], R16 ;  /* 0x0000001026007986 */ /* 0x0003e2000c101b0e */
[----:B0-----:R-:W-:-:S07]  /*4460*/  DMUL R24, R22, R24 ;  /* 0x0000001816187228 */ /* 0x001fce0000000000 */
[----:B------:R-:W-:-:S05]  /*4470*/  FFMA R0, RZ, R33, R7 ;  /* 0x00000021ff007223 */ /* 0x000fca0000000007 */
[----:B------:R-:W-:-:S13]  /*4480*/  FSETP.GT.AND P0, PT, |R0|, 1.469367938527859385e-39, PT ;  /* 0x001000000000780b */ /* 0x000fda0003f04200 */
[----:B-1----:R-:W-:Y:S05]  /*4490*/  @P0 BRA `(.L_x_132) ;  /* 0x00000000001c0947 */ /* 0x002fea0003800000 */
[----:B------:R-:W-:Y:S01]  /*44a0*/  IMAD.MOV.U32 R6, RZ, RZ, R32 ;  /* 0x000000ffff067224 */ /* 0x000fe200078e0020 */
[----:B------:R-:W-:Y:S01]  /*44b0*/  MOV R7, R33 ;  /* 0x0000002100077202 */ /* 0x000fe20000000f00 */
[----:B------:R-:W-:Y:S01]  /*44c0*/  IMAD.MOV.U32 R3, RZ, RZ, 0x3fe00000 ;  /* 0x3fe00000ff037424 */ /* 0x000fe200078e00ff */
[----:B------:R-:W-:Y:S02]  /*44d0*/  MOV R8, RZ ;  /* 0x000000ff00087202 */ /* 0x000fe40000000f00 */
[----:B------:R-:W-:-:S07]  /*44e0*/  MOV R0, 0x4500 ;  /* 0x0000450000007802 */ /* 0x000fce0000000f00 */
[----:B------:R-:W-:Y:S05]  /*44f0*/  CALL.REL.NOINC `($__internal_3_$__cuda_sm20_div_rn_f64_full) ;  /* 0x0000008400d47944 */ /* 0x000fea0003c00000 */
[----:B------:R-:W-:-:S07]  /*4500*/  MOV R7, R3 ;  /* 0x0000000300077202 */ /* 0x000fce0000000f00 */
.L_x_132:
[----:B------:R-:W-:Y:S05]  /*4510*/  BSYNC.RECONVERGENT B2 ;  /* 0x0000000000027941 */ /* 0x000fea0003800200 */
.L_x_131:
[----:B------:R-:W0:Y:S01]  /*4520*/  LDCU UR4, c[0x0][0x480] ;  /* 0x00009000ff0477ac */ /* 0x000e220008000800 */
[----:B------:R-:W1:Y:S01]  /*4530*/  LDC R3, c[0x0][0x4a0] ;  /* 0x00012800ff037b82 */ /* 0x000e620000000800 */
[----:B------:R-:W-:Y:S01]  /*4540*/  DMUL R28, R28, R28 ;  /* 0x0000001c1c1c7228 */ /* 0x000fe20000000000 */
[----:B------:R-:W2:Y:S06]  /*4550*/  LDCU UR5, c[0x0][0x494] ;  /* 0x00009280ff0577ac */ /* 0x000eac0008000800 */
[----:B------:R-:W3:Y:S01]  /*4560*/  LDC.64 R8, c[0x0][0x388] ;  /* 0x0000e200ff087b82 */ /* 0x000ee20000000a00 */
[----:B------:R-:W-:Y:S01]  /*4570*/  DFMA R28, R30, R30, R28 ;  /* 0x0000001e1e1c722b */ /* 0x000fe2000000001c */
[----:B0-----:R-:W-:-:S07]  /*4580*/  UIADD3 UR4, UPT, UPT, UR4, -0x1, URZ ;  /* 0xffffffff04047890 */ /* 0x001fce000fffe0ff */
[----:B------:R-:W-:Y:S01]  /*4590*/  DFMA R28, R26, R26, R28 ;  /* 0x0000001a1a1c722b */ /* 0x000fe2000000001c */
[----:B-1----:R-:W-:-:S07]  /*45a0*/  IMAD R4, R3, UR4, R4 ;  /* 0x0000000403047c24 */ /* 0x002fce000f8e0204 */
[----:B------:R-:W-:Y:S01]  /*45b0*/  DFMA R24, R28, R6, R24 ;  /* 0x000000061c18722b */ /* 0x000fe20000000018 */
[----:B------:R-:W-:-:S05]  /*45c0*/  IADD3 R5, PT, PT, R5, R4, RZ ;  /* 0x0000000405057210 */ /* 0x000fca0007ffe0ff */
[----:B--2---:R-:W-:-:S04]  /*45d0*/  IMAD R3, R2, UR5, R5 ;  /* 0x0000000502037c24 */ /* 0x004fc8000f8e0205 */
[----:B---3--:R-:W-:-:S05]  /*45e0*/  IMAD.WIDE R2, R3, 0x8, R8 ;  /* 0x0000000803027825 */ /* 0x008fca00078e0208 */
[----:B------:R-:W-:Y:S01]  /*45f0*/  STG.E.64 desc[UR14][R2.64], R24 ;  /* 0x0000001802007986 */ /* 0x000fe2000c101b0e */
[----:B------:R-:W-:Y:S05]  /*4600*/  EXIT ;  /* 0x000000000000794d */ /* 0x000fea0003800000 */
.L_x_260:
[----:B------:R-:W0:Y:S01]  /*4610*/  LDCU.64 UR4, c[0x0][0x498] ;  /* 0x00009300ff0477ac */ /* 0x000e220008000a00 */
[----:B------:R-:W1:Y:S01]  /*4620*/  LDC R3, c[0x0][0x4d8] ;  /* 0x00013600ff037b82 */ /* 0x000e620000000800 */
[----:B------:R-:W-:-:S07]  /*4630*/  IMAD R0, R26, R9, R9 ;  /* 0x000000091a007224 */ /* 0x000fce00078e0209 */
[----:B------:R-:W2:Y:S08]  /*4640*/  LDC.64 R6, c[0x0][0x3f0] ;  /* 0x0000fc00ff067b82 */ /* 0x000eb00000000a00 */
[----:B------:R-:W3:Y:S01]  /*4650*/  LDC.64 R50, c[0x0][0x3b0] ;  /* 0x0000ec00ff327b82 */ /* 0x000ee20000000a00 */
[----:B0-----:R-:W-:-:S04]  /*4660*/  IMAD R9, R5, UR5, R0 ;  /* 0x0000000505097c24 */ /* 0x001fc8000f8e0200 */
[----:B------:R-:W-:-:S03]  /*4670*/  IMAD R4, R2, UR4, R9 ;  /* 0x0000000402047c24 */ /* 0x000fc6000f8e0209 */
[----:B------:R-:W0:Y:S01]  /*4680*/  LDC.64 R48, c[0x0][0x3b8] ;  /* 0x0000ee00ff307b82 */ /* 0x000e220000000a00 */
[----:B------:R-:W-:-:S04]  /*4690*/  VIADD R4, R4, 0xffffffff ;  /* 0xffffffff04047836 */ /* 0x000fc80000000000 */
[----:B-1----:R-:W-:-:S03]  /*46a0*/  IMAD R17, R11, R3, R4 ;  /* 0x000000030b117224 */ /* 0x002fc600078e0204 */
        /* <DEDUP_REMOVED lines=49> */
.L_x_136:
[----:B------:R-:W-:Y:S05]  /*49c0*/  BSYNC.RECONVERGENT B3 ;  /* 0x0000000000037941 */ /* 0x000fea0003800200 */
.L_x_135:
        /* <DEDUP_REMOVED lines=31> */
.L_x_137:
[----:B------:R-:W-:Y:S05]  /*4bc0*/  BSYNC.RECONVERGENT B3 ;  /* 0x0000000000037941 */ /* 0x000fea0003800200 */
.L_x_134:
[----:B------:R-:W-:Y:S05]  /*4bd0*/  BSYNC.RECONVERGENT B2 ;  /* 0x0000000000027941 */ /* 0x000fea0003800200 */
.L_x_133:
[----:B------:R-:W0:Y:S01]  /*4be0*/  LDC.64 R18, c[0x0][0x418] ;  /* 0x00010600ff127b82 */ /* 0x000e220000000a00 */
[----:B------:R-:W1:Y:S01]  /*4bf0*/  LDCU UR4, c[0x0][0x4a0] ;  /* 0x00009400ff0477ac */ /* 0x000e620008000800 */
[----:B------:R-:W2:Y:S06]  /*4c00*/  LDCU.64 UR8, c[0x0][0x4e0] ;  /* 0x00009c00ff0877ac */ /* 0x000eac0008000a00 */
[----:B------:R-:W3:Y:S01]  /*4c10*/  LDC.64 R8, c[0x0][0x450] ;  /* 0x00011400ff087b82 */ /* 0x000ee20000000a00 */
[----:B------:R-:W4:Y:S01]  /*4c20*/  LDCU UR5, c[0x0][0x48c] ;  /* 0x00009180ff0577ac */ /* 0x000f220008000800 */
[----:B------:R-:W4:Y:S06]  /*4c30*/  LDCU UR6, c[0x0][0x494] ;  /* 0x00009280ff0677ac */ /* 0x000f2c0008000800 */
        /* <DEDUP_REMOVED lines=8> */
[----:B------:R-:W-:Y:S01]  /*4cc0*/  UISETP.NE.AND UP0, UPT, UR8, URZ, UPT ;  /* 0x000000ff0800728c */ /* 0x000fe2000bf05270 */
[----:B-1----:R-:W-:-:S02]  /*4cd0*/  IADD3 R3, PT, PT, R0, -0x1, RZ ;  /* 0xffffffff00037810 */ /* 0x002fc40007ffe0ff */
[----:B------:R-:W1:Y:S08]  /*4ce0*/  LDC R4, c[0x0][0x444] ;  /* 0x00011100ff047b82 */ /* 0x000e700000000800 */
[----:B------:R-:W2:Y:S01]  /*4cf0*/  LDC.64 R8, c[0x0][0x470] ;  /* 0x00011c00ff087b82 */ /* 0x000ea20000000a00 */
[----:B0-----:R-:W-:Y:S01]  /*4d00*/  VIADD R31, R12, 0xffffffff ;  /* 0xffffffff0c1f7836 */ /* 0x001fe20000000000 */
[----:B-1----:R-:W-:-:S05]  /*4d10*/  IADD3 R4, PT, PT, R4, -0x1, RZ ;  /* 0xffffffff04047810 */ /* 0x002fca0007ffe0ff */
[--C-:B------:R-:W-:Y:S02]  /*4d20*/  IMAD R0, R11, UR4, R4.reuse ;  /* 0x000000040b007c24 */ /* 0x100fe4000f8e0204 */
[----:B------:R-:W0:Y:S01]  /*4d30*/  LDC.64 R10, c[0x0][0x478] ;  /* 0x00011e00ff0a7b82 */ /* 0x000e220000000a00 */
[--C-:B------:R-:W-:Y:S01]  /*4d40*/  IMAD R12, R3, UR4, R4.reuse ;  /* 0x00000004030c7c24 */ /* 0x100fe2000f8e0204 */
[----:B--2---:R-:W-:Y:S01]  /*4d50*/  IADD3 R9, PT, PT, R9, -0x1, RZ ;  /* 0xffffffff09097810 */ /* 0x004fe20007ffe0ff */
[--C-:B------:R-:W-:Y:S01]  /*4d60*/  IMAD R26, R13, UR4, R4.reuse ;  /* 0x000000040d1a7c24 */ /* 0x100fe2000f8e0204 */
[--C-:B----4-:R-:W-:Y:S01]  /*4d70*/  IADD3 R3, PT, PT, R0, UR5, R5.reuse ;  /* 0x0000000500037c10 */ /* 0x110fe2000fffe005 */
[--C-:B------:R-:W-:Y:S01]  /*4d80*/  IMAD R0, R27, UR4, R4.reuse ;  /* 0x000000041b007c24 */ /* 0x100fe2000f8e0204 */
[--C-:B------:R-:W-:Y:S01]  /*4d90*/  IADD3 R13, PT, PT, R12, UR5, R5.reuse ;  /* 0x000000050c0d7c10 */ /* 0x100fe2000fffe005 */
[----:B------:R-:W-:Y:S01]  /*4da0*/  IMAD R30, R31, UR4, R4 ;  /* 0x000000041f1e7c24 */ /* 0x000fe2000f8e0204 */
[----:B------:R-:W-:Y:S01]  /*4db0*/  IADD3 R31, PT, PT, R26, UR5, R5 ;  /* 0x000000051a1f7c10 */ /* 0x000fe2000fffe005 */
[----:B------:R-:W-:Y:S01]  /*4dc0*/  IMAD R3, R2, UR6, R3 ;  /* 0x0000000602037c24 */ /* 0x000fe2000f8e0203 */
[----:B------:R-:W-:Y:S01]  /*4dd0*/  IADD3 R33, PT, PT, R0, UR5, R5 ;  /* 0x0000000500217c10 */ /* 0x000fe2000fffe005 */
[----:B------:R-:W-:Y:S01]  /*4de0*/  IMAD R27, R2, UR6, R13 ;  /* 0x00000006021b7c24 */ /* 0x000fe2000f8e020d */
[----:B------:R-:W-:Y:S01]  /*4df0*/  IADD3 R35, PT, PT, R30, UR5, R5 ;  /* 0x000000051e237c10 */ /* 0x000fe2000fffe005 */
[----:B------:R-:W-:Y:S01]  /*4e00*/  IMAD.WIDE R12, R3, 0x8, R6 ;  /* 0x00000008030c7825 */ /* 0x000fe200078e0206 */
[----:B------:R-:W-:-:S03]  /*4e10*/  IADD3 R3, PT, PT, R8, -0x1, RZ ;  /* 0xffffffff08037810 */ /* 0x000fc60007ffe0ff */
[C---:B------:R-:W-:Y:S01]  /*4e20*/  IMAD R31, R2.reuse, UR6, R31 ;  /* 0x00000006021f7c24 */ /* 0x040fe2000f8e021f */
[----:B------:R1:W-:Y:S01]  /*4e30*/  STG.E.64 desc[UR14][R12.64], R16 ;  /* 0x000000100c007986 */ /* 0x0003e2000c101b0e */
[C---:B------:R-:W-:Y:S02]  /*4e40*/  IMAD R33, R2.reuse, UR6, R33 ;  /* 0x0000000602217c24 */ /* 0x040fe4000f8e0221 */
[----:B------:R-:W-:Y:S02]  /*4e50*/  IMAD R0, R3, UR4, R4 ;  /* 0x0000000403007c24 */ /* 0x000fe4000f8e0204 */
[----:B------:R-:W-:Y:S01]  /*4e60*/  IMAD R39, R2, UR6, R35 ;  /* 0x0000000602277c24 */ /* 0x000fe2000f8e0223 */
[----:B0-----:R-:W-:Y:S01]  /*4e70*/  IADD3 R11, PT, PT, R11, -0x1, RZ ;  /* 0xffffffff0b0b7810 */ /* 0x001fe20007ffe0ff */
[----:B------:R-:W-:Y:S01]  /*4e80*/  IMAD.WIDE R26, R27, 0x8, R6 ;  /* 0x000000081b1a7825 */ /* 0x000fe200078e0206 */
[----:B------:R-:W-:-:S03]  /*4e90*/  IADD3 R3, PT, PT, R0, UR5, R5 ;  /* 0x0000000500037c10 */ /* 0x000fc6000fffe005 */
[----:B------:R-:W-:Y:S01]  /*4ea0*/  IMAD R8, R9, UR4, R4 ;  /* 0x0000000409087c24 */ /* 0x000fe2000f8e0204 */
[----:B-----5:R-:W-:Y:S01]  /*4eb0*/  STG.E.64 desc[UR14][R26.64], R50 ;  /* 0x000000321a007986 */ /* 0x020fe2000c101b0e */
[----:B------:R-:W-:-:S03]  /*4ec0*/  IMAD.WIDE R34, R31, 0x8, R6 ;  /* 0x000000081f227825 */ /* 0x000fc600078e0206 */
[----:B------:R-:W-:Y:S01]  /*4ed0*/  IADD3 R9, PT, PT, R8, UR5, R5 ;  /* 0x0000000508097c10 */ /* 0x000fe2000fffe005 */
[----:B-1----:R-:W-:Y:S01]  /*4ee0*/  VIADD R13, R10, 0xffffffff ;  /* 0xffffffff0a0d7836 */ /* 0x002fe20000000000 */
[----:B------:R0:W-:Y:S01]  /*4ef0*/  STG.E.64 desc[UR14][R34.64], R48 ;  /* 0x0000003022007986 */ /* 0x0001e2000c101b0e */
[--C-:B------:R-:W-:Y:S02]  /*4f00*/  IMAD R12, R11, UR4, R4.reuse ;  /* 0x000000040b0c7c24 */ /* 0x100fe4000f8e0204 */
[----:B------:R-:W-:Y:S02]  /*4f10*/  IMAD R10, R13, UR4, R4 ;  /* 0x000000040d0a7c24 */ /* 0x000fe4000f8e0204 */
[----:B------:R-:W-:Y:S01]  /*4f20*/  IMAD.WIDE R36, R33, 0x8, R6 ;  /* 0x0000000821247825 */ /* 0x000fe200078e0206 */
[----:B------:R-:W-:Y:S02]  /*4f30*/  DMUL R32, R28, R16 ;  /* 0x000000101c207228 */ /* 0x000fe40000000000 */
[----:B------:R-:W-:Y:S01]  /*4f40*/  IADD3 R13, PT, PT, R10, UR5, R5 ;  /* 0x000000050a0d7c10 */ /* 0x000fe2000fffe005 */
[----:B------:R-:W-:Y:S01]  /*4f50*/  IMAD.WIDE R38, R39, 0x8, R6 ;  /* 0x0000000827267825 */ /* 0x000fe200078e0206 */
[----:B------:R-:W-:Y:S03]  /*4f60*/  STG.E.64 desc[UR14][R36.64], R46 ;  /* 0x0000002e24007986 */ /* 0x000fe6000c101b0e */
[----:B------:R-:W-:Y:S01]  /*4f70*/  IMAD R3, R2, UR6, R3 ;  /* 0x0000000602037c24 */ /* 0x000fe2000f8e0203 */
[----:B0-----:R-:W-:Y:S01]  /*4f80*/  IADD3 R35, PT, PT, R12, UR5, R5 ;  /* 0x000000050c237c10 */ /* 0x001fe2000fffe005 */
[C---:B------:R-:W-:Y:S01]  /*4f90*/  IMAD R11, R2.reuse, UR6, R9 ;  /* 0x00000006020b7c24 */ /* 0x040fe2000f8e0209 */
[----:B------:R0:W-:Y:S01]  /*4fa0*/  STG.E.64 desc[UR14][R38.64], R28 ;  /* 0x0000001c26007986 */ /* 0x0001e2000c101b0e */
[C---:B------:R-:W-:Y:S01]  /*4fb0*/  IMAD R13, R2.reuse, UR6, R13 ;  /* 0x00000006020d7c24 */ /* 0x040fe2000f8e020d */
[-C--:B------:R-:W-:Y:S01]  /*4fc0*/  DMUL R30, R50, R32.reuse ;  /* 0x00000020321e7228 */ /* 0x080fe20000000000 */
[----:B------:R-:W-:Y:S01]  /*4fd0*/  IMAD R35, R2, UR6, R35 ;  /* 0x0000000602237c24 */ /* 0x000fe2000f8e0223 */
[----:B------:R-:W-:Y:S01]  /*4fe0*/  DMUL R26, R46, R32 ;  /* 0x000000202e1a7228 */ /* 0x000fe20000000000 */
[----:B------:R-:W-:-:S04]  /*4ff0*/  IMAD.WIDE R8, R3, 0x8, R6 ;  /* 0x0000000803087825 */ /* 0x000fc800078e0206 */
[--C-:B------:R-:W-:Y:S01]  /*5000*/  IMAD.WIDE R10, R11, 0x8, R6.reuse ;  /* 0x000000080b0a7825 */ /* 0x100fe200078e0206 */
[----:B------:R1:W-:Y:S03]  /*5010*/  STG.E.64 desc[UR14][R8.64], R32 ;  /* 0x0000002008007986 */ /* 0x0003e6000c101b0e */
[--C-:B------:R-:W-:Y:S01]  /*5020*/  IMAD.WIDE R12, R13, 0x8, R6.reuse ;  /* 0x000000080d0c7825 */ /* 0x100fe200078e0206 */
[----:B0-----:R-:W-:Y:S01]  /*5030*/  DMUL R28, R48, R32 ;  /* 0x00000020301c7228 */ /* 0x001fe20000000000 */
[----:B------:R1:W-:Y:S02]  /*5040*/  STG.E.64 desc[UR14][R10.64], R30 ;  /* 0x0000001e0a007986 */ /* 0x0003e4000c101b0e */
[----:B------:R-:W-:-:S04]  /*5050*/  IMAD.WIDE R6, R35, 0x8, R6 ;  /* 0x0000000823067825 */ /* 0x000fc800078e0206 */
[----:B------:R1:W-:Y:S04]  /*5060*/  STG.E.64 desc[UR14][R12.64], R28 ;  /* 0x0000001c0c007986 */ /* 0x0003e8000c101b0e */
[----:B------:R1:W-:Y:S01]  /*5070*/  STG.E.64 desc[UR14][R6.64], R26 ;  /* 0x0000001a06007986 */ /* 0x0003e2000c101b0e */
[----:B------:R-:W-:Y:S05]  /*5080*/  BRA.U !UP0, `(.L_x_138) ;  /* 0x0000000108507547 */ /* 0x000fea000b800000 */
[----:B------:R-:W-:Y:S01]  /*5090*/  DMUL R48, R48, R48 ;  /* 0x0000003030307228 */ /* 0x000fe20000000000 */
[----:B------:R-:W-:Y:S07]  /*50a0*/  BSSY.RECONVERGENT B1, `(.L_x_139) ;  /* 0x0000010000017945 */ /* 0x000fee0003800200 */
[----:B------:R-:W-:-:S08]  /*50b0*/  DFMA R48, R50, R50, R48 ;  /* 0x000000323230722b */ /* 0x000fd00000000030 */
[----:B------:R-:W-:-:S10]  /*50c0*/  DFMA R48, R46, R46, R48 ;  /* 0x0000002e2e30722b */ /* 0x000fd40000000030 */
[----:B------:R-:W0:Y:S02]  /*50d0*/  F2F.F32.F64 R49, R48 ;  /* 0x0000003000317310 */ /* 0x000e240000301000 */
[----:B0-----:R-:W-:-:S06]  /*50e0*/  IADD3 R0, PT, PT, R49, -0xd000000, RZ ;  /* 0xf300000031007810 */ /* 0x001fcc0007ffe0ff */
[----:B-1----:R0:W1:Y:S01]  /*50f0*/  MUFU.RSQ R8, R49 ;  /* 0x0000003100087308 */ /* 0x0020620000001400 */
[----:B------:R-:W-:-:S13]  /*5100*/  ISETP.GT.U32.AND P0, PT, R0, 0x727fffff, PT ;  /* 0x727fffff0000780c */ /* 0x000fda0003f04070 */
[----:B0-----:R-:W-:Y:S05]  /*5110*/  @!P0 BRA `(.L_x_140) ;  /* 0x0000000000108947 */ /* 0x001fea0003800000 */
[----:B------:R-:W-:Y:S01]  /*5120*/  IMAD.MOV.U32 R0, RZ, RZ, R49 ;  /* 0x000000ffff007224 */ /* 0x000fe200078e0031 */
[----:B------:R-:W-:-:S07]  /*5130*/  MOV R3, 0x5150 ;  /* 0x0000515000037802 */ /* 0x000fce0000000f00 */
[----:B-1----:R-:W-:Y:S05]  /*5140*/  CALL.REL.NOINC `($__internal_5_$__cuda_sm20_sqrt_rn_f32_slowpath) ;  /* 0x00000084002c7944 */ /* 0x002fea0003c00000 */
[----:B------:R-:W-:Y:S05]  /*5150*/  BRA `(.L_x_141) ;  /* 0x0000000000107947 */ /* 0x000fea0003800000 */
.L_x_140:
[----:B-1----:R-:W-:Y:S01]  /*5160*/  FMUL.FTZ R6, R49, R8 ;  /* 0x0000000831067220 */ /* 0x002fe20000410000 */
[----:B------:R-:W-:-:S03]  /*5170*/  FMUL.FTZ R0, R8, 0.5 ;  /* 0x3f00000008007820 */ /* 0x000fc60000410000 */
[----:B------:R-:W-:-:S04]  /*5180*/  FFMA R3, -R6, R6, R49 ;  /* 0x0000000606037223 */ /* 0x000fc80000000131 */
[----:B------:R-:W-:-:S07]  /*5190*/  FFMA R6, R3, R0, R6 ;  /* 0x0000000003067223 */ /* 0x000fce0000000006 */
.L_x_141:
[----:B------:R-:W-:Y:S05]  /*51a0*/  BSYNC.RECONVERGENT B1 ;  /* 0x0000000000017941 */ /* 0x000fea0003800200 */
.L_x_139:
[----:B------:R0:W1:Y:S01]  /*51b0*/  F2F.F64.F32 R8, R6 ;  /* 0x0000000600087310 */ /* 0x0000620000201800 */
[----:B------:R-:W-:Y:S05]  /*51c0*/  BRA `(.L_x_142) ;  /* 0x0000000000887947 */ /* 0x000fea0003800000 */
.L_x_138:
[----:B------:R-:W-:Y:S01]  /*51d0*/  DMUL R48, R48, R48 ;  /* 0x0000003030307228 */ /* 0x000fe20000000000 */
[----:B-1----:R-:W-:Y:S01]  /*51e0*/  MOV R8, 0x0 ;  /* 0x0000000000087802 */ /* 0x002fe20000000f00 */
        /* <DEDUP_REMOVED lines=31> */
.L_x_143:
[----:B------:R-:W-:Y:S05]  /*53e0*/  BSYNC.RECONVERGENT B2 ;  /* 0x0000000000027941 */ /* 0x000fea0003800200 */
.L_x_142:
        /* <DEDUP_REMOVED lines=21> */
.L_x_145:
[----:B------:R-:W-:Y:S05]  /*5540*/  BSYNC.RECONVERGENT B2 ;  /* 0x0000000000027941 */ /* 0x000fea0003800200 */
.L_x_144:
        /* <DEDUP_REMOVED lines=9> */
[----:B------:R-:W3:Y:S01]  /*55e0*/  LDCU UR6, c[0x0][0x494] ;  /* 0x00009280ff0677ac */ /* 0x000ee20008000800 */
[----:B0-----:R-:W-:-:S05]  /*55f0*/  IMAD R0, R11, UR4, R0 ;  /* 0x000000040b007c24 */ /* 0x001fca000f8e0200 */
[----:B-1----:R-:W-:-:S05]  /*5600*/  IADD3 R3, PT, PT, R0, UR5, R5 ;  /* 0x0000000500037c10 */ /* 0x002fca000fffe005 */
[----:B---3--:R-:W-:-:S05]  /*5610*/  IMAD R3, R2, UR6, R3 ;  /* 0x0000000602037c24 */ /* 0x008fca000f8e0203 */
[----:B------:R-:W-:-:S05]  /*5620*/  IADD3 R3, PT, PT, R3, -0x1, RZ ;  /* 0xffffffff03037810 */ /* 0x000fca0007ffe0ff */
[----:B--2---:R-:W-:-:S06]  /*5630*/  IMAD.WIDE R14, R3, 0x8, R14 ;  /* 0x00000008030e7825 */ /* 0x004fcc00078e020e */
        /* <DEDUP_REMOVED lines=23> */
.L_x_149:
[----:B------:R-:W-:Y:S05]  /*57b0*/  BSYNC.RECONVERGENT B3 ;  /* 0x0000000000037941 */ /* 0x000fea0003800200 */
.L_x_148:
[----:B------:R-:W-:Y:S01]  /*57c0*/  DADD R12, R20, -R22 ;  /* 0x00000000140c7229 */ /* 0x000fe20000000816 */
[----:B------:R-:W-:Y:S01]  /*57d0*/  IMAD.MOV.U32 R8, RZ, RZ, 0x1 ;  /* 0x00000001ff087424 */ /* 0x000fe200078e00ff */
[----:B------:R-:W-:Y:S01]  /*57e0*/  FSETP.GEU.AND P1, PT, |R7|, 6.5827683646048100446e-37, PT ;  /* 0x036000000700780b */ /* 0x000fe20003f2e200 */
[----:B------:R-:W-:Y:S03]  /*57f0*/  BSSY.RECONVERGENT B3, `(.L_x_150) ;  /* 0x0000015000037945 */ /* 0x000fe60003800200 */
        /* <DEDUP_REMOVED lines=18> */
[----:B------:R-:W-:Y:S01]  /*5920*/  MOV R24, R6 ;  /* 0x0000000600187202 */ /* 0x000fe20000000f00 */
[----:B------:R-:W-:-:S07]  /*5930*/  IMAD.MOV.U32 R25, RZ, RZ, R3 ;  /* 0x000000ffff197224 */ /* 0x000fce00078e0003 */
.L_x_151:
[----:B------:R-:W-:Y:S05]  /*5940*/  BSYNC.RECONVERGENT B3 ;  /* 0x0000000000037941 */ /* 0x000fea0003800200 */
.L_x_150:
[----:B------:R-:W0:Y:S01]  /*5950*/  MUFU.RCP64H R7, R23 ;  /* 0x0000001700077308 */ /* 0x000e220000001800 */
[----:B------:R-:W-:Y:S01]  /*5960*/  HFMA2 R6, -RZ, RZ, 0, 5.9604644775390625e-08 ;  /* 0x00000001ff067431 */ /* 0x000fe200000001ff */
[----:B------:R-:W1:Y:S01]  /*5970*/  LDCU UR4, c[0x0][0x4a0] ;  /* 0x00009400ff0477ac */ /* 0x000e620008000800 */
[----:B------:R-:W2:Y:S01]  /*5980*/  LDC.64 R18, c[0x0][0x388] ;  /* 0x0000e200ff127b82 */ /* 0x000ea20000000a00 */
[----:B------:R-:W-:Y:S01]  /*5990*/  FSETP.GEU.AND P1, PT, |R21|, 6.5827683646048100446e-37, PT ;  /* 0x036000001500780b */ /* 0x000fe20003f2e200 */
[----:B------:R-:W-:Y:S01]  /*59a0*/  BSSY.RECONVERGENT B3, `(.L_x_152) ;  /* 0x000001a000037945 */ /* 0x000fe20003800200 */
[----:B------:R-:W3:Y:S01]  /*59b0*/  LDCU UR5, c[0x0][0x48c] ;  /* 0x00009180ff0577ac */ /* 0x000ee20008000800 */
[----:B------:R-:W4:Y:S01]  /*59c0*/  LDCU UR6, c[0x0][0x494] ;  /* 0x00009280ff0677ac */ /* 0x000f220008000800 */
[----:B0-----:R-:W-:Y:S01]  /*59d0*/  DFMA R8, R6, -R22, 1 ;  /* 0x3ff000000608742b */ /* 0x001fe20000000816 */
[----:B-1----:R-:W-:-:S07]  /*59e0*/  IMAD R0, R11, UR4, R4 ;  /* 0x000000040b007c24 */ /* 0x002fce000f8e0204 */
[----:B------:R-:W-:Y:S01]  /*59f0*/  DFMA R8, R8, R8, R8 ;  /* 0x000000080808722b */ /* 0x000fe20000000008 */
[----:B---3--:R-:W-:-:S05]  /*5a00*/  IADD3 R3, PT, PT, R0, UR5, R5 ;  /* 0x0000000500037c10 */ /* 0x008fca000fffe005 */
[----:B----4-:R-:W-:Y:S02]  /*5a10*/  IMAD R3, R2, UR6, R3 ;  /* 0x0000000602037c24 */ /* 0x010fe4000f8e0203 */
        /* <DEDUP_REMOVED lines=18> */
.L_x_153:
[----:B------:R-:W-:Y:S05]  /*5b40*/  BSYNC.RECONVERGENT B3 ;  /* 0x0000000000037941 */ /* 0x000fea0003800200 */
.L_x_152:
        /* <DEDUP_REMOVED lines=23> */
.L_x_155:
[----:B------:R-:W-:Y:S05]  /*5cc0*/  BSYNC.RECONVERGENT B3 ;  /* 0x0000000000037941 */ /* 0x000fea0003800200 */
.L_x_154:
        /* <DEDUP_REMOVED lines=30> */
.L_x_157:
[----:B------:R-:W-:Y:S05]  /*5eb0*/  BSYNC.RECONVERGENT B3 ;  /* 0x0000000000037941 */ /* 0x000fea0003800200 */
.L_x_156:
[----:B------:R-:W-:Y:S01]  /*5ec0*/  MOV R18, R8 ;  /* 0x0000000800127202 */ /* 0x000fe20000000f00 */
[----:B------:R-:W-:Y:S01]  /*5ed0*/  IMAD.MOV.U32 R19, RZ, RZ, R9 ;  /* 0x000000ffff137224 */ /* 0x000fe200078e0009 */
[----:B------:R-:W-:Y:S06]  /*5ee0*/  BRA `(.L_x_158) ;  /* 0x0000000000247947 */ /* 0x000fec0003800000 */
.L_x_147:
[----:B------:R-:W0:Y:S01]  /*5ef0*/  LDCU UR4, c[0x0][0x4a0] ;  /* 0x00009400ff0477ac */ /* 0x000e220008000800 */
[----:B------:R-:W1:Y:S01]  /*5f00*/  LDC.64 R6, c[0x0][0x388] ;  /* 0x0000e200ff067b82 */ /* 0x000e620000000a00 */
[----:B------:R-:W2:Y:S01]  /*5f10*/  LDCU UR5, c[0x0][0x48c] ;  /* 0x00009180ff0577ac */ /* 0x000ea20008000800 */
[----:B------:R-:W3:Y:S01]  /*5f20*/  LDCU UR6, c[0x0][0x494] ;  /* 0x00009280ff0677ac */ /* 0x000ee20008000800 */
[----:B0-----:R-:W-:-:S05]  /*5f30*/  IMAD R0, R11, UR4, R4 ;  /* 0x000000040b007c24 */ /* 0x001fca000f8e0204 */
[----:B--2---:R-:W-:-:S05]  /*5f40*/  IADD3 R3, PT, PT, R0, UR5, R5 ;  /* 0x0000000500037c10 */ /* 0x004fca000fffe005 */
[----:B---3--:R-:W-:-:S04]  /*5f50*/  IMAD R3, R2, UR6, R3 ;  /* 0x0000000602037c24 */ /* 0x008fc8000f8e0203 */
[----:B-1----:R-:W-:-:S05]  /*5f60*/  IMAD.WIDE R6, R3, 0x8, R6 ;  /* 0x0000000803067825 */ /* 0x002fca00078e0206 */
[----:B------:R0:W-:Y:S02]  /*5f70*/  STG.E.64 desc[UR14][R6.64], R14 ;  /* 0x0000000e06007986 */ /* 0x0001e4000c101b0e */
.L_x_158:
[----:B------:R-:W-:Y:S05]  /*5f80*/  BSYNC.RECONVERGENT B2 ;  /* 0x0000000000027941 */ /* 0x000fea0003800200 */
.L_x_146:
        /* <DEDUP_REMOVED lines=8> */
[C---:B------:R-:W-:Y:S01]  /*6010*/  DMUL R22, R32.reuse, R22 ;  /* 0x0000001620167228 */ /* 0x040fe20000000000 */
[----:B------:R-:W4:Y:S01]  /*6020*/  LDCU UR9, c[0x0][0x494] ;  /* 0x00009280ff0977ac */ /* 0x000f220008000800 */
        /* <DEDUP_REMOVED lines=12> */
[----:B---3--:R-:W-:-:S02]  /*60f0*/  IADD3 R3, PT, PT, R0, UR8, R5 ;  /* 0x0000000800037c10 */ /* 0x008fc4000fffe005 */
[--C-:B------:R-:W-:Y:S02]  /*6100*/  IADD3 R15, PT, PT, R12, UR8, R5.reuse ;  /* 0x000000080c0f7c10 */ /* 0x100fe4000fffe005 */
[--C-:B------:R-:W-:Y:S01]  /*6110*/  IADD3 R37, PT, PT, R14, UR8, R5.reuse ;  /* 0x000000080e257c10 */ /* 0x100fe2000fffe005 */
[----:B------:R-:W-:Y:S01]  /*6120*/  DFMA R10, -R32, R8, 1 ;  /* 0x3ff00000200a742b */ /* 0x000fe20000000108 */
[----:B------:R-:W-:Y:S01]  /*6130*/  IADD3 R39, PT, PT, R34, UR8, R5 ;  /* 0x0000000822277c10 */ /* 0x000fe2000fffe005 */
[C---:B----4-:R-:W-:Y:S02]  /*6140*/  IMAD R3, R2.reuse, UR9, R3 ;  /* 0x0000000902037c24 */ /* 0x050fe4000f8e0203 */
[C---:B------:R-:W-:Y:S02]  /*6150*/  IMAD R35, R2.reuse, UR9, R15 ;  /* 0x0000000902237c24 */ /* 0x040fe4000f8e020f */
[C---:B------:R-:W-:Y:S02]  /*6160*/  IMAD R37, R2.reuse, UR9, R37 ;  /* 0x0000000902257c24 */ /* 0x040fe4000f8e0225 */
[----:B------:R-:W-:Y:S01]  /*6170*/  DFMA R8, R8, R10, R8 ;  /* 0x0000000a0808722b */ /* 0x000fe20000000008 */
[----:B------:R-:W-:-:S07]  /*6180*/  IMAD R39, R2, UR9, R39 ;  /* 0x0000000902277c24 */ /* 0x000fce000f8e0227 */
        /* <DEDUP_REMOVED lines=15> */
[----:B------:R-:W-:Y:S01]  /*6280*/  MOV R6, R32 ;  /* 0x0000002000067202 */ /* 0x000fe20000000f00 */
[----:B------:R-:W-:Y:S01]  /*6290*/  IMAD.MOV.U32 R7, RZ, RZ, R33 ;  /* 0x000000ffff077224 */ /* 0x000fe200078e0021 */
[----:B------:R-:W-:Y:S02]  /*62a0*/  MOV R8, RZ ;  /* 0x000000ff00087202 */ /* 0x000fe40000000f00 */
[----:B------:R-:W-:Y:S02]  /*62b0*/  MOV R3, 0x3fe00000 ;  /* 0x3fe0000000037802 */ /* 0x000fe40000000f00 */
[----:B------:R-:W-:-:S07]  /*62c0*/  MOV R0, 0x62e0 ;  /* 0x000062e000007802 */ /* 0x000fce0000000f00 */
[----:B------:R-:W-:Y:S05]  /*62d0*/  CALL.REL.NOINC `($__internal_3_$__cuda_sm20_div_rn_f64_full) ;  /* 0x00000068005c7944 */ /* 0x000fea0003c00000 */
[----:B------:R-:W-:-:S07]  /*62e0*/  IMAD.MOV.U32 R7, RZ, RZ, R3 ;  /* 0x000000ffff077224 */ /* 0x000fce00078e0003 */
.L_x_160:
[----:B------:R-:W-:Y:S05]  /*62f0*/  BSYNC.RECONVERGENT B2 ;  /* 0x0000000000027941 */ /* 0x000fea0003800200 */
.L_x_159:
[----:B------:R-:W0:Y:S01]  /*6300*/  LDCU UR4, c[0x0][0x480] ;  /* 0x00009000ff0477ac */ /* 0x000e220008000800 */
[----:B------:R-:W1:Y:S01]  /*6310*/  LDC R3, c[0x0][0x4a0] ;  /* 0x00012800ff037b82 */ /* 0x000e620000000800 */
[----:B------:R-:W-:Y:S01]  /*6320*/  DMUL R28, R28, R28 ;  /* 0x0000001c1c1c7228 */ /* 0x000fe20000000000 */
[----:B------:R-:W2:Y:S01]  /*6330*/  LDCU UR5, c[0x0][0x48c] ;  /* 0x00009180ff0577ac */ /* 0x000ea20008000800 */
[----:B------:R-:W3:Y:S05]  /*6340*/  LDCU UR6, c[0x0][0x494] ;  /* 0x00009280ff0677ac */ /* 0x000eea0008000800 */
[----:B------:R-:W4:Y:S01]  /*6350*/  LDC.64 R8, c[0x0][0x388] ;  /* 0x0000e200ff087b82 */ /* 0x000f220000000a00 */
[----:B------:R-:W-:Y:S01]  /*6360*/  DFMA R28, R30, R30, R28 ;  /* 0x0000001e1e1c722b */ /* 0x000fe2000000001c */
[----:B0-----:R-:W-:-:S07]  /*6370*/  UIADD3 UR4, UPT, UPT, UR4, -0x1, URZ ;  /* 0xffffffff04047890 */ /* 0x001fce000fffe0ff */
[----:B------:R-:W-:Y:S01]  /*6380*/  DFMA R28, R26, R26, R28 ;  /* 0x0000001a1a1c722b */ /* 0x000fe2000000001c */
[----:B-1----:R-:W-:-:S07]  /*6390*/  IMAD R4, R3, UR4, R4 ;  /* 0x0000000403047c24 */ /* 0x002fce000f8e0204 */
[----:B------:R-:W-:Y:S01]  /*63a0*/  DFMA R24, R28, R6, R24 ;  /* 0x000000061c18722b */ /* 0x000fe20000000018 */
[----:B--2---:R-:W-:-:S05]  /*63b0*/  IADD3 R5, PT, PT, R4, UR5, R5 ;  /* 0x0000000504057c10 */ /* 0x004fca000fffe005 */
[----:B---3--:R-:W-:-:S04]  /*63c0*/  IMAD R3, R2, UR6, R5 ;  /* 0x0000000602037c24 */ /* 0x008fc8000f8e0205 */
[----:B----4-:R-:W-:-:S05]  /*63d0*/  IMAD.WIDE R2, R3, 0x8, R8 ;  /* 0x0000000803027825 */ /* 0x010fca00078e0208 */
[----:B------:R-:W-:Y:S01]  /*63e0*/  STG.E.64 desc[UR14][R2.64], R24 ;  /* 0x0000001802007986 */ /* 0x000fe2000c101b0e */
[----:B------:R-:W-:Y:S05]  /*63f0*/  EXIT ;  /* 0x000000000000794d */ /* 0x000fea0003800000 */
.L_x_76:
[----:B------:R-:W-:Y:S01]  /*6400*/  MOV R3, 0xfffffffd ;  /* 0xfffffffd00037802 */ /* 0x000fe20000000f00 */
[----:B------:R-:W0:Y:S03]  /*6410*/  LDC R11, c[0x0][0x448] ;  /* 0x00011200ff0b7b82 */ /* 0x000e260000000800 */
[----:B------:R-:W-:-:S04]  /*6420*/  VIADDMNMX.U32 R4, R4, R3, 0x3, PT ;  /* 0x0000000304047446 */ /* 0x000fc80003800003 */
[----:B------:R-:W-:-:S04]  /*6430*/  SHF.L.U32 R4, R4, 0x2, RZ ;  /* 0x0000000204047819 */ /* 0x000fc800000006ff */
[----:B------:R-:W1:Y:S01]  /*6440*/  LDC R6, c[0x2][R4+0x10] ;  /* 0x0080040004067b82 */ /* 0x000e620000000800 */
[----:B0-----:R-:W-:Y:S01]  /*6450*/  VIADD R11, R11, 0xffffffff ;  /* 0xffffffff0b0b7836 */ /* 0x001fe20000000000 */
[----:B-1----:R-:W-:-:S04]  /*6460*/  SHF.R.S32.HI R7, RZ, 0x1f, R6 ;  /* 0x0000001fff077819 */ /* 0x002fc80000011406 */
.L_x_263:
[----:B------:R-:W-:Y:S05]  /*6470*/  BRX R6 -0x6480                                                                                                                                                   (*"BRANCH_TARGETS .L_x_264,.L_x_265,.L_x_266,.L_x_262"*) ;  /* 0xffffff9806e07949 */ /* 0x000fea000383ffff */
.L_x_266:
[----:B------:R-:W0:Y:S01]  /*6480*/  LDCU.64 UR4, c[0x0][0x498] ;  /* 0x00009300ff0477ac */ /* 0x000e220008000a00 */
[----:B------:R-:W1:Y:S01]  /*6490*/  LDC R3, c[0x0][0x4d8] ;  /* 0x00013600ff037b82 */ /* 0x000e620000000800 */
[----:B------:R-:W-:-:S07]  /*64a0*/  IADD3 R13, PT, PT, R8, -0x1, RZ ;  /* 0xffffffff080d7810 */ /* 0x000fce0007ffe0ff */
[----:B------:R-:W2:Y:S08]  /*64b0*/  LDC.64 R6, c[0x0][0x3f0] ;  /* 0x0000fc00ff067b82 */ /* 0x000eb00000000a00 */
[----:B------:R-:W3:Y:S01]  /*64c0*/  LDC.64 R50, c[0x0][0x3b0] ;  /* 0x0000ec00ff327b82 */ /* 0x000ee20000000a00 */
[----:B0-----:R-:W-:-:S04]  /*64d0*/  IMAD R0, R13, UR5, R26 ;  /* 0x000000050d007c24 */ /* 0x001fc8000f8e021a */
[----:B------:R-:W-:-:S03]  /*64e0*/  IMAD R9, R5, R9, R0 ;  /* 0x0000000905097224 */ /* 0x000fc600078e0200 */
[----:B------:R-:W0:Y:S01]  /*64f0*/  LDC.64 R48, c[0x0][0x3b8] ;  /* 0x0000ee00ff307b82 */ /* 0x000e220000000a00 */
[----:B------:R-:W-:-:S04]  /*6500*/  IMAD R4, R2, UR4, R9 ;  /* 0x0000000402047c24 */ /* 0x000fc8000f8e0209 */
        /* <DEDUP_REMOVED lines=49> */
[----:B------:R-:W-:-:S07]  /*6820*/  IMAD.MOV.U32 R7, RZ, RZ, R3 ;  /* 0x000000ffff077224 */ /* 0x000fce00078e0003 */
.L_x_164:
[----:B------:R-:W-:Y:S05]  /*6830*/  BSYNC.RECONVERGENT B3 ;  /* 0x0000000000037941 */ /* 0x000fea0003800200 */
.L_x_163:
        /* <DEDUP_REMOVED lines=8> */
[----:B------:R-:W-:Y:S01]  /*68c0*/  MOV R12, 0x1 ;  /* 0x00000001000c7802 */ /* 0x000fe20000000f00 */
[----:B------:R-:W-:Y:S01]  /*68d0*/  BSSY.RECONVERGENT B3, `(.L_x_162) ;  /* 0x0000016000037945 */ /* 0x000fe20003800200 */
[----:B------:R-:W-:Y:S01]  /*68e0*/  MOV R22, R6 ;  /* 0x0000000600167202 */ /* 0x000fe20000000f00 */
[----:B------:R-:W-:-:S03]  /*68f0*/  IMAD.MOV.U32 R23, RZ, RZ, R7 ;  /* 0x000000ffff177224 */ /* 0x000fc600078e0007 */
        /* <DEDUP_REMOVED lines=17> */
[----:B------:R-:W-:Y:S02]  /*6a10*/  MOV R20, R6 ;  /* 0x0000000600147202 */ /* 0x000fe40000000f00 */
[----:B------:R-:W-:-:S07]  /*6a20*/  MOV R21, R3 ;  /* 0x0000000300157202 */ /* 0x000fce0000000f00 */
.L_x_165:
[----:B------:R-:W-:Y:S05]  /*6a30*/  BSYNC.RECONVERGENT B3 ;  /* 0x0000000000037941 */ /* 0x000fea0003800200 */
.L_x_162:
[----:B------:R-:W-:Y:S05]  /*6a40*/  BSYNC.RECONVERGENT B2 ;  /* 0x0000000000027941 */ /* 0x000fea0003800200 */
.L_x_161:
[----:B------:R-:W0:Y:S01]  /*6a50*/  LDC.64 R18, c[0x0][0x418] ;  /* 0x00010600ff127b82 */ /* 0x000e220000000a00 */
[----:B------:R-:W1:Y:S01]  /*6a60*/  LDCU UR4, c[0x0][0x484] ;  /* 0x00009080ff0477ac */ /* 0x000e620008000800 */
[----:B------:R-:W2:Y:S06]  /*6a70*/  LDCU UR5, c[0x0][0x4a0] ;  /* 0x00009400ff0577ac */ /* 0x000eac0008000800 */
[----:B------:R-:W3:Y:S08]  /*6a80*/  LDC.64 R6, c[0x0][0x450] ;  /* 0x00011400ff067b82 */ /* 0x000ef00000000a00 */
[----:B------:R-:W4:Y:S01]  /*6a90*/  LDC R3, c[0x0][0x44c] ;  /* 0x00011300ff037b82 */ /* 0x000f220000000800 */
[----:B0-----:R-:W-:-:S07]  /*6aa0*/  IMAD.WIDE R18, R4, 0x8, R18 ;  /* 0x0000000804127825 */ /* 0x001fce00078e0212 */
[----:B------:R-:W0:Y:S08]  /*6ab0*/  LDC R10, c[0x0][0x458] ;  /* 0x00011600ff0a7b82 */ /* 0x000e300000000800 */
[----:B------:R-:W2:Y:S01]  /*6ac0*/  LDC R0, c[0x0][0x48c] ;  /* 0x00012300ff007b82 */ /* 0x000ea20000000800 */
[----:B---3--:R-:W-:Y:S01]  /*6ad0*/  VIADD R27, R6, 0xffffffff ;  /* 0xffffffff061b7836 */ /* 0x008fe20000000000 */
[----:B------:R-:W-:Y:S01]  /*6ae0*/  IADD3 R31, PT, PT, R7, -0x1, RZ ;  /* 0xffffffff071f7810 */ /* 0x000fe20007ffe0ff */
[----:B-1----:R-:W-:Y:S01]  /*6af0*/  IMAD R5, R5, UR4, R26 ;  /* 0x0000000405057c24 */ /* 0x002fe2000f8e021a */
[----:B------:R-:W1:Y:S01]  /*6b00*/  LDCU UR4, c[0x0][0x494] ;  /* 0x00009280ff0477ac */ /* 0x000e620008000800 */
[----:B------:R-:W5:Y:S01]  /*6b10*/  LDG.E.64 R18, desc[UR14][R18.64] ;  /* 0x0000000e12127981 */ /* 0x000f62000c1e1b00 */
[----:B----4-:R-:W-:-:S02]  /*6b20*/  VIADD R3, R3, 0xffffffff ;  /* 0xffffffff03037836 */ /* 0x010fc40000000000 */
[----:B------:R-:W3:Y:S08]  /*6b30*/  LDC R4, c[0x0][0x444] ;  /* 0x00011100ff047b82 */ /* 0x000ef00000000800 */
[----:B------:R-:W4:Y:S01]  /*6b40*/  LDC.64 R6, c[0x0][0x388] ;  /* 0x0000e200ff067b82 */ /* 0x000f220000000a00 */
[----:B0-----:R-:W-:-:S07]  /*6b50*/  IADD3 R33, PT, PT, R10, -0x1, RZ ;  /* 0xffffffff0a217810 */ /* 0x001fce0007ffe0ff */
[----:B------:R-:W0:Y:S01]  /*6b60*/  LDC.64 R12, c[0x0][0x470] ;  /* 0x00011c00ff0c7b82 */ /* 0x000e220000000a00 */
[----:B---3--:R-:W-:-:S07]  /*6b70*/  IADD3 R4, PT, PT, R4, -0x1, RZ ;  /* 0xffffffff04047810 */ /* 0x008fce0007ffe0ff */
[----:B------:R-:W3:Y:S01]  /*6b80*/  LDC.64 R8, c[0x0][0x478] ;  /* 0x00011e00ff087b82 */ /* 0x000ee20000000a00 */
[--C-:B--2---:R-:W-:Y:S02]  /*6b90*/  IMAD R10, R11, UR5, R4.reuse ;  /* 0x000000050b0a7c24 */ /* 0x104fe4000f8e0204 */
[--C-:B------:R-:W-:Y:S02]  /*6ba0*/  IMAD R26, R3, UR5, R4.reuse ;  /* 0x00000005031a7c24 */ /* 0x100fe4000f8e0204 */
[--C-:B------:R-:W-:Y:S01]  /*6bb0*/  IMAD R34, R33, UR5, R4.reuse ;  /* 0x0000000521227c24 */ /* 0x100fe2000f8e0204 */
[-C--:B------:R-:W-:Y:S01]  /*6bc0*/  IADD3 R11, PT, PT, R10, R5.reuse, RZ ;  /* 0x000000050a0b7210 */ /* 0x080fe20007ffe0ff */
[--C-:B------:R-:W-:Y:S02]  /*6bd0*/  IMAD R30, R27, UR5, R4.reuse ;  /* 0x000000051b1e7c24 */ /* 0x100fe4000f8e0204 */
[--C-:B------:R-:W-:Y:S02]  /*6be0*/  IMAD.IADD R27, R26, 0x1, R5.reuse ;  /* 0x000000011a1b7824 */ /* 0x100fe400078e0205 */
[----:B------:R-:W-:Y:S01]  /*6bf0*/  IMAD.IADD R3, R34, 0x1, R5 ;  /* 0x0000000122037824 */ /* 0x000fe200078e0205 */
[----:B0-----:R-:W-:Y:S01]  /*6c00*/  IADD3 R39, PT, PT, R12, -0x1, RZ ;  /* 0xffffffff0c277810 */ /* 0x001fe20007ffe0ff */
[----:B------:R-:W-:Y:S01]  /*6c10*/  IMAD R11, R0, 0x5, R11 ;  /* 0x00000005000b7824 */ /* 0x000fe200078e020b */
[----:B------:R-:W-:Y:S01]  /*6c20*/  IADD3 R13, PT, PT, R13, -0x1, RZ ;  /* 0xffffffff0d0d7810 */ /* 0x000fe20007ffe0ff */
[----:B------:R-:W-:Y:S01]  /*6c30*/  IMAD R32, R31, UR5, R4 ;  /* 0x000000051f207c24 */ /* 0x000fe2000f8e0204 */
[----:B------:R-:W-:Y:S01]  /*6c40*/  IADD3 R31, PT, PT, R30, R5, RZ ;  /* 0x000000051e1f7210 */ /* 0x000fe20007ffe0ff */
[----:B------:R-:W-:-:S02]  /*6c50*/  IMAD R27, R0, 0x5, R27 ;  /* 0x00000005001b7824 */ /* 0x000fc400078e021b */
[----:B------:R-:W-:Y:S01]  /*6c60*/  IMAD R3, R0, 0x5, R3 ;  /* 0x0000000500037824 */ /* 0x000fe200078e0203 */
[----:B------:R-:W-:Y:S01]  /*6c70*/  IADD3 R33, PT, PT, R32, R5, RZ ;  /* 0x0000000520217210 */ /* 0x000fe20007ffe0ff */
[C---:B-1----:R-:W-:Y:S01]  /*6c80*/  IMAD R11, R2.reuse, UR4, R11 ;  /* 0x00000004020b7c24 */ /* 0x042fe2000f8e020b */
[----:B---3--:R-:W-:Y:S01]  /*6c90*/  IADD3 R9, PT, PT, R9, -0x1, RZ ;  /* 0xffffffff09097810 */ /* 0x008fe20007ffe0ff */
[C---:B------:R-:W-:Y:S02]  /*6ca0*/  IMAD R27, R2.reuse, UR4, R27 ;  /* 0x00000004021b7c24 */ /* 0x040fe4000f8e021b */
[----:B------:R-:W-:Y:S02]  /*6cb0*/  IMAD R3, R2, UR4, R3 ;  /* 0x0000000402037c24 */ /* 0x000fe4000f8e0203 */
[----:B----4-:R-:W-:-:S04]  /*6cc0*/  IMAD.WIDE R10, R11, 0x8, R6 ;  /* 0x000000080b0a7825 */ /* 0x010fc800078e0206 */
[----:B------:R-:W-:Y:S01]  /*6cd0*/  IMAD.WIDE R26, R27, 0x8, R6 ;  /* 0x000000081b1a7825 */ /* 0x000fe200078e0206 */
[----:B------:R-:W-:Y:S03]  /*6ce0*/  STG.E.64 desc[UR14][R10.64], R16 ;  /* 0x000000100a007986 */ /* 0x000fe6000c101b0e */
[----:B------:R-:W-:Y:S01]  /*6cf0*/  IMAD R31, R0, 0x5, R31 ;  /* 0x00000005001f7824 */ /* 0x000fe200078e021f */
[----:B-----5:R0:W-:Y:S01]  /*6d00*/  STG.E.64 desc[UR14][R26.64], R50 ;  /* 0x000000321a007986 */ /* 0x0201e2000c101b0e */
[----:B------:R-:W-:-:S04]  /*6d10*/  IMAD.WIDE R36, R3, 0x8, R6 ;  /* 0x0000000803247825 */ /* 0x000fc800078e0206 */
[----:B------:R-:W-:Y:S02]  /*6d20*/  IMAD R33, R0, 0x5, R33 ;  /* 0x0000000500217824 */ /* 0x000fe400078e0221 */
[----:B------:R-:W-:Y:S02]  /*6d30*/  VIADD R3, R8, 0xffffffff ;  /* 0xffffffff08037836 */ /* 0x000fe40000000000 */
[--C-:B------:R-:W-:Y:S02]  /*6d40*/  IMAD R8, R39, UR5, R4.reuse ;  /* 0x0000000527087c24 */ /* 0x100fe4000f8e0204 */
[C---:B------:R-:W-:Y:S02]  /*6d50*/  IMAD R31, R2.reuse, UR4, R31 ;  /* 0x00000004021f7c24 */ /* 0x040fe4000f8e021f */
[----:B------:R-:W-:Y:S02]  /*6d60*/  IMAD R33, R2, UR4, R33 ;  /* 0x0000000402217c24 */ /* 0x000fe4000f8e0221 */
[--C-:B------:R-:W-:Y:S01]  /*6d70*/  IMAD R12, R3, UR5, R4.reuse ;  /* 0x00000005030c7c24 */ /* 0x100fe2000f8e0204 */
[----:B------:R-:W-:Y:S01]  /*6d80*/  IADD3 R3, PT, PT, R8, R5, RZ ;  /* 0x0000000508037210 */ /* 0x000fe20007ffe0ff */
[----:B0-----:R-:W-:-:S02]  /*6d90*/  IMAD R26, R9, UR5, R4 ;  /* 0x00000005091a7c24 */ /* 0x001fc4000f8e0204 */
[----:B------:R-:W-:Y:S01]  /*6da0*/  IMAD R10, R13, UR5, R4 ;  /* 0x000000050d0a7c24 */ /* 0x000fe2000f8e0204 */
[-C--:B------:R-:W-:Y:S01]  /*6db0*/  IADD3 R11, PT, PT, R12, R5.reuse, RZ ;  /* 0x000000050c0b7210 */ /* 0x080fe20007ffe0ff */
[----:B------:R-:W-:Y:S01]  /*6dc0*/  IMAD.WIDE R30, R31, 0x8, R6 ;  /* 0x000000081f1e7825 */ /* 0x000fe200078e0206 */
[----:B------:R-:W-:-:S03]  /*6dd0*/  IADD3 R27, PT, PT, R26, R5, RZ ;  /* 0x000000051a1b7210 */ /* 0x000fc60007ffe0ff */
[----:B------:R-:W-:Y:S01]  /*6de0*/  IMAD.WIDE R34, R33, 0x8, R6 ;  /* 0x0000000821227825 */ /* 0x000fe200078e0206 */
[----:B------:R-:W-:Y:S01]  /*6df0*/  DMUL R32, R28, R16 ;  /* 0x000000101c207228 */ /* 0x000fe20000000000 */
[----:B------:R0:W-:Y:S02]  /*6e00*/  STG.E.64 desc[UR14][R30.64], R48 ;  /* 0x000000301e007986 */ /* 0x0001e4000c101b0e */
[----:B------:R-:W-:Y:S02]  /*6e10*/  IMAD.IADD R9, R10, 0x1, R5 ;  /* 0x000000010a097824 */ /* 0x000fe400078e0205 */
[C---:B------:R-:W-:Y:S01]  /*6e20*/  IMAD R3, R0.reuse, 0x5, R3 ;  /* 0x0000000500037824 */ /* 0x040fe200078e0203 */
[----:B------:R1:W-:Y:S01]  /*6e30*/  STG.E.64 desc[UR14][R34.64], R46 ;  /* 0x0000002e22007986 */ /* 0x0003e2000c101b0e */
[C---:B------:R-:W-:Y:S02]  /*6e40*/  IMAD R9, R0.reuse, 0x5, R9 ;  /* 0x0000000500097824 */ /* 0x040fe400078e0209 */
[----:B------:R-:W-:Y:S01]  /*6e50*/  IMAD R13, R0, 0x5, R11 ;  /* 0x00000005000d7824 */ /* 0x000fe200078e020b */
[----:B------:R2:W-:Y:S01]  /*6e60*/  STG.E.64 desc[UR14][R36.64], R28 ;  /* 0x0000001c24007986 */ /* 0x0005e2000c101b0e */
[----:B------:R-:W-:-:S02]  /*6e70*/  IMAD R3, R2, UR4, R3 ;  /* 0x0000000402037c24 */ /* 0x000fc4000f8e0203 */
[C---:B------:R-:W-:Y:S02]  /*6e80*/  IMAD R11, R2.reuse, UR4, R9 ;  /* 0x00000004020b7c24 */ /* 0x040fe4000f8e0209 */
[----:B------:R-:W-:Y:S01]  /*6e90*/  IMAD R13, R2, UR4, R13 ;  /* 0x00000004020d7c24 */ /* 0x000fe2000f8e020d */
[----:B0-----:R-:W-:Y:S01]  /*6ea0*/  DMUL R30, R50, R32 ;  /* 0x00000020321e7228 */ /* 0x001fe20000000000 */
[----:B------:R-:W-:-:S04]  /*6eb0*/  IMAD.WIDE R8, R3, 0x8, R6 ;  /* 0x0000000803087825 */ /* 0x000fc800078e0206 */
[----:B-1----:R-:W-:Y:S01]  /*6ec0*/  IMAD R35, R0, 0x5, R27 ;  /* 0x0000000500237824 */ /* 0x002fe200078e021b */
[-C--:B------:R-:W-:Y:S01]  /*6ed0*/  DMUL R26, R46, R32.reuse ;  /* 0x000000202e1a7228 */ /* 0x080fe20000000000 */
[----:B------:R-:W-:Y:S01]  /*6ee0*/  IMAD.WIDE R10, R11, 0x8, R6 ;  /* 0x000000080b0a7825 */ /* 0x000fe200078e0206 */
[----:B--2---:R-:W-:Y:S01]  /*6ef0*/  DMUL R28, R48, R32 ;  /* 0x00000020301c7228 */ /* 0x004fe20000000000 */
[----:B------:R0:W-:Y:S02]  /*6f00*/  STG.E.64 desc[UR14][R8.64], R32 ;  /* 0x0000002008007986 */ /* 0x0001e4000c101b0e */
[----:B------:R-:W-:Y:S01]  /*6f10*/  IMAD R35, R2, UR4, R35 ;  /* 0x0000000402237c24 */ /* 0x000fe2000f8e0223 */
[----:B------:R-:W1:Y:S01]  /*6f20*/  LDCU UR4, c[0x0][0x4e0] ;  /* 0x00009c00ff0477ac */ /* 0x000e620008000800 */
[--C-:B------:R-:W-:Y:S01]  /*6f30*/  IMAD.WIDE R12, R13, 0x8, R6.reuse ;  /* 0x000000080d0c7825 */ /* 0x100fe200078e0206 */
[----:B------:R0:W-:Y:S03]  /*6f40*/  STG.E.64 desc[UR14][R10.64], R30 ;  /* 0x0000001e0a007986 */ /* 0x0001e6000c101b0e */
[----:B------:R-:W-:Y:S01]  /*6f50*/  IMAD.WIDE R6, R35, 0x8, R6 ;  /* 0x0000000823067825 */ /* 0x000fe200078e0206 */
[----:B------:R0:W-:Y:S04]  /*6f60*/  STG.E.64 desc[UR14][R12.64], R28 ;  /* 0x0000001c0c007986 */ /* 0x0001e8000c101b0e */
[----:B------:R0:W-:Y:S01]  /*6f70*/  STG.E.64 desc[UR14][R6.64], R26 ;  /* 0x0000001a06007986 */ /* 0x0001e2000c101b0e */
[----:B-1----:R-:W-:-:S09]  /*6f80*/  UISETP.NE.AND UP0, UPT, UR4, URZ, UPT ;  /* 0x000000ff0400728c */ /* 0x002fd2000bf05270 */
[----:B0-----:R-:W-:Y:S05]  /*6f90*/  BRA.U !UP0, `(.L_x_166) ;  /* 0x0000000108507547 */ /* 0x001fea000b800000 */
[----:B------:R-:W-:Y:S01]  /*6fa0*/  DMUL R48, R48, R48 ;  /* 0x0000003030307228 */ /* 0x000fe20000000000 */
[----:B------:R-:W-:Y:S07]  /*6fb0*/  BSSY.RECONVERGENT B1, `(.L_x_167) ;  /* 0x0000010000017945 */ /* 0x000fee0003800200 */
        /* <DEDUP_REMOVED lines=9> */
[----:B-1----:R-:W-:Y:S05]  /*7050*/  CALL.REL.NOINC `($__internal_5_$__cuda_sm20_sqrt_rn_f32_slowpath) ;  /* 0x0000006400687944 */ /* 0x002fea0003c00000 */
[----:B------:R-:W-:Y:S05]  /*7060*/  BRA `(.L_x_169) ;  /* 0x0000000000107947 */ /* 0x000fea0003800000 */
.L_x_168:
[----:B-1----:R-:W-:Y:S01]  /*7070*/  FMUL.FTZ R6, R49, R8 ;  /* 0x0000000831067220 */ /* 0x002fe20000410000 */
[----:B------:R-:W-:-:S03]  /*7080*/  FMUL.FTZ R0, R8, 0.5 ;  /* 0x3f00000008007820 */ /* 0x000fc60000410000 */
[----:B------:R-:W-:-:S04]  /*7090*/  FFMA R3, -R6, R6, R49 ;  /* 0x0000000606037223 */ /* 0x000fc80000000131 */
[----:B------:R-:W-:-:S07]  /*70a0*/  FFMA R6, R3, R0, R6 ;  /* 0x0000000003067223 */ /* 0x000fce0000000006 */
.L_x_169:
[----:B------:R-:W-:Y:S05]  /*70b0*/  BSYNC.RECONVERGENT B1 ;  /* 0x0000000000017941 */ /* 0x000fea0003800200 */
.L_x_167:
[----:B------:R0:W1:Y:S01]  /*70c0*/  F2F.F64.F32 R8, R6 ;  /* 0x0000000600087310 */ /* 0x0000620000201800 */
[----:B------:R-:W-:Y:S05]  /*70d0*/  BRA `(.L_x_170) ;  /* 0x0000000000887947 */ /* 0x000fea0003800000 */
.L_x_166:
[----:B------:R-:W-:Y:S01]  /*70e0*/  DMUL R48, R48, R48 ;  /* 0x0000003030307228 */ /* 0x000fe20000000000 */
[----:B------:R-:W-:Y:S01]  /*70f0*/  IMAD.MOV.U32 R8, RZ, RZ, 0x0 ;  /* 0x00000000ff087424 */ /* 0x000fe200078e00ff */
[----:B------:R-:W-:Y:S01]  /*7100*/  MOV R9, 0x3fd80000 ;  /* 0x3fd8000000097802 */ /* 0x000fe20000000f00 */
        /* <DEDUP_REMOVED lines=12> */
[----:B------:R-:W-:Y:S01]  /*71d0*/  IADD3 R13, PT, PT, R11, -0x100000, RZ ;  /* 0xfff000000b0d7810 */ /* 0x000fe20007ffe0ff */
[----:B------:R-:W-:-:S05]  /*71e0*/  IMAD.MOV.U32 R12, RZ, RZ, R10 ;  /* 0x000000ffff0c7224 */ /* 0x000fca00078e000a */
        /* <DEDUP_REMOVED lines=14> */
[----:B------:R-:W-:Y:S02]  /*72d0*/  MOV R8, R3 ;  /* 0x0000000300087202 */ /* 0x000fe40000000f00 */
[----:B------:R-:W-:-:S07]  /*72e0*/  MOV R9, R0 ;  /* 0x0000000000097202 */ /* 0x000fce0000000f00 */
.L_x_171:
[----:B------:R-:W-:Y:S05]  /*72f0*/  BSYNC.RECONVERGENT B2 ;  /* 0x0000000000027941 */ /* 0x000fea0003800200 */
.L_x_170:
[----:B------:R-:W2:Y:S01]  /*7300*/  MUFU.RCP64H R7, R19 ;  /* 0x0000001300077308 */ /* 0x000ea20000001800 */
[----:B0-----:R-:W-:Y:S01]  /*7310*/  IMAD.MOV.U32 R6, RZ, RZ, 0x1 ;  /* 0x00000001ff067424 */ /* 0x001fe200078e00ff */
        /* <DEDUP_REMOVED lines=19> */
.L_x_173:
[----:B------:R-:W-:Y:S05]  /*7450*/  BSYNC.RECONVERGENT B2 ;  /* 0x0000000000027941 */ /* 0x000fea0003800200 */
.L_x_172:
        /* <DEDUP_REMOVED lines=8> */
[----:B------:R-:W2:Y:S08]  /*74e0*/  LDC R3, c[0x0][0x48c] ;  /* 0x00012300ff037b82 */ /* 0x000eb00000000800 */
[----:B------:R-:W3:Y:S01]  /*74f0*/  LDC.64 R14, c[0x0][0x388] ;  /* 0x0000e200ff0e7b82 */ /* 0x000ee20000000a00 */
[----:B0-----:R-:W-:-:S04]  /*7500*/  IMAD R0, R11, UR4, R0 ;  /* 0x000000040b007c24 */ /* 0x001fc8000f8e0200 */
[----:B------:R-:W-:-:S04]  /*7510*/  IMAD.IADD R0, R5, 0x1, R0 ;  /* 0x0000000105007824 */ /* 0x000fc800078e0200 */
[----:B--2---:R-:W-:-:S04]  /*7520*/  IMAD R3, R3, 0x5, R0 ;  /* 0x0000000503037824 */ /* 0x004fc800078e0200 */
[----:B-1----:R-:W-:-:S05]  /*7530*/  IMAD R3, R2, UR5, R3 ;  /* 0x0000000502037c24 */ /* 0x002fca000f8e0203 */
[----:B------:R-:W-:-:S05]  /*7540*/  IADD3 R3, PT, PT, R3, -0x1, RZ ;  /* 0xffffffff03037810 */ /* 0x000fca0007ffe0ff */
        /* <DEDUP_REMOVED lines=20> */
[----:B------:R-:W-:Y:S02]  /*7690*/  MOV R6, R16 ;  /* 0x0000001000067202 */ /* 0x000fe40000000f00 */
[----:B------:R-:W-:-:S07]  /*76a0*/  MOV R0, 0x76c0 ;  /* 0x000076c000007802 */ /* 0x000fce0000000f00 */
[----:B------:R-:W-:Y:S05]  /*76b0*/  CALL.REL.NOINC `($__internal_3_$__cuda_sm20_div_rn_f64_full) ;  /* 0x0000005400647944 */ /* 0x000fea0003c00000 */
[----:B------:R-:W-:-:S07]  /*76c0*/  MOV R7, R3 ;  /* 0x0000000300077202 */ /* 0x000fce0000000f00 */
.L_x_177:
[----:B------:R-:W-:Y:S05]  /*76d0*/  BSYNC.RECONVERGENT B3 ;  /* 0x0000000000037941 */ /* 0x000fea0003800200 */
.L_x_176:
        /* <DEDUP_REMOVED lines=22> */
[----:B------:R-:W-:Y:S02]  /*7840*/  MOV R24, R6 ;  /* 0x0000000600187202 */ /* 0x000fe40000000f00 */
[----:B------:R-:W-:-:S07]  /*7850*/  MOV R25, R3 ;  /* 0x0000000300197202 */ /* 0x000fce0000000f00 */
.L_x_179:
[----:B------:R-:W-:Y:S05]  /*7860*/  BSYNC.RECONVERGENT B3 ;  /* 0x0000000000037941 */ /* 0x000fea0003800200 */
.L_x_178:
        /* <DEDUP_REMOVED lines=8> */
[----:B-1----:R-:W-:-:S07]  /*78f0*/  IMAD R0, R11, UR4, R4 ;  /* 0x000000040b007c24 */ /* 0x002fce000f8e0204 */
[----:B------:R-:W-:Y:S01]  /*7900*/  DFMA R8, R8, R8, R8 ;  /* 0x000000080808722b */ /* 0x000fe20000000008 */
[----:B------:R-:W-:-:S05]  /*7910*/  IADD3 R0, PT, PT, R5, R0, RZ ;  /* 0x0000000005007210 */ /* 0x000fca0007ffe0ff */
[----:B--2---:R-:W-:Y:S02]  /*7920*/  IMAD R3, R3, 0x5, R0 ;  /* 0x0000000503037824 */ /* 0x004fe400078e0200 */
[----:B------:R-:W-:Y:S01]  /*7930*/  DFMA R8, R6, R8, R6 ;  /* 0x000000080608722b */ /* 0x000fe20000000006 */
[----:B------:R-:W0:Y:S01]  /*7940*/  LDC.64 R6, c[0x0][0x388] ;  /* 0x0000e200ff067b82 */ /* 0x000e220000000a00 */
[----:B---3--:R-:W-:-:S06]  /*7950*/  IMAD R3, R2, UR5, R3 ;  /* 0x0000000502037c24 */ /* 0x008fcc000f8e0203 */
        /* <DEDUP_REMOVED lines=17> */
.L_x_181:
[----:B------:R-:W-:Y:S05]  /*7a70*/  BSYNC.RECONVERGENT B3 ;  /* 0x0000000000037941 */ /* 0x000fea0003800200 */
.L_x_180:
        /* <DEDUP_REMOVED lines=23> */
.L_x_183:
[----:B------:R-:W-:Y:S05]  /*7bf0*/  BSYNC.RECONVERGENT B3 ;  /* 0x0000000000037941 */ /* 0x000fea0003800200 */
.L_x_182:
        /* <DEDUP_REMOVED lines=30> */
.L_x_185:
[----:B------:R-:W-:Y:S05]  /*7de0*/  BSYNC.RECONVERGENT B3 ;  /* 0x0000000000037941 */ /* 0x000fea0003800200 */
.L_x_184:
[----:B------:R-:W-:Y:S01]  /*7df0*/  MOV R18, R8 ;  /* 0x0000000800127202 */ /* 0x000fe20000000f00 */
[----:B------:R-:W-:Y:S01]  /*7e00*/  IMAD.MOV.U32 R19, RZ, RZ, R9 ;  /* 0x000000ffff137224 */ /* 0x000fe200078e0009 */
[----:B------:R-:W-:Y:S06]  /*7e10*/  BRA `(.L_x_186) ;  /* 0x0000000000287947 */ /* 0x000fec0003800000 */
.L_x_175:
[----:B------:R-:W0:Y:S01]  /*7e20*/  LDCU UR4, c[0x0][0x4a0] ;  /* 0x00009400ff0477ac */ /* 0x000e220008000800 */
[----:B------:R-:W1:Y:S01]  /*7e30*/  LDC R3, c[0x0][0x48c] ;  /* 0x00012300ff037b82 */ /* 0x000e620000000800 */
[----:B------:R-:W2:Y:S07]  /*7e40*/  LDCU UR5, c[0x0][0x494] ;  /* 0x00009280ff0577ac */ /* 0x000eae0008000800 */
[----:B------:R-:W3:Y:S01]  /*7e50*/  LDC.64 R6, c[0x0][0x388] ;  /* 0x0000e200ff067b82 */ /* 0x000ee20000000a00 */
[----:B0-----:R-:W-:-:S05]  /*7e60*/  IMAD R0, R11, UR4, R4 ;  /* 0x000000040b007c24 */ /* 0x001fca000f8e0204 */
[----:B------:R-:W-:-:S05]  /*7e70*/  IADD3 R0, PT, PT, R5, R0, RZ ;  /* 0x0000000005007210 */ /* 0x000fca0007ffe0ff */
[----:B-1----:R-:W-:-:S04]  /*7e80*/  IMAD R3, R3, 0x5, R0 ;  /* 0x0000000503037824 */ /* 0x002fc800078e0200 */
[----:B--2---:R-:W-:-:S04]  /*7e90*/  IMAD R3, R2, UR5, R3 ;  /* 0x0000000502037c24 */ /* 0x004fc8000f8e0203 */
[----:B---3--:R-:W-:-:S05]  /*7ea0*/  IMAD.WIDE R6, R3, 0x8, R6 ;  /* 0x0000000803067825 */ /* 0x008fca00078e0206 */
[----:B------:R0:W-:Y:S02]  /*7eb0*/  STG.E.64 desc[UR14][R6.64], R14 ;  /* 0x0000000e06007986 */ /* 0x0001e4000c101b0e */
.L_x_186:
[----:B------:R-:W-:Y:S05]  /*7ec0*/  BSYNC.RECONVERGENT B2 ;  /* 0x0000000000027941 */ /* 0x000fea0003800200 */
.L_x_174:
        /* <DEDUP_REMOVED lines=9> */
[----:B------:R-:W4:Y:S01]  /*7f60*/  LDC R0, c[0x0][0x48c] ;  /* 0x00012300ff007b82 */ /* 0x000f220000000800 */
[----:B0-----:R-:W-:-:S07]  /*7f70*/  DFMA R8, -R32, R6, 1 ;  /* 0x3ff000002008742b */ /* 0x001fce0000000106 */
[----:B------:R-:W0:Y:S01]  /*7f80*/  LDC.64 R10, c[0x0][0x388] ;  /* 0x0000e200ff0a7b82 */ /* 0x000e220000000a00 */
[----:B-1----:R-:W-:Y:S02]  /*7f90*/  UIADD3 UR4, UPT, UPT, UR4, -0x1, URZ ;  /* 0xffffffff04047890 */ /* 0x002fe4000fffe0ff */
[----:B------:R-:W-:Y:S02]  /*7fa0*/  UIADD3 UR5, UPT, UPT, UR5, -0x1, URZ ;  /* 0xffffffff05057890 */ /* 0x000fe4000fffe0ff */
[----:B------:R-:W-:Y:S01]  /*7fb0*/  UIADD3 UR6, UPT, UPT, UR6, -0x1, URZ ;  /* 0xffffffff06067890 */ /* 0x000fe2000fffe0ff */
[----:B------:R-:W-:Y:S01]  /*7fc0*/  DFMA R8, R8, R8, R8 ;  /* 0x000000080808722b */ /* 0x000fe20000000008 */
[----:B------:R-:W-:Y:S02]  /*7fd0*/  UIADD3 UR7, UPT, UPT, UR7, -0x1, URZ ;  /* 0xffffffff07077890 */ /* 0x000fe4000fffe0ff */
[C-C-:B--2---:R-:W-:Y:S02]  /*7fe0*/  IMAD R12, R3.reuse, UR5, R4.reuse ;  /* 0x00000005030c7c24 */ /* 0x144fe4000f8e0204 */
[----:B------:R-:W-:-:S02]  /*7ff0*/  IMAD R14, R3, UR6, R4 ;  /* 0x00000006030e7c24 */ /* 0x000fc4000f8e0204 */
[----:B------:R-:W-:Y:S01]  /*8000*/  IMAD R34, R3, UR7, R4 ;  /* 0x0000000703227c24 */ /* 0x000fe2000f8e0204 */
[----:B------:R-:W-:Y:S01]  /*8010*/  DFMA R6, R6, R8, R6 ;  /* 0x000000080606722b */ /* 0x000fe20000000006 */
[C---:B------:R-:W-:Y:S02]  /*8020*/  IADD3 R13, PT, PT, R5.reuse, R12, RZ ;  /* 0x0000000c050d7210 */ /* 0x040fe40007ffe0ff */
[C---:B------:R-:W-:Y:S01]  /*8030*/  IADD3 R35, PT, PT, R5.reuse, R14, RZ ;  /* 0x0000000e05237210 */ /* 0x040fe20007ffe0ff */
[----:B------:R-:W-:Y:S02]  /*8040*/  IMAD.IADD R39, R5, 0x1, R34 ;  /* 0x0000000105277824 */ /* 0x000fe400078e0222 */
[C---:B----4-:R-:W-:Y:S02]  /*8050*/  IMAD R15, R0.reuse, 0x5, R13 ;  /* 0x00000005000f7824 */ /* 0x050fe400078e020d */
[----:B------:R-:W-:Y:S01]  /*8060*/  DFMA R8, -R32, R6, 1 ;  /* 0x3ff000002008742b */ /* 0x000fe20000000106 */
[----:B------:R-:W-:-:S02]  /*8070*/  IMAD R37, R0, 0x5, R35 ;  /* 0x0000000500257824 */ /* 0x000fc400078e0223 */
[----:B------:R-:W-:Y:S02]  /*8080*/  IMAD R39, R0, 0x5, R39 ;  /* 0x0000000500277824 */ /* 0x000fe400078e0227 */
[C---:B---3--:R-:W-:Y:S02]  /*8090*/  IMAD R35, R2.reuse, UR8, R15 ;  /* 0x0000000802237c24 */ /* 0x048fe4000f8e020f */
[C---:B------:R-:W-:Y:S01]  /*80a0*/  IMAD R37, R2.reuse, UR8, R37 ;  /* 0x0000000802257c24 */ /* 0x040fe2000f8e0225 */
[----:B------:R-:W-:Y:S01]  /*80b0*/  DFMA R6, R6, R8, R6 ;  /* 0x000000080606722b */ /* 0x000fe20000000006 */
[----:B------:R-:W-:Y:S02]  /*80c0*/  IMAD R39, R2, UR8, R39 ;  /* 0x0000000802277c24 */ /* 0x000fe4000f8e0227 */
[----:B------:R-:W-:Y:S02]  /*80d0*/  IMAD R8, R3, UR4, R4 ;  /* 0x0000000403087c24 */ /* 0x000fe4000f8e0204 */
[----:B0-----:R-:W-:-:S04]  /*80e0*/  IMAD.WIDE R34, R35, 0x8, R10 ;  /* 0x0000000823227825 */ /* 0x001fc800078e020a */
[----:B------:R-:W-:Y:S01]  /*80f0*/  IMAD.IADD R3, R5, 0x1, R8 ;  /* 0x0000000105037824 */ /* 0x000fe200078e0208 */
[----:B------:R-:W-:Y:S01]  /*8100*/  DMUL R8, R6, 0.5 ;  /* 0x3fe0000006087828 */ /* 0x000fe20000000000 */
[----:B------:R-:W-:-:S04]  /*8110*/  IMAD.WIDE R36, R37, 0x8, R10 ;  /* 0x0000000825247825 */ /* 0x000fc800078e020a */
[----:B------:R-:W-:-:S03]  /*8120*/  IMAD R3, R0, 0x5, R3 ;  /* 0x0000000500037824 */ /* 0x000fc600078e0203 */
[----:B------:R-:W-:Y:S01]  /*8130*/  DFMA R12, -R32, R8, 0.5 ;  /* 0x3fe00000200c742b */ /* 0x000fe20000000108 */
[----:B------:R-:W-:-:S04]  /*8140*/  IMAD R3, R2, UR8, R3 ;  /* 0x0000000802037c24 */ /* 0x000fc8000f8e0203 */
[----:B------:R-:W-:-:S03]  /*8150*/  IMAD.WIDE R14, R3, 0x8, R10 ;  /* 0x00000008030e7825 */ /* 0x000fc600078e020a */
[----:B------:R-:W-:Y:S01]  /*8160*/  DFMA R6, R6, R12, R8 ;  /* 0x0000000c0606722b */ /* 0x000fe20000000008 */
[----:B------:R-:W-:Y:S01]  /*8170*/  IMAD.WIDE R10, R39, 0x8, R10 ;  /* 0x00000008270a7825 */ /* 0x000fe200078e020a */
[----:B------:R-:W-:Y:S04]  /*8180*/  STG.E.64 desc[UR14][R14.64], R18 ;  /* 0x000000120e007986 */ /* 0x000fe8000c101b0e */
[----:B------:R0:W-:Y:S04]  /*8190*/  STG.E.64 desc[UR14][R34.64], R24 ;  /* 0x0000001822007986 */ /* 0x0001e8000c101b0e */
[----:B------:R1:W-:Y:S01]  /*81a0*/  STG.E.64 desc[UR14][R36.64], R20 ;  /* 0x0000001424007986 */ /* 0x0003e2000c101b0e */
[----:B------:R-:W-:-:S03]  /*81b0*/  FFMA R0, RZ, R33, R7 ;  /* 0x00000021ff007223 */ /* 0x000fc60000000007 */
[----:B------:R1:W-:Y:S02]  /*81c0*/  STG.E.64 desc[UR14][R10.64], R16 ;  /* 0x000000100a007986 */ /* 0x0003e4000c101b0e */
[----:B------:R-:W-:Y:S01]  /*81d0*/  FSETP.GT.AND P0, PT, |R0|, 1.469367938527859385e-39, PT ;  /* 0x001000000000780b */ /* 0x000fe20003f04200 */
[----:B0-----:R-:W-:-:S12]  /*81e0*/  DMUL R24, R22, R24 ;  /* 0x0000001816187228 */ /* 0x001fd80000000000 */
[----:B-1----:R-:W-:Y:S05]  /*81f0*/  @P0 BRA `(.L_x_188) ;  /* 0x00000000001c0947 */ /* 0x002fea0003800000 */
[----:B------:R-:W-:Y:S01]  /*8200*/  MOV R6, R32 ;  /* 0x0000002000067202 */ /* 0x000fe20000000f00 */
[----:B------:R-:W-:Y:S01]  /*8210*/  IMAD.MOV.U32 R8, RZ, RZ, RZ ;  /* 0x000000ffff087224 */ /* 0x000fe200078e00ff */
[----:B------:R-:W-:Y:S02]  /*8220*/  MOV R7, R33 ;  /* 0x0000002100077202 */ /* 0x000fe40000000f00 */
[----:B------:R-:W-:Y:S02]  /*8230*/  MOV R3, 0x3fe00000 ;  /* 0x3fe0000000037802 */ /* 0x000fe40000000f00 */
[----:B------:R-:W-:-:S07]  /*8240*/  MOV R0, 0x8260 ;  /* 0x0000826000007802 */ /* 0x000fce0000000f00 */
[----:B------:R-:W-:Y:S05]  /*8250*/  CALL.REL.NOINC `($__internal_3_$__cuda_sm20_div_rn_f64_full) ;  /* 0x00000048007c7944 */ /* 0x000fea0003c00000 */
[----:B------:R-:W-:-:S07]  /*8260*/  MOV R7, R3 ;  /* 0x0000000300077202 */ /* 0x000fce0000000f00 */
.L_x_188:
[----:B------:R-:W-:Y:S05]  /*8270*/  BSYNC.RECONVERGENT B2 ;  /* 0x0000000000027941 */ /* 0x000fea0003800200 */
.L_x_187:
        /* <DEDUP_REMOVED lines=10> */
[----:B------:R-:W-:Y:S01]  /*8320*/  DFMA R24, R28, R6, R24 ;  /* 0x000000061c18722b */ /* 0x000fe20000000018 */
[----:B------:R-:W-:-:S04]  /*8330*/  IMAD.IADD R5, R5, 0x1, R4 ;  /* 0x0000000105057824 */ /* 0x000fc800078e0204 */
[----:B---3--:R-:W-:-:S04]  /*8340*/  IMAD R5, R0, 0x5, R5 ;  /* 0x0000000500057824 */ /* 0x008fc800078e0205 */
[----:B--2---:R-:W-:-:S04]  /*8350*/  IMAD R3, R2, UR5, R5 ;  /* 0x0000000502037c24 */ /* 0x004fc8000f8e0205 */
[----:B----4-:R-:W-:-:S05]  /*8360*/  IMAD.WIDE R2, R3, 0x8, R8 ;  /* 0x0000000803027825 */ /* 0x010fca00078e0208 */
[----:B------:R-:W-:Y:S01]  /*8370*/  STG.E.64 desc[UR14][R2.64], R24 ;  /* 0x0000001802007986 */ /* 0x000fe2000c101b0e */
[----:B------:R-:W-:Y:S05]  /*8380*/  EXIT ;  /* 0x000000000000794d */ /* 0x000fea0003800000 */
.L_x_264:
[----:B------:R-:W0:Y:S01]  /*8390*/  LDCU.64 UR4, c[0x0][0x498] ;  /* 0x00009300ff0477ac */ /* 0x000e220008000a00 */
[----:B------:R-:W1:Y:S01]  /*83a0*/  LDC R3, c[0x0][0x4d8] ;  /* 0x00013600ff037b82 */ /* 0x000e620000000800 */
[----:B------:R-:W-:-:S07]  /*83b0*/  IMAD R0, R26, R9, RZ ;  /* 0x000000091a007224 */ /* 0x000fce00078e02ff */
        /* <DEDUP_REMOVED lines=55> */
.L_x_192:
[----:B------:R-:W-:Y:S05]  /*8730*/  BSYNC.RECONVERGENT B3 ;  /* 0x0000000000037941 */ /* 0x000fea0003800200 */
.L_x_191:
        /* <DEDUP_REMOVED lines=31> */
.L_x_193:
[----:B------:R-:W-:Y:S05]  /*8930*/  BSYNC.RECONVERGENT B3 ;  /* 0x0000000000037941 */ /* 0x000fea0003800200 */
.L_x_190:
[----:B------:R-:W-:Y:S05]  /*8940*/  BSYNC.RECONVERGENT B2 ;  /* 0x0000000000027941 */ /* 0x000fea0003800200 */
.L_x_189:
[----:B------:R-:W0:Y:S01]  /*8950*/  LDC R27, c[0x0][0x48c] ;  /* 0x00012300ff1b7b82 */ /* 0x000e220000000800 */
[----:B------:R-:W1:Y:S01]  /*8960*/  LDCU.64 UR6, c[0x0][0x4e0] ;  /* 0x00009c00ff0677ac */ /* 0x000e620008000a00 */
[----:B------:R-:W2:Y:S06]  /*8970*/  LDCU UR4, c[0x0][0x4a0] ;  /* 0x00009400ff0477ac */ /* 0x000eac0008000800 */
[----:B------:R-:W0:Y:S01]  /*8980*/  LDC R0, c[0x0][0x444] ;  /* 0x00011100ff007b82 */ /* 0x000e220000000800 */
[----:B------:R-:W3:Y:S07]  /*8990*/  LDCU UR5, c[0x0][0x494] ;  /* 0x00009280ff0577ac */ /* 0x000eee0008000800 */
[----:B------:R-:W4:Y:S08]  /*89a0*/  LDC.64 R20, c[0x0][0x418] ;  /* 0x00010600ff147b82 */ /* 0x000f300000000a00 */
[----:B------:R-:W2:Y:S08]  /*89b0*/  LDC.64 R8, c[0x0][0x450] ;  /* 0x00011400ff087b82 */ /* 0x000eb00000000a00 */
[----:B------:R-:W3:Y:S08]  /*89c0*/  LDC R3, c[0x0][0x44c] ;  /* 0x00011300ff037b82 */ /* 0x000ef00000000800 */
[----:B------:R-:W3:Y:S01]  /*89d0*/  LDC R13, c[0x0][0x458] ;  /* 0x00011600ff0d7b82 */ /* 0x000ee20000000800 */
[----:B0-----:R-:W-:-:S02]  /*89e0*/  IMAD R27, R27, 0x3, R0 ;  /* 0x000000031b1b7824 */ /* 0x001fc400078e0200 */
[----:B----4-:R-:W-:-:S05]  /*89f0*/  IMAD.WIDE R20, R4, 0x8, R20 ;  /* 0x0000000804147825 */ /* 0x010fca00078e0214 */
[----:B------:R-:W0:Y:S01]  /*8a00*/  LDC.64 R6, c[0x0][0x388] ;  /* 0x0000e200ff067b82 */ /* 0x000e220000000a00 */
[----:B-1----:R-:W-:Y:S01]  /*8a10*/  IMAD R26, R5, UR7, R26 ;  /* 0x00000007051a7c24 */ /* 0x002fe2000f8e021a */
[----:B------:R-:W-:Y:S01]  /*8a20*/  IADD3 R27, PT, PT, R27, -0x1, RZ ;  /* 0xffffffff1b1b7810 */ /* 0x000fe20007ffe0ff */
[----:B--2---:R-:W-:Y:S01]  /*8a30*/  VIADD R10, R8, 0xffffffff ;  /* 0xffffffff080a7836 */ /* 0x004fe20000000000 */
[----:B------:R-:W-:Y:S01]  /*8a40*/  IADD3 R12, PT, PT, R9, -0x1, RZ ;  /* 0xffffffff090c7810 */ /* 0x000fe20007ffe0ff */
[----:B------:R-:W5:Y:S01]  /*8a50*/  LDG.E.64 R20, desc[UR14][R20.64] ;  /* 0x0000000e14147981 */ /* 0x000f62000c1e1b00 */
[----:B------:R-:W-:Y:S01]  /*8a60*/  UISETP.NE.AND UP0, UPT, UR6, URZ, UPT ;  /* 0x000000ff0600728c */ /* 0x000fe2000bf05270 */
[--C-:B------:R-:W-:Y:S01]  /*8a70*/  IMAD R11, R11, UR4, R27.reuse ;  /* 0x000000040b0b7c24 */ /* 0x100fe2000f8e021b */
[----:B------:R-:W1:Y:S01]  /*8a80*/  LDC.64 R4, c[0x0][0x470] ;  /* 0x00011c00ff047b82 */ /* 0x000e620000000a00 */
[----:B---3--:R-:W-:Y:S01]  /*8a90*/  IADD3 R0, PT, PT, R3, -0x1, RZ ;  /* 0xffffffff03007810 */ /* 0x008fe20007ffe0ff */
[----:B------:R-:W-:-:S02]  /*8aa0*/  IMAD R17, R12, UR4, R27 ;  /* 0x000000040c117c24 */ /* 0x000fc4000f8e021b */
[----:B------:R-:W-:Y:S02]  /*8ab0*/  IADD3 R11, PT, PT, R26, R11, RZ ;  /* 0x0000000b1a0b7210 */ /* 0x000fe40007ffe0ff */
[--C-:B------:R-:W-:Y:S01]  /*8ac0*/  IMAD R3, R0, UR4, R27.reuse ;  /* 0x0000000400037c24 */ /* 0x100fe2000f8e021b */
[----:B------:R-:W-:Y:S01]  /*8ad0*/  IADD3 R17, PT, PT, R26, R17, RZ ;  /* 0x000000111a117210 */ /* 0x000fe20007ffe0ff */
[----:B------:R-:W2:Y:S01]  /*8ae0*/  LDC.64 R8, c[0x0][0x478] ;  /* 0x00011e00ff087b82 */ /* 0x000ea20000000a00 */
[----:B------:R-:W-:Y:S02]  /*8af0*/  VIADD R16, R13, 0xffffffff ;  /* 0xffffffff0d107836 */ /* 0x000fe40000000000 */
[----:B------:R-:W-:Y:S01]  /*8b00*/  IMAD R13, R10, UR4, R27 ;  /* 0x000000040a0d7c24 */ /* 0x000fe2000f8e021b */
[----:B------:R-:W-:Y:S01]  /*8b10*/  IADD3 R3, PT, PT, R26, R3, RZ ;  /* 0x000000031a037210 */ /* 0x000fe20007ffe0ff */
[----:B------:R-:W-:Y:S02]  /*8b20*/  IMAD R11, R2, UR5, R11 ;  /* 0x00000005020b7c24 */ /* 0x000fe4000f8e020b */
[----:B------:R-:W-:-:S02]  /*8b30*/  IMAD.IADD R13, R26, 0x1, R13 ;  /* 0x000000011a0d7824 */ /* 0x000fc400078e020d */
[----:B------:R-:W-:Y:S02]  /*8b40*/  IMAD R19, R16, UR4, R27 ;  /* 0x0000000410137c24 */ /* 0x000fe4000f8e021b */
[----:B------:R-:W-:Y:S02]  /*8b50*/  IMAD R3, R2, UR5, R3 ;  /* 0x0000000502037c24 */ /* 0x000fe4000f8e0203 */
[----:B0-----:R-:W-:Y:S01]  /*8b60*/  IMAD.WIDE R10, R11, 0x8, R6 ;  /* 0x000000080b0a7825 */ /* 0x001fe200078e0206 */
[----:B------:R-:W-:Y:S02]  /*8b70*/  IADD3 R19, PT, PT, R26, R19, RZ ;  /* 0x000000131a137210 */ /* 0x000fe40007ffe0ff */
[----:B-1----:R-:W-:Y:S01]  /*8b80*/  IADD3 R0, PT, PT, R5, -0x1, RZ ;  /* 0xffffffff05007810 */ /* 0x002fe20007ffe0ff */
[----:B------:R-:W-:Y:S01]  /*8b90*/  IMAD R35, R2, UR5, R13 ;  /* 0x0000000502237c24 */ /* 0x000fe2000f8e020d */
[----:B------:R0:W-:Y:S01]  /*8ba0*/  STG.E.64 desc[UR14][R10.64], R24 ;  /* 0x000000180a007986 */ /* 0x0001e2000c101b0e */
[----:B------:R-:W-:-:S04]  /*8bb0*/  IMAD.WIDE R12, R3, 0x8, R6 ;  /* 0x00000008030c7825 */ /* 0x000fc800078e0206 */
[----:B------:R-:W-:Y:S01]  /*8bc0*/  VIADD R4, R4, 0xffffffff ;  /* 0xffffffff04047836 */ /* 0x000fe20000000000 */
[----:B--2---:R-:W-:Y:S01]  /*8bd0*/  IADD3 R8, PT, PT, R8, -0x1, RZ ;  /* 0xffffffff08087810 */ /* 0x004fe20007ffe0ff */
[----:B------:R-:W-:Y:S01]  /*8be0*/  IMAD.WIDE R34, R35, 0x8, R6 ;  /* 0x0000000823227825 */ /* 0x000fe200078e0206 */
[----:B-----5:R-:W-:Y:S03]  /*8bf0*/  STG.E.64 desc[UR14][R12.64], R50 ;  /* 0x000000320c007986 */ /* 0x020fe6000c101b0e */
[----:B------:R-:W-:Y:S01]  /*8c00*/  IMAD R19, R2, UR5, R19 ;  /* 0x0000000502137c24 */ /* 0x000fe2000f8e0213 */
[----:B------:R1:W-:Y:S01]  /*8c10*/  STG.E.64 desc[UR14][R34.64], R48 ;  /* 0x0000003022007986 */ /* 0x0003e2000c101b0e */
[----:B------:R-:W-:Y:S02]  /*8c20*/  IMAD R3, R4, UR4, R27 ;  /* 0x0000000404037c24 */ /* 0x000fe4000f8e021b */
[----:B0-----:R-:W-:-:S02]  /*8c30*/  VIADD R10, R9, 0xffffffff ;  /* 0xffffffff090a7836 */ /* 0x001fc40000000000 */
[----:B------:R-:W-:Y:S01]  /*8c40*/  IMAD R5, R0, UR4, R27 ;  /* 0x0000000400057c24 */ /* 0x000fe2000f8e021b */
[----:B------:R-:W-:Y:S01]  /*8c50*/  IADD3 R3, PT, PT, R26, R3, RZ ;  /* 0x000000031a037210 */ /* 0x000fe20007ffe0ff */
[----:B------:R-:W-:Y:S02]  /*8c60*/  IMAD R17, R2, UR5, R17 ;  /* 0x0000000502117c24 */ /* 0x000fe4000f8e0211 */
[----:B------:R-:W-:Y:S01]  /*8c70*/  IMAD.WIDE R38, R19, 0x8, R6 ;  /* 0x0000000813267825 */ /* 0x000fe200078e0206 */
[----:B------:R-:W-:Y:S01]  /*8c80*/  DMUL R18, R14, R24 ;  /* 0x000000180e127228 */ /* 0x000fe20000000000 */
[----:B------:R-:W-:Y:S02]  /*8c90*/  IADD3 R9, PT, PT, R26, R5, RZ ;  /* 0x000000051a097210 */ /* 0x000fe40007ffe0ff */
[--C-:B------:R-:W-:Y:S02]  /*8ca0*/  IMAD R11, R8, UR4, R27.reuse ;  /* 0x00000004080b7c24 */ /* 0x100fe4000f8e021b */
[----:B-1----:R-:W-:-:S02]  /*8cb0*/  IMAD R35, R10, UR4, R27 ;  /* 0x000000040a237c24 */ /* 0x002fc4000f8e021b */
[----:B------:R-:W-:Y:S01]  /*8cc0*/  IMAD.WIDE R36, R17, 0x8, R6 ;  /* 0x0000000811247825 */ /* 0x000fe200078e0206 */
[-C--:B------:R-:W-:Y:S02]  /*8cd0*/  DMUL R16, R50, R18.reuse ;  /* 0x0000001232107228 */ /* 0x080fe40000000000 */
[C---:B------:R-:W-:Y:S01]  /*8ce0*/  IADD3 R35, PT, PT, R26.reuse, R35, RZ ;  /* 0x000000231a237210 */ /* 0x040fe20007ffe0ff */
[----:B------:R-:W-:Y:S01]  /*8cf0*/  IMAD.IADD R13, R26, 0x1, R11 ;  /* 0x000000011a0d7824 */ /* 0x000fe200078e020b */
[----:B------:R-:W-:Y:S01]  /*8d00*/  STG.E.64 desc[UR14][R36.64], R46 ;  /* 0x0000002e24007986 */ /* 0x000fe2000c101b0e */
[C---:B------:R-:W-:Y:S01]  /*8d10*/  IMAD R3, R2.reuse, UR5, R3 ;  /* 0x0000000502037c24 */ /* 0x040fe2000f8e0203 */
[----:B------:R-:W-:Y:S01]  /*8d20*/  DMUL R4, R46, R18 ;  /* 0x000000122e047228 */ /* 0x000fe20000000000 */
[C---:B------:R-:W-:Y:S01]  /*8d30*/  IMAD R11, R2.reuse, UR5, R9 ;  /* 0x00000005020b7c24 */ /* 0x040fe2000f8e0209 */
[----:B------:R0:W-:Y:S01]  /*8d40*/  STG.E.64 desc[UR14][R38.64], R14 ;  /* 0x0000000e26007986 */ /* 0x0001e2000c101b0e */
[----:B------:R-:W-:-:S02]  /*8d50*/  IMAD R13, R2, UR5, R13 ;  /* 0x00000005020d7c24 */ /* 0x000fc4000f8e020d */
[----:B------:R-:W-:Y:S02]  /*8d60*/  IMAD R35, R2, UR5, R35 ;  /* 0x0000000502237c24 */ /* 0x000fe4000f8e0223 */
        /* <DEDUP_REMOVED lines=23> */
.L_x_196:
[----:B-1----:R-:W-:Y:S01]  /*8ee0*/  FMUL.FTZ R6, R49, R8 ;  /* 0x0000000831067220 */ /* 0x002fe20000410000 */
[----:B------:R-:W-:-:S03]  /*8ef0*/  FMUL.FTZ R0, R8, 0.5 ;  /* 0x3f00000008007820 */ /* 0x000fc60000410000 */
[----:B------:R-:W-:-:S04]  /*8f00*/  FFMA R3, -R6, R6, R49 ;  /* 0x0000000606037223 */ /* 0x000fc80000000131 */
[----:B------:R-:W-:-:S07]  /*8f10*/  FFMA R6, R3, R0, R6 ;  /* 0x0000000003067223 */ /* 0x000fce0000000006 */
.L_x_197:
[----:B------:R-:W-:Y:S05]  /*8f20*/  BSYNC.RECONVERGENT B1 ;  /* 0x0000000000017941 */ /* 0x000fea0003800200 */
.L_x_195:
[----:B------:R0:W1:Y:S01]  /*8f30*/  F2F.F64.F32 R8, R6 ;  /* 0x0000000600087310 */ /* 0x0000620000201800 */
[----:B------:R-:W-:Y:S05]  /*8f40*/  BRA `(.L_x_198) ;  /* 0x0000000000887947 */ /* 0x000fea0003800000 */
.L_x_194:
        /* <DEDUP_REMOVED lines=33> */
.L_x_199:
[----:B------:R-:W-:Y:S05]  /*9160*/  BSYNC.RECONVERGENT B2 ;  /* 0x0000000000027941 */ /* 0x000fea0003800200 */
.L_x_198:
        /* <DEDUP_REMOVED lines=21> */
.L_x_201:
[----:B------:R-:W-:Y:S05]  /*92c0*/  BSYNC.RECONVERGENT B2 ;  /* 0x0000000000027941 */ /* 0x000fea0003800200 */
.L_x_200:
[----:B------:R-:W0:Y:S01]  /*92d0*/  LDC R11, c[0x0][0x45c] ;  /* 0x00011700ff0b7b82 */ /* 0x000e220000000800 */
[----:B------:R-:W-:Y:S01]  /*92e0*/  DSETP.GEU.AND P0, PT, R6, 1, PT ;  /* 0x3ff000000600742a */ /* 0x000fe20003f0e000 */
[----:B------:R-:W-:Y:S01]  /*92f0*/  BSSY.RECONVERGENT B2, `(.L_x_202) ;  /* 0x00000a0000027945 */ /* 0x000fe20003800200 */
[----:B0-----:R-:W-:-:S12]  /*9300*/  IADD3 R11, PT, PT, R11, -0x1, RZ ;  /* 0xffffffff0b0b7810 */ /* 0x001fd80007ffe0ff */
[----:B------:R-:W-:Y:S05]  /*9310*/  @P0 BRA `(.L_x_203) ;  /* 0x0000000800540947 */ /* 0x000fea0003800000 */
[----:B------:R-:W0:Y:S01]  /*9320*/  LDCU UR4, c[0x0][0x48c] ;  /* 0x00009180ff0477ac */ /* 0x000e220008000800 */
[----:B------:R-:W1:Y:S01]  /*9330*/  LDC R0, c[0x0][0x4a0] ;  /* 0x00012800ff007b82 */ /* 0x000e620000000800 */
[----:B------:R-:W0:Y:S01]  /*9340*/  LDCU UR5, c[0x0][0x440] ;  /* 0x00008800ff0577ac */ /* 0x000e220008000800 */
[----:B------:R-:W2:Y:S06]  /*9350*/  LDCU UR6, c[0x0][0x494] ;  /* 0x00009280ff0677ac */ /* 0x000eac0008000800 */
[----:B------:R-:W3:Y:S01]  /*9360*/  LDC.64 R20, c[0x0][0x388] ;  /* 0x0000e200ff147b82 */ /* 0x000ee20000000a00 */
[----:B0-----:R-:W-:-:S06]  /*9370*/  UIMAD UR4, UR4, 0x3, UR5 ;  /* 0x00000003040478a4 */ /* 0x001fcc000f8e0205 */
[----:B-1----:R-:W-:-:S05]  /*9380*/  IMAD R3, R11, R0, UR4 ;  /* 0x000000040b037e24 */ /* 0x002fca000f8e0200 */
[----:B------:R-:W-:-:S05]  /*9390*/  IADD3 R3, PT, PT, R26, R3, RZ ;  /* 0x000000031a037210 */ /* 0x000fca0007ffe0ff */
[----:B--2---:R-:W-:-:S04]  /*93a0*/  IMAD R3, R2, UR6, R3 ;  /* 0x0000000602037c24 */ /* 0x004fc8000f8e0203 */
        /* <DEDUP_REMOVED lines=25> */
.L_x_205:
[----:B------:R-:W-:Y:S05]  /*9540*/  BSYNC.RECONVERGENT B3 ;  /* 0x0000000000037941 */ /* 0x000fea0003800200 */
.L_x_204:
        /* <DEDUP_REMOVED lines=24> */
.L_x_207:
[----:B------:R-:W-:Y:S05]  /*96d0*/  BSYNC.RECONVERGENT B3 ;  /* 0x0000000000037941 */ /* 0x000fea0003800200 */
.L_x_206:
        /* <DEDUP_REMOVED lines=30> */
.L_x_209:
[----:B------:R-:W-:Y:S05]  /*98c0*/  BSYNC.RECONVERGENT B3 ;  /* 0x0000000000037941 */ /* 0x000fea0003800200 */
.L_x_208:
        /* <DEDUP_REMOVED lines=23> */
.L_x_211:
[----:B------:R-:W-:Y:S05]  /*9a40*/  BSYNC.RECONVERGENT B3 ;  /* 0x0000000000037941 */ /* 0x000fea0003800200 */
.L_x_210:
        /* <DEDUP_REMOVED lines=30> */
.L_x_213:
[----:B------:R-:W-:Y:S05]  /*9c30*/  BSYNC.RECONVERGENT B3 ;  /* 0x0000000000037941 */ /* 0x000fea0003800200 */
.L_x_212:
[----:B------:R-:W-:Y:S02]  /*9c40*/  MOV R20, R8 ;  /* 0x0000000800147202 */ /* 0x000fe40000000f00 */
[----:B------:R-:W-:Y:S01]  /*9c50*/  MOV R21, R9 ;  /* 0x0000000900157202 */ /* 0x000fe20000000f00 */
[----:B------:R-:W-:Y:S06]  /*9c60*/  BRA `(.L_x_214) ;  /* 0x0000000000207947 */ /* 0x000fec0003800000 */
.L_x_203:
        /* <DEDUP_REMOVED lines=8> */
.L_x_214:
[----:B------:R-:W-:Y:S05]  /*9cf0*/  BSYNC.RECONVERGENT B2 ;  /* 0x0000000000027941 */ /* 0x000fea0003800200 */
.L_x_202:
        /* <DEDUP_REMOVED lines=17> */
[--C-:B------:R-:W-:Y:S01]  /*9e10*/  IMAD R39, R0, UR7, R27.reuse ;  /* 0x0000000700277c24 */ /* 0x100fe2000f8e021b */
[----:B------:R-:W-:Y:S01]  /*9e20*/  IADD3 R3, PT, PT, R26, R3, RZ ;  /* 0x000000031a037210 */ /* 0x000fe20007ffe0ff */
[----:B------:R-:W-:Y:S01]  /*9e30*/  DFMA R8, R6, R8, R6 ;  /* 0x000000080608722b */ /* 0x000fe20000000006 */
[----:B------:R-:W-:Y:S01]  /*9e40*/  IMAD R13, R0, UR5, R27 ;  /* 0x00000005000d7c24 */ /* 0x000fe2000f8e021b */
[----:B------:R-:W0:Y:S01]  /*9e50*/  LDC.64 R6, c[0x0][0x388] ;  /* 0x0000e200ff067b82 */ /* 0x000e220000000a00 */
[----:B------:R-:W-:Y:S01]  /*9e60*/  IADD3 R37, PT, PT, R26, R35, RZ ;  /* 0x000000231a257210 */ /* 0x000fe20007ffe0ff */
[----:B---3--:R-:W-:Y:S01]  /*9e70*/  IMAD R3, R2, UR8, R3 ;  /* 0x0000000802037c24 */ /* 0x008fe2000f8e0203 */
[C---:B------:R-:W-:Y:S01]  /*9e80*/  IADD3 R39, PT, PT, R26.reuse, R39, RZ ;  /* 0x000000271a277210 */ /* 0x040fe20007ffe0ff */
[----:B------:R-:W-:-:S02]  /*9e90*/  IMAD.IADD R23, R26, 0x1, R13 ;  /* 0x000000011a177824 */ /* 0x000fc400078e020d */
[----:B------:R-:W-:Y:S01]  /*9ea0*/  DFMA R10, -R18, R8, 1 ;  /* 0x3ff00000120a742b */ /* 0x000fe20000000108 */
[C---:B------:R-:W-:Y:S02]  /*9eb0*/  IMAD R37, R2.reuse, UR8, R37 ;  /* 0x0000000802257c24 */ /* 0x040fe4000f8e0225 */
[C---:B------:R-:W-:Y:S02]  /*9ec0*/  IMAD R35, R2.reuse, UR8, R23 ;  /* 0x0000000802237c24 */ /* 0x040fe4000f8e0217 */
[----:B------:R-:W-:-:S03]  /*9ed0*/  IMAD R39, R2, UR8, R39 ;  /* 0x0000000802277c24 */ /* 0x000fc6000f8e0227 */
        /* <DEDUP_REMOVED lines=23> */
.L_x_216:
[----:B------:R-:W-:Y:S05]  /*a050*/  BSYNC.RECONVERGENT B2 ;  /* 0x0000000000027941 */ /* 0x000fea0003800200 */
.L_x_215:
        /* <DEDUP_REMOVED lines=15> */
.L_x_265:
[----:B------:R-:W0:Y:S01]  /*a150*/  LDC R3, c[0x0][0x4d8] ;  /* 0x00013600ff037b82 */ /* 0x000e220000000800 */
[----:B------:R-:W1:Y:S01]  /*a160*/  LDCU UR4, c[0x0][0x498] ;  /* 0x00009300ff0477ac */ /* 0x000e620008000800 */
[----:B------:R-:W-:-:S06]  /*a170*/  IMAD R32, R5, R9, R26 ;  /* 0x0000000905207224 */ /* 0x000fcc00078e021a */
[----:B------:R-:W2:Y:S08]  /*a180*/  LDC.64 R6, c[0x0][0x3f0] ;  /* 0x0000fc00ff067b82 */ /* 0x000eb00000000a00 */
[----:B------:R-:W3:Y:S01]  /*a190*/  LDC.64 R50, c[0x0][0x3b0] ;  /* 0x0000ec00ff327b82 */ /* 0x000ee20000000a00 */
[----:B-1----:R-:W-:-:S07]  /*a1a0*/  IMAD R22, R2, UR4, R32 ;  /* 0x0000000402167c24 */ /* 0x002fce000f8e0220 */
[----:B------:R-:W1:Y:S01]  /*a1b0*/  LDC.64 R48, c[0x0][0x3b8] ;  /* 0x0000ee00ff307b82 */ /* 0x000e620000000a00 */
[----:B0-----:R-:W-:-:S07]  /*a1c0*/  IMAD R5, R11, R3, R22 ;  /* 0x000000030b057224 */ /* 0x001fce00078e0216 */
[----:B------:R-:W0:Y:S01]  /*a1d0*/  LDC.64 R46, c[0x0][0x3c0] ;  /* 0x0000f000ff2e7b82 */ /* 0x000e220000000a00 */
[----:B--2---:R-:W-:-:S06]  /*a1e0*/  IMAD.WIDE R4, R5, 0x8, R6 ;  /* 0x0000000805047825 */ /* 0x004fcc00078e0206 */
[----:B------:R-:W2:Y:S01]  /*a1f0*/  LDG.E.64 R4, desc[UR14][R4.64] ;  /* 0x0000000e04047981 */ /* 0x000ea2000c1e1b00 */
[----:B------:R-:W4:Y:S08]  /*a200*/  LDC.64 R14, c[0x0][0x3c8] ;  /* 0x0000f200ff0e7b82 */ /* 0x000f300000000a00 */
[----:B------:R-:W4:Y:S08]  /*a210*/  LDC.64 R26, c[0x0][0x408] ;  /* 0x00010200ff1a7b82 */ /* 0x000f300000000a00 */
[----:B------:R-:W4:Y:S01]  /*a220*/  LDC.64 R16, c[0x0][0x3d0] ;  /* 0x0000f400ff107b82 */ /* 0x000f220000000a00 */
[----:B---3--:R-:W-:-:S04]  /*a230*/  IMAD.WIDE R50, R22, 0x8, R50 ;  /* 0x0000000816327825 */ /* 0x008fc800078e0232 */
[C---:B-1----:R-:W-:Y:S02]  /*a240*/  IMAD.WIDE R48, R22.reuse, 0x8, R48 ;  /* 0x0000000816307825 */ /* 0x042fe400078e0230 */
[----:B------:R-:W5:Y:S02]  /*a250*/  LDG.E.64 R50, desc[UR14][R50.64] ;  /* 0x0000000e32327981 */ /* 0x000f64000c1e1b00 */
[C---:B0-----:R-:W-:Y:S02]  /*a260*/  IMAD.WIDE R46, R22.reuse, 0x8, R46 ;  /* 0x00000008162e7825 */ /* 0x041fe400078e022e */
        /* <DEDUP_REMOVED lines=39> */
.L_x_220:
[----:B------:R-:W-:Y:S05]  /*a4e0*/  BSYNC.RECONVERGENT B3 ;  /* 0x0000000000037941 */ /* 0x000fea0003800200 */
.L_x_219:
        /* <DEDUP_REMOVED lines=18> */
[----:B------:R-:W-:Y:S01]  /*a610*/  DFMA R20, R18, R12, R20 ;  /* 0x0000000c1214722b */ /* 0x000fe20000000014 */
[----:B------:R-:W-:Y:S01]  /*a620*/  IMAD.MOV.U32 R18, RZ, RZ, R6 ;  /* 0x000000ffff127224 */ /* 0x000fe200078e0006 */
[----:B------:R-:W-:-:S08]  /*a630*/  MOV R19, R7 ;  /* 0x0000000700137202 */ /* 0x000fd00000000f00 */
        /* <DEDUP_REMOVED lines=10> */
.L_x_221:
[----:B------:R-:W-:Y:S05]  /*a6e0*/  BSYNC.RECONVERGENT B3 ;  /* 0x0000000000037941 */ /* 0x000fea0003800200 */
.L_x_218:
[----:B------:R-:W-:Y:S05]  /*a6f0*/  BSYNC.RECONVERGENT B2 ;  /* 0x0000000000027941 */ /* 0x000fea0003800200 */
.L_x_217:
[----:B------:R-:W0:Y:S01]  /*a700*/  LDC.64 R6, c[0x0][0x418] ;  /* 0x00010600ff067b82 */ /* 0x000e220000000a00 */
[----:B------:R-:W1:Y:S01]  /*a710*/  LDCU UR4, c[0x0][0x4a0] ;  /* 0x00009400ff0477ac */ /* 0x000e620008000800 */
[----:B------:R-:W2:Y:S06]  /*a720*/  LDCU UR5, c[0x0][0x494] ;  /* 0x00009280ff0577ac */ /* 0x000eac0008000800 */
[----:B------:R-:W3:Y:S08]  /*a730*/  LDC R33, c[0x0][0x444] ;  /* 0x00011100ff217b82 */ /* 0x000ef00000000800 */
[----:B------:R-:W4:Y:S01]  /*a740*/  LDC R3, c[0x0][0x44c] ;  /* 0x00011300ff037b82 */ /* 0x000f220000000800 */
[----:B0-----:R-:W-:-:S07]  /*a750*/  IMAD.WIDE R22, R22, 0x8, R6 ;  /* 0x0000000816167825 */ /* 0x001fce00078e0206 */
[----:B------:R-:W0:Y:S01]  /*a760*/  LDC R25, c[0x0][0x458] ;  /* 0x00011600ff197b82 */ /* 0x000e220000000800 */
[----:B------:R-:W5:Y:S01]  /*a770*/  LDG.E.64 R22, desc[UR14][R22.64] ;  /* 0x0000000e16167981 */ /* 0x000f62000c1e1b00 */
[----:B---3--:R-:W-:-:S06]  /*a780*/  VIADD R33, R33, 0xffffffff ;  /* 0xffffffff21217836 */ /* 0x008fcc0000000000 */
[----:B------:R-:W3:Y:S01]  /*a790*/  LDC.64 R6, c[0x0][0x450] ;  /* 0x00011400ff067b82 */ /* 0x000ee20000000a00 */
[----:B----4-:R-:W-:-:S07]  /*a7a0*/  IADD3 R10, PT, PT, R3, -0x1, RZ ;  /* 0xffffffff030a7810 */ /* 0x010fce0007ffe0ff */
[----:B------:R-:W4:Y:S01]  /*a7b0*/  LDC R0, c[0x0][0x48c] ;  /* 0x00012300ff007b82 */ /* 0x000f220000000800 */
[--C-:B-1----:R-:W-:Y:S02]  /*a7c0*/  IMAD R3, R11, UR4, R33.reuse ;  /* 0x000000040b037c24 */ /* 0x102fe4000f8e0221 */
[----:B------:R-:W-:Y:S02]  /*a7d0*/  IMAD R11, R10, UR4, R33 ;  /* 0x000000040a0b7c24 */ /* 0x000fe4000f8e0221 */
[----:B------:R-:W-:-:S03]  /*a7e0*/  IMAD.IADD R3, R3, 0x1, R32 ;  /* 0x0000000103037824 */ /* 0x000fc600078e0220 */
[----:B------:R-:W1:Y:S01]  /*a7f0*/  LDC.64 R12, c[0x0][0x470] ;  /* 0x00011c00ff0c7b82 */ /* 0x000e620000000a00 */
[----:B0-----:R-:W-:Y:S02]  /*a800*/  IADD3 R30, PT, PT, R25, -0x1, RZ ;  /* 0xffffffff191e7810 */ /* 0x001fe40007ffe0ff */
[----:B------:R-:W-:-:S03]  /*a810*/  IADD3 R11, PT, PT, R11, R32, RZ ;  /* 0x000000200b0b7210 */ /* 0x000fc60007ffe0ff */
[--C-:B------:R-:W-:Y:S01]  /*a820*/  IMAD R35, R30, UR4, R33.reuse ;  /* 0x000000041e237c24 */ /* 0x100fe2000f8e0221 */
[----:B---3--:R-:W-:Y:S01]  /*a830*/  IADD3 R24, PT, PT, R6, -0x1, RZ ;  /* 0xffffffff06187810 */ /* 0x008fe20007ffe0ff */
[----:B------:R-:W0:Y:S01]  /*a840*/  LDC.64 R8, c[0x0][0x478] ;  /* 0x00011e00ff087b82 */ /* 0x000e220000000a00 */
[----:B------:R-:W-:Y:S02]  /*a850*/  IADD3 R28, PT, PT, R7, -0x1, RZ ;  /* 0xffffffff071c7810 */ /* 0x000fe40007ffe0ff */
[-C--:B------:R-:W-:Y:S01]  /*a860*/  IADD3 R35, PT, PT, R35, R32.reuse, RZ ;  /* 0x0000002023237210 */ /* 0x080fe20007ffe0ff */
[--C-:B------:R-:W-:Y:S02]  /*a870*/  IMAD R25, R24, UR4, R33.reuse ;  /* 0x0000000418197c24 */ /* 0x100fe4000f8e0221 */
[----:B------:R-:W-:Y:S02]  /*a880*/  IMAD R29, R28, UR4, R33 ;  /* 0x000000041c1d7c24 */ /* 0x000fe4000f8e0221 */
[----:B------:R-:W3:Y:S01]  /*a890*/  LDC.64 R6, c[0x0][0x388] ;  /* 0x0000e200ff067b82 */ /* 0x000ee20000000a00 */
[-C--:B------:R-:W-:Y:S01]  /*a8a0*/  IADD3 R25, PT, PT, R25, R32.reuse, RZ ;  /* 0x0000002019197210 */ /* 0x080fe20007ffe0ff */
[C---:B----4-:R-:W-:Y:S01]  /*a8b0*/  IMAD R3, R0.reuse, 0x4, R3 ;  /* 0x0000000400037824 */ /* 0x050fe200078e0203 */
[----:B------:R-:W-:Y:S01]  /*a8c0*/  IADD3 R29, PT, PT, R29, R32, RZ ;  /* 0x000000201d1d7210 */ /* 0x000fe20007ffe0ff */
[C---:B------:R-:W-:Y:S01]  /*a8d0*/  IMAD R11, R0.reuse, 0x4, R11 ;  /* 0x00000004000b7824 */ /* 0x040fe200078e020b */
[----:B------:R-:W-:Y:S01]  /*a8e0*/  LEA R25, R0, R25, 0x2 ;  /* 0x0000001900197211 */ /* 0x000fe200078e10ff */
[----:B--2---:R-:W-:Y:S01]  /*a8f0*/  IMAD R3, R2, UR5, R3 ;  /* 0x0000000502037c24 */ /* 0x004fe2000f8e0203 */
[----:B------:R-:W-:Y:S01]  /*a900*/  LEA R31, R0, R29, 0x2 ;  /* 0x0000001d001f7211 */ /* 0x000fe200078e10ff */
[----:B------:R-:W-:Y:S01]  /*a910*/  IMAD R11, R2, UR5, R11 ;  /* 0x00000005020b7c24 */ /* 0x000fe2000f8e020b */
[----:B-1----:R-:W-:Y:S01]  /*a920*/  IADD3 R12, PT, PT, R12, -0x1, RZ ;  /* 0xffffffff0c0c7810 */ /* 0x002fe20007ffe0ff */
[----:B------:R-:W-:Y:S01]  /*a930*/  IMAD R25, R2, UR5, R25 ;  /* 0x0000000502197c24 */ /* 0x000fe2000f8e0219 */
[----:B------:R-:W-:Y:S01]  /*a940*/  IADD3 R38, PT, PT, R13, -0x1, RZ ;  /* 0xffffffff0d267810 */ /* 0x000fe20007ffe0ff */
[----:B------:R-:W-:-:S02]  /*a950*/  IMAD R37, R0, 0x4, R35 ;  /* 0x0000000400257824 */ /* 0x000fc400078e0223 */
[----:B------:R-:W-:Y:S02]  /*a960*/  IMAD R35, R2, UR5, R31 ;  /* 0x0000000502237c24 */ /* 0x000fe4000f8e021f */
[----:B0-----:R-:W-:Y:S02]  /*a970*/  VIADD R8, R8, 0xffffffff ;  /* 0xffffffff08087836 */ /* 0x001fe40000000000 */
[----:B------:R-:W-:Y:S02]  /*a980*/  IMAD R37, R2, UR5, R37 ;  /* 0x0000000502257c24 */ /* 0x000fe4000f8e0225 */
[----:B---3--:R-:W-:-:S04]  /*a990*/  IMAD.WIDE R28, R3, 0x8, R6 ;  /* 0x00000008031c7825 */ /* 0x008fc800078e0206 */
[--C-:B------:R-:W-:Y:S01]  /*a9a0*/  IMAD.WIDE R10, R11, 0x8, R6.reuse ;  /* 0x000000080b0a7825 */ /* 0x100fe200078e0206 */
[----:B------:R0:W-:Y:S03]  /*a9b0*/  STG.E.64 desc[UR14][R28.64], R4 ;  /* 0x000000041c007986 */ /* 0x0001e6000c101b0e */
[----:B------:R-:W-:Y:S01]  /*a9c0*/  IMAD.WIDE R30, R25, 0x8, R6 ;  /* 0x00000008191e7825 */ /* 0x000fe200078e0206 */
[----:B-----5:R1:W-:Y:S01]  /*a9d0*/  STG.E.64 desc[UR14][R10.64], R50 ;  /* 0x000000320a007986 */ /* 0x0203e2000c101b0e */
[----:B------:R-:W-:Y:S02]  /*a9e0*/  DMUL R24, R26, R4 ;  /* 0x000000041a187228 */ /* 0x000fe40000000000 */
[----:B------:R-:W-:Y:S01]  /*a9f0*/  IMAD R3, R12, UR4, R33 ;  /* 0x000000040c037c24 */ /* 0x000fe2000f8e0221 */
[----:B------:R2:W-:Y:S01]  /*aa00*/  STG.E.64 desc[UR14][R30.64], R48 ;  /* 0x000000301e007986 */ /* 0x0005e2000c101b0e */
[----:B------:R-:W-:-:S03]  /*aa10*/  IMAD.WIDE R34, R35, 0x8, R6 ;  /* 0x0000000823227825 */ /* 0x000fc600078e0206 */
[-C--:B------:R-:W-:Y:S01]  /*aa20*/  IADD3 R3, PT, PT, R3, R32.reuse, RZ ;  /* 0x0000002003037210 */ /* 0x080fe20007ffe0ff */
[----:B------:R-:W-:Y:S01]  /*aa30*/  IMAD.WIDE R36, R37, 0x8, R6 ;  /* 0x0000000825247825 */ /* 0x000fe200078e0206 */
[----:B0-----:R-:W-:Y:S01]  /*aa40*/  IADD3 R28, PT, PT, R9, -0x1, RZ ;  /* 0xffffffff091c7810 */ /* 0x001fe20007ffe0ff */
[----:B------:R0:W-:Y:S02]  /*aa50*/  STG.E.64 desc[UR14][R34.64], R46 ;  /* 0x0000002e22007986 */ /* 0x0001e4000c101b0e */
[--C-:B------:R-:W-:Y:S02]  /*aa60*/  IMAD R9, R38, UR4, R33.reuse ;  /* 0x0000000426097c24 */ /* 0x100fe4000f8e0221 */
[--C-:B-1----:R-:W-:Y:S01]  /*aa70*/  IMAD R11, R8, UR4, R33.reuse ;  /* 0x00000004080b7c24 */ /* 0x102fe2000f8e0221 */
[----:B------:R1:W-:Y:S01]  /*aa80*/  STG.E.64 desc[UR14][R36.64], R26 ;  /* 0x0000001a24007986 */ /* 0x0003e2000c101b0e */
[----:B------:R-:W-:Y:S02]  /*aa90*/  IMAD.IADD R9, R9, 0x1, R32 ;  /* 0x0000000109097824 */ /* 0x000fe400078e0220 */
[----:B--2---:R-:W-:Y:S01]  /*aaa0*/  IMAD R31, R28, UR4, R33 ;  /* 0x000000041c1f7c24 */ /* 0x004fe2000f8e0221 */
[-C--:B------:R-:W-:Y:S01]  /*aab0*/  IADD3 R11, PT, PT, R11, R32.reuse, RZ ;  /* 0x000000200b0b7210 */ /* 0x080fe20007ffe0ff */
[C---:B------:R-:W-:Y:S01]  /*aac0*/  IMAD R3, R0.reuse, 0x4, R3 ;  /* 0x0000000400037824 */ /* 0x040fe200078e0203 */
[----:B------:R-:W-:Y:S01]  /*aad0*/  LEA R9, R0, R9, 0x2 ;  /* 0x0000000900097211 */ /* 0x000fe200078e10ff */
[----:B------:R-:W2:Y:S01]  /*aae0*/  LDCU UR4, c[0x0][0x4e0] ;  /* 0x00009c00ff0477ac */ /* 0x000ea20008000800 */
[----:B------:R-:W-:Y:S01]  /*aaf0*/  IADD3 R31, PT, PT, R31, R32, RZ ;  /* 0x000000201f1f7210 */ /* 0x000fe20007ffe0ff */
[----:B------:R-:W-:Y:S01]  /*ab00*/  IMAD R3, R2, UR5, R3 ;  /* 0x0000000502037c24 */ /* 0x000fe2000f8e0203 */
[----:B------:R-:W-:Y:S01]  /*ab10*/  LEA R13, R0, R11, 0x2 ;  /* 0x0000000b000d7211 */ /* 0x000fe200078e10ff */
[----:B------:R-:W-:Y:S01]  /*ab20*/  IMAD R11, R2, UR5, R9 ;  /* 0x00000005020b7c24 */ /* 0x000fe2000f8e0209 */
[-C--:B------:R-:W-:Y:S01]  /*ab30*/  DMUL R28, R48, R24.reuse ;  /* 0x00000018301c7228 */ /* 0x080fe20000000000 */
[----:B0-----:R-:W-:Y:S01]  /*ab40*/  IMAD R35, R0, 0x4, R31 ;  /* 0x0000000400237824 */ /* 0x001fe200078e021f */
[-C--:B-1----:R-:W-:Y:S01]  /*ab50*/  DMUL R26, R50, R24.reuse ;  /* 0x00000018321a7228 */ /* 0x082fe20000000000 */
[C---:B------:R-:W-:Y:S01]  /*ab60*/  IMAD R13, R2.reuse, UR5, R13 ;  /* 0x00000005020d7c24 */ /* 0x040fe2000f8e020d */
[----:B------:R-:W-:Y:S01]  /*ab70*/  DMUL R30, R46, R24 ;  /* 0x000000182e1e7228 */ /* 0x000fe20000000000 */
[----:B------:R-:W-:-:S02]  /*ab80*/  IMAD R35, R2, UR5, R35 ;  /* 0x0000000502237c24 */ /* 0x000fc4000f8e0223 */
[----:B------:R-:W-:-:S04]  /*ab90*/  IMAD.WIDE R8, R3, 0x8, R6 ;  /* 0x0000000803087825 */ /* 0x000fc800078e0206 */
[--C-:B------:R-:W-:Y:S01]  /*aba0*/  IMAD.WIDE R10, R11, 0x8, R6.reuse ;  /* 0x000000080b0a7825 */ /* 0x100fe200078e0206 */
[----:B------:R0:W-:Y:S01]  /*abb0*/  STG.E.64 desc[UR14][R8.64], R24 ;  /* 0x0000001808007986 */ /* 0x0001e2000c101b0e */
[----:B--2---:R-:W-:Y:S02]  /*abc0*/  UISETP.NE.AND UP0, UPT, UR4, URZ, UPT ;  /* 0x000000ff0400728c */ /* 0x004fe4000bf05270 */
[--C-:B------:R-:W-:Y:S01]  /*abd0*/  IMAD.WIDE R12, R13, 0x8, R6.reuse ;  /* 0x000000080d0c7825 */ /* 0x100fe200078e0206 */
[----:B------:R0:W-:Y:S03]  /*abe0*/  STG.E.64 desc[UR14][R10.64], R26 ;  /* 0x0000001a0a007986 */ /* 0x0001e6000c101b0e */
[----:B------:R-:W-:Y:S01]  /*abf0*/  IMAD.WIDE R6, R35, 0x8, R6 ;  /* 0x0000000823067825 */ /* 0x000fe200078e0206 */
        /* <DEDUP_REMOVED lines=16> */
.L_x_224:
[----:B-1----:R-:W-:Y:S01]  /*ad00*/  FMUL.FTZ R6, R49, R8 ;  /* 0x0000000831067220 */ /* 0x002fe20000410000 */
[----:B------:R-:W-:-:S03]  /*ad10*/  FMUL.FTZ R0, R8, 0.5 ;  /* 0x3f00000008007820 */ /* 0x000fc60000410000 */
[----:B------:R-:W-:-:S04]  /*ad20*/  FFMA R3, -R6, R6, R49 ;  /* 0x0000000606037223 */ /* 0x000fc80000000131 */
[----:B------:R-:W-:-:S07]  /*ad30*/  FFMA R6, R3, R0, R6 ;  /* 0x0000000003067223 */ /* 0x000fce0000000006 */
.L_x_225:
[----:B------:R-:W-:Y:S05]  /*ad40*/  BSYNC.RECONVERGENT B1 ;  /* 0x0000000000017941 */ /* 0x000fea0003800200 */
.L_x_223:
[----:B------:R0:W1:Y:S01]  /*ad50*/  F2F.F64.F32 R8, R6 ;  /* 0x0000000600087310 */ /* 0x0000620000201800 */
[----:B------:R-:W-:Y:S05]  /*ad60*/  BRA `(.L_x_226) ;  /* 0x0000000000887947 */ /* 0x000fea0003800000 */
.L_x_222:
        /* <DEDUP_REMOVED lines=33> */
.L_x_227:
[----:B------:R-:W-:Y:S05]  /*af80*/  BSYNC.RECONVERGENT B2 ;  /* 0x0000000000027941 */ /* 0x000fea0003800200 */
.L_x_226:
        /* <DEDUP_REMOVED lines=21> */
.L_x_229:
[----:B------:R-:W-:Y:S05]  /*b0e0*/  BSYNC.RECONVERGENT B2 ;  /* 0x0000000000027941 */ /* 0x000fea0003800200 */
.L_x_228:
        /* <DEDUP_REMOVED lines=39> */
.L_x_233:
[----:B------:R-:W-:Y:S05]  /*b360*/  BSYNC.RECONVERGENT B3 ;  /* 0x0000000000037941 */ /* 0x000fea0003800200 */
.L_x_232:
        /* <DEDUP_REMOVED lines=24> */
.L_x_235:
[----:B------:R-:W-:Y:S05]  /*b4f0*/  BSYNC.RECONVERGENT B3 ;  /* 0x0000000000037941 */ /* 0x000fea0003800200 */
.L_x_234:
        /* <DEDUP_REMOVED lines=32> */
.L_x_237:
[----:B------:R-:W-:Y:S05]  /*b700*/  BSYNC.RECONVERGENT B3 ;  /* 0x0000000000037941 */ /* 0x000fea0003800200 */
.L_x_236:
        /* <DEDUP_REMOVED lines=23> */
.L_x_239:
[----:B------:R-:W-:Y:S05]  /*b880*/  BSYNC.RECONVERGENT B3 ;  /* 0x0000000000037941 */ /* 0x000fea0003800200 */
.L_x_238:
        /* <DEDUP_REMOVED lines=30> */
.L_x_241:
[----:B------:R-:W-:Y:S05]  /*ba70*/  BSYNC.RECONVERGENT B3 ;  /* 0x0000000000037941 */ /* 0x000fea0003800200 */
.L_x_240:
[----:B------:R-:W-:Y:S01]  /*ba80*/  MOV R22, R8 ;  /* 0x0000000800167202 */ /* 0x000fe20000000f00 */
[----:B------:R-:W-:Y:S01]  /*ba90*/  IMAD.MOV.U32 R23, RZ, RZ, R9 ;  /* 0x000000ffff177224 */ /* 0x000fe200078e0009 */
[----:B------:R-:W-:Y:S06]  /*baa0*/  BRA `(.L_x_242) ;  /* 0x0000000000287947 */ /* 0x000fec0003800000 */
.L_x_231:
        /* <DEDUP_REMOVED lines=10> */
.L_x_242:
[----:B------:R-:W-:Y:S05]  /*bb50*/  BSYNC.RECONVERGENT B2 ;  /* 0x0000000000027941 */ /* 0x000fea0003800200 */
.L_x_230:
[----:B0-----:R-:W0:Y:S01]  /*bb60*/  MUFU.RCP64H R7, R25 ;  /* 0x0000001900077308 */ /* 0x001e220000001800 */
[----:B------:R-:W-:Y:S01]  /*bb70*/  IMAD.MOV.U32 R6, RZ, RZ, 0x1 ;  /* 0x00000001ff067424 */ /* 0x000fe200078e00ff */
        /* <DEDUP_REMOVED lines=21> */
[C---:B------:R-:W-:Y:S01]  /*bcd0*/  IADD3 R3, PT, PT, R32.reuse, R3, RZ ;  /* 0x0000000320037210 */ /* 0x040fe20007ffe0ff */
[----:B------:R-:W-:-:S02]  /*bce0*/  IMAD.IADD R35, R32, 0x1, R35 ;  /* 0x0000000120237824 */ /* 0x000fc400078e0223 */
[----:B----4-:R-:W-:Y:S01]  /*bcf0*/  IMAD R17, R0, 0x4, R13 ;  /* 0x0000000400117824 */ /* 0x010fe200078e020d */
[----:B------:R-:W-:Y:S01]  /*bd00*/  IADD3 R39, PT, PT, R32, R39, RZ ;  /* 0x0000002720277210 */ /* 0x000fe20007ffe0ff */
[----:B------:R-:W-:Y:S01]  /*bd10*/  DFMA R10, -R24, R6, 1 ;  /* 0x3ff00000180a742b */ /* 0x000fe20000000106 */
[C---:B------:R-:W-:Y:S02]  /*bd20*/  LEA R3, R0.reuse, R3, 0x2 ;  /* 0x0000000300037211 */ /* 0x040fe400078e10ff */
[----:B------:R-:W-:Y:S01]  /*bd30*/  LEA R37, R0, R35, 0x2 ;  /* 0x0000002300257211 */ /* 0x000fe200078e10ff */
[----:B---3--:R-:W-:Y:S01]  /*bd40*/  IMAD R35, R2, UR8, R17 ;  /* 0x0000000802237c24 */ /* 0x008fe2000f8e0211 */
[----:B------:R-:W-:Y:S01]  /*bd50*/  LEA R39, R0, R39, 0x2 ;  /* 0x0000002700277211 */ /* 0x000fe200078e10ff */
[C---:B------:R-:W-:Y:S02]  /*bd60*/  IMAD R3, R2.reuse, UR8, R3 ;  /* 0x0000000802037c24 */ /* 0x040fe4000f8e0203 */
[----:B------:R-:W-:Y:S01]  /*bd70*/  DFMA R6, R6, R10, R6 ;  /* 0x0000000a0606722b */ /* 0x000fe20000000006 */
[----:B------:R-:W-:-:S02]  /*bd80*/  IMAD R37, R2, UR8, R37 ;  /* 0x0000000802257c24 */ /* 0x000fc4000f8e0225 */
[----:B------:R-:W-:-:S05]  /*bd90*/  IMAD R39, R2, UR8, R39 ;  /* 0x0000000802277c24 */ /* 0x000fca000f8e0227 */
        /* <DEDUP_REMOVED lines=22> */
.L_x_244:
[----:B------:R-:W-:Y:S05]  /*bf00*/  BSYNC.RECONVERGENT B2 ;  /* 0x0000000000027941 */ /* 0x000fea0003800200 */
.L_x_243:
        /* <DEDUP_REMOVED lines=17> */
.L_x_75:
[C---:B------:R-:W-:Y:S01]  /*c020*/  ISETP.NE.AND P0, PT, R16.reuse, 0x57, PT ;  /* 0x000000571000780c */ /* 0x040fe20003f05270 */
[----:B------:R-:W-:Y:S03]  /*c030*/  BSSY.RECONVERGENT B1, `(.L_x_245) ;  /* 0x0000009000017945 */ /* 0x000fe60003800200 */
        /* <DEDUP_REMOVED lines=8> */
.L_x_246:
[----:B------:R-:W-:Y:S05]  /*c0c0*/  BSYNC.RECONVERGENT B1 ;  /* 0x0000000000017941 */ /* 0x000fea0003800200 */
.L_x_245:
[----:B------:R-:W0:Y:S01]  /*c0d0*/  LDCU.128 UR8, c[0x0][0x440] ;  /* 0x00008800ff0877ac */ /* 0x000e220008000c00 */
[----:B------:R-:W1:Y:S01]  /*c0e0*/  LDC.64 R12, c[0x0][0x428] ;  /* 0x00010a00ff0c7b82 */ /* 0x000e620000000a00 */
[----:B------:R-:W-:Y:S01]  /*c0f0*/  IMAD R0, R5, R9, R26 ;  /* 0x0000000905007224 */ /* 0x000fe200078e021a */
[----:B------:R-:W2:Y:S03]  /*c100*/  LDCU.128 UR4, c[0x0][0x450] ;  /* 0x00008a00ff0477ac */ /* 0x000ea60008000c00 */
[-C--:B------:R-:W-:Y:S01]  /*c110*/  IMAD R0, R4, R11.reuse, R0 ;  /* 0x0000000b04007224 */ /* 0x080fe200078e0200 */
[----:B------:R-:W3:Y:S02]  /*c120*/  LDCU UR13, c[0x0][0x4a0] ;  /* 0x00009400ff0d77ac */ /* 0x000ee40008000800 */
[----:B------:R-:W4:Y:S01]  /*c130*/  LDC.64 R6, c[0x0][0x388] ;  /* 0x0000e200ff067b82 */ /* 0x000f220000000a00 */
[----:B------:R-:W-:-:S04]  /*c140*/  IMAD R11, R2, R11, RZ ;  /* 0x0000000b020b7224 */ /* 0x000fc800078e02ff */
[----:B------:R-:W-:-:S03]  /*c150*/  IMAD R17, R11, 0x6, R0 ;  /* 0x000000060b117824 */ /* 0x000fc600078e0200 */
[----:B------:R-:W5:Y:S01]  /*c160*/  LDC.64 R14, c[0x0][0x420] ;  /* 0x00010800ff0e7b82 */ /* 0x000f620000000a00 */
[----:B0-----:R-:W-:Y:S02]  /*c170*/  UIADD3 UR12, UPT, UPT, UR8, -0x1, URZ ;  /* 0xffffffff080c7890 */ /* 0x001fe4000fffe0ff */
[----:B------:R-:W-:Y:S02]  /*c180*/  UIADD3 UR11, UPT, UPT, UR11, -0x1, URZ ;  /* 0xffffffff0b0b7890 */ /* 0x000fe4000fffe0ff */
[----:B--2---:R-:W-:Y:S02]  /*c190*/  UIADD3 UR4, UPT, UPT, UR4, -0x1, URZ ;  /* 0xffffffff04047890 */ /* 0x004fe4000fffe0ff */
[----:B------:R-:W-:Y:S01]  /*c1a0*/  UIADD3 UR5, UPT, UPT, UR5, -0x1, URZ ;  /* 0xffffffff05057890 */ /* 0x000fe2000fffe0ff */
[----:B------:R-:W0:Y:S01]  /*c1b0*/  LDC.64 R8, c[0x0][0x430] ;  /* 0x00010c00ff087b82 */ /* 0x000e220000000a00 */
[----:B---3--:R-:W-:Y:S02]  /*c1c0*/  UIMAD UR16, UR4, UR13, UR12 ;  /* 0x0000000d041072a4 */ /* 0x008fe4000f8e020c */
[----:B------:R-:W-:-:S04]  /*c1d0*/  UIMAD UR8, UR11, UR13, UR12 ;  /* 0x0000000d0b0872a4 */ /* 0x000fc8000f8e020c */
[C---:B------:R-:W-:Y:S01]  /*c1e0*/  IADD3 R4, PT, PT, R0.reuse, UR16, RZ ;  /* 0x0000001000047c10 */ /* 0x040fe2000fffe0ff */
[----:B------:R-:W-:Y:S01]  /*c1f0*/  UIMAD UR16, UR5, UR13, UR12 ;  /* 0x0000000d051072a4 */ /* 0x000fe2000f8e020c */
[----:B------:R-:W-:-:S03]  /*c200*/  IADD3 R10, PT, PT, R0, UR8, RZ ;  /* 0x00000008000a7c10 */ /* 0x000fc6000fffe0ff */
[----:B------:R-:W-:Y:S02]  /*c210*/  IMAD R11, R2, R3, R4 ;  /* 0x00000003020b7224 */ /* 0x000fe400078e0204 */
[----:B-1----:R-:W-:-:S04]  /*c220*/  IMAD.WIDE R4, R17, 0x8, R12 ;  /* 0x0000000811047825 */ /* 0x002fc800078e020c */
[----:B----4-:R-:W-:Y:S02]  /*c230*/  IMAD.WIDE R12, R11, 0x8, R6 ;  /* 0x000000080b0c7825 */ /* 0x010fe400078e0206 */
[----:B------:R-:W2:Y:S02]  /*c240*/  LDG.E.64 R4, desc[UR14][R4.64] ;  /* 0x0000000e04047981 */ /* 0x000ea4000c1e1b00 */
[----:B------:R-:W-:Y:S02]  /*c250*/  IMAD R19, R2, R3, R10 ;  /* 0x0000000302137224 */ /* 0x000fe400078e020a */
[----:B------:R-:W2:Y:S01]  /*c260*/  LDG.E.64 R12, desc[UR14][R12.64] ;  /* 0x0000000e0c0c7981 */ /* 0x000ea2000c1e1b00 */
[----:B-----5:R-:W-:-:S04]  /*c270*/  IMAD.WIDE R10, R17, 0x8, R14 ;  /* 0x00000008110a7825 */ /* 0x020fc800078e020e */
[----:B------:R-:W-:Y:S02]  /*c280*/  VIADD R16, R0, UR16 ;  /* 0x0000001000107c36 */ /* 0x000fe40008000000 */
[----:B------:R-:W-:Y:S01]  /*c290*/  IMAD.WIDE R14, R19, 0x8, R6 ;  /* 0x00000008130e7825 */ /* 0x000fe200078e0206 */
[----:B------:R-:W3:Y:S03]  /*c2a0*/  LDG.E.64 R10, desc[UR14][R10.64] ;  /* 0x0000000e0a0a7981 */ /* 0x000ee6000c1e1b00 */
[----:B------:R-:W-:Y:S02]  /*c2b0*/  IMAD R19, R2, R3, R16 ;  /* 0x0000000302137224 */ /* 0x000fe400078e0210 */
[----:B------:R-:W3:Y:S01]  /*c2c0*/  LDG.E.64 R14, desc[UR14][R14.64] ;  /* 0x0000000e0e0e7981 */ /* 0x000ee2000c1e1b00 */
[----:B0-----:R-:W-:-:S04]  /*c2d0*/  IMAD.WIDE R16, R17, 0x8, R8 ;  /* 0x0000000811107825 */ /* 0x001fc800078e0208 */
[----:B------:R-:W-:Y:S02]  /*c2e0*/  IMAD.WIDE R18, R19, 0x8, R6 ;  /* 0x0000000813127825 */ /* 0x000fe400078e0206 */
[----:B------:R-:W4:Y:S04]  /*c2f0*/  LDG.E.64 R16, desc[UR14][R16.64] ;  /* 0x0000000e10107981 */ /* 0x000f28000c1e1b00 */
[----:B------:R-:W4:Y:S01]  /*c300*/  LDG.E.64 R18, desc[UR14][R18.64] ;  /* 0x0000000e12127981 */ /* 0x000f22000c1e1b00 */
[----:B------:R-:W-:-:S04]  /*c310*/  UIADD3 UR10, UPT, UPT, UR10, -0x1, URZ ;  /* 0xffffffff0a0a7890 */ /* 0x000fc8000fffe0ff */
[----:B------:R-:W-:-:S06]  /*c320*/  UIMAD UR8, UR10, UR13, UR12 ;  /* 0x0000000d0a0872a4 */ /* 0x000fcc000f8e020c */
[----:B------:R-:W-:-:S05]  /*c330*/  IADD3 R8, PT, PT, R0, UR8, RZ ;  /* 0x0000000800087c10 */ /* 0x000fca000fffe0ff */
        /* <DEDUP_REMOVED lines=9> */
[----:B------:R-:W-:-:S06]  /*c3d0*/  UIMAD UR8, UR7, UR13, UR12 ;  /* 0x0000000d070872a4 */ /* 0x000fcc000f8e020c */
[----:B------:R-:W-:-:S04]  /*c3e0*/  VIADD R22, R0, UR8 ;  /* 0x0000000800167c36 */ /* 0x000fc80008000000 */
[----:B------:R-:W-:-:S04]  /*c3f0*/  IMAD R23, R2, R3, R22 ;  /* 0x0000000302177224 */ /* 0x000fc800078e0216 */
[----:B------:R-:W-:Y:S01]  /*c400*/  IMAD.WIDE R22, R23, 0x8, R6 ;  /* 0x0000000817167825 */ /* 0x000fe200078e0206 */
        /* <DEDUP_REMOVED lines=8> */
[C---:B------:R-:W-:Y:S01]  /*c490*/  VIADD R16, R0.reuse, UR11 ;  /* 0x0000000b00107c36 */ /* 0x040fe20008000000 */
[----:B------:R-:W-:Y:S02]  /*c4a0*/  IADD3 R18, PT, PT, R0, UR4, RZ ;  /* 0x0000000400127c10 */ /* 0x000fe4000fffe0ff */
[-C--:B------:R-:W-:Y:S01]  /*c4b0*/  IMAD R15, R2, R3.reuse, R14 ;  /* 0x00000003020f7224 */ /* 0x080fe200078e020e */
[----:B------:R-:W-:Y:S01]  /*c4c0*/  IADD3 R20, PT, PT, R0, UR5, RZ ;  /* 0x0000000500147c10 */ /* 0x000fe2000fffe0ff */
[CC--:B------:R-:W-:Y:S01]  /*c4d0*/  IMAD R17, R2.reuse, R3.reuse, R16 ;  /* 0x0000000302117224 */ /* 0x0c0fe200078e0210 */
[----:B------:R-:W0:Y:S01]  /*c4e0*/  LDCU.128 UR8, c[0x0][0x460] ;  /* 0x00008c00ff0877ac */ /* 0x000e220008000c00 */
[----:B------:R-:W-:-:S02]  /*c4f0*/  IMAD R19, R2, R3, R18 ;  /* 0x0000000302137224 */ /* 0x000fc400078e0212 */
[----:B------:R-:W-:Y:S02]  /*c500*/  IMAD R21, R2, R3, R20 ;  /* 0x0000000302157224 */ /* 0x000fe400078e0214 */
[----:B------:R-:W-:-:S04]  /*c510*/  IMAD.WIDE R14, R15, 0x8, R6 ;  /* 0x000000080f0e7825 */ /* 0x000fc800078e0206 */
[--C-:B------:R-:W-:Y:S01]  /*c520*/  IMAD.WIDE R16, R17, 0x8, R6.reuse ;  /* 0x0000000811107825 */ /* 0x100fe200078e0206 */
[----:B-----5:R1:W-:Y:S03]  /*c530*/  STG.E.64 desc[UR14][R14.64], R8 ;  /* 0x000000080e007986 */ /* 0x0203e6000c101b0e */
[--C-:B------:R-:W-:Y:S01]  /*c540*/  IMAD.WIDE R18, R19, 0x8, R6.reuse ;  /* 0x0000000813127825 */ /* 0x100fe200078e0206 */
[----:B------:R2:W-:Y:S03]  /*c550*/  STG.E.64 desc[UR14][R16.64], R10 ;  /* 0x0000000a10007986 */ /* 0x0005e6000c101b0e */
[----:B------:R-:W-:Y:S01]  /*c560*/  IMAD.WIDE R20, R21, 0x8, R6 ;  /* 0x0000000815147825 */ /* 0x000fe200078e0206 */
[----:B------:R-:W-:Y:S04]  /*c570*/  STG.E.64 desc[UR14][R18.64], R4 ;  /* 0x0000000412007986 */ /* 0x000fe8000c101b0e */
[----:B------:R3:W-:Y:S04]  /*c580*/  STG.E.64 desc[UR14][R20.64], R12 ;  /* 0x0000000c14007986 */ /* 0x0007e8000c101b0e */
[----:B------:R-:W4:Y:S01]  /*c590*/  LDG.E.64 R22, desc[UR14][R22.64] ;  /* 0x0000000e16167981 */ /* 0x000f22000c1e1b00 */
[----:B0-----:R-:W-:-:S02]  /*c5a0*/  UIADD3 UR9, UPT, UPT, UR9, -0x1, URZ ;  /* 0xffffffff09097890 */ /* 0x001fc4000fffe0ff */
[----:B------:R-:W-:Y:S02]  /*c5b0*/  UIMAD UR7, UR7, UR13, UR16 ;  /* 0x0000000d070772a4 */ /* 0x000fe4000f8e0210 */
[----:B------:R-:W-:-:S04]  /*c5c0*/  UIMAD UR4, UR9, UR13, UR12 ;  /* 0x0000000d090472a4 */ /* 0x000fc8000f8e020c */
[C---:B------:R-:W-:Y:S02]  /*c5d0*/  IADD3 R24, PT, PT, R0.reuse, UR7, RZ ;  /* 0x0000000700187c10 */ /* 0x040fe4000fffe0ff */
[----:B------:R-:W-:-:S03]  /*c5e0*/  IADD3 R25, PT, PT, R0, UR4, RZ ;  /* 0x0000000400197c10 */ /* 0x000fc6000fffe0ff */
[CC--:B-1----:R-:W-:Y:S02]  /*c5f0*/  IMAD R15, R2.reuse, R3.reuse, R24 ;  /* 0x00000003020f7224 */ /* 0x0c2fe400078e0218 */
[----:B--2---:R-:W-:Y:S02]  /*c600*/  IMAD R17, R2, R3, R25 ;  /* 0x0000000302117224 */ /* 0x004fe400078e0219 */
[----:B------:R-:W-:-:S04]  /*c610*/  IMAD.WIDE R14, R15, 0x8, R6 ;  /* 0x000000080f0e7825 */ /* 0x000fc800078e0206 */
[----:B------:R-:W-:Y:S01]  /*c620*/  IMAD.WIDE R16, R17, 0x8, R6 ;  /* 0x0000000811107825 */ /* 0x000fe200078e0206 */
[----:B------:R-:W-:Y:S01]  /*c630*/  UIADD3 UR8, UPT, UPT, UR8, -0x1, URZ ;  /* 0xffffffff08087890 */ /* 0x000fe2000fffe0ff */
[----:B----4-:R0:W-:Y:S04]  /*c640*/  STG.E.64 desc[UR14][R14.64], R22 ;  /* 0x000000160e007986 */ /* 0x0101e8000c101b0e */
[----:B------:R-:W2:Y:S01]  /*c650*/  LDG.E.64 R16, desc[UR14][R16.64] ;  /* 0x0000000e10107981 */ /* 0x000ea2000c1e1b00 */
[----:B------:R-:W-:Y:S02]  /*c660*/  UIMAD UR4, UR8, UR13, UR12 ;  /* 0x0000000d080472a4 */ /* 0x000fe4000f8e020c */
[----:B------:R-:W-:-:S04]  /*c670*/  UIMAD UR9, UR9, UR13, UR16 ;  /* 0x0000000d090972a4 */ /* 0x000fc8000f8e0210 */
[C---:B---3--:R-:W-:Y:S02]  /*c680*/  IADD3 R20, PT, PT, R0.reuse, UR4, RZ ;  /* 0x0000000400147c10 */ /* 0x048fe4000fffe0ff */
[----:B------:R-:W-:-:S03]  /*c690*/  VIADD R18, R0, UR9 ;  /* 0x0000000900127c36 */ /* 0x000fc60008000000 */
[CC--:B------:R-:W-:Y:S02]  /*c6a0*/  IMAD R21, R2.reuse, R3.reuse, R20 ;  /* 0x0000000302157224 */ /* 0x0c0fe400078e0214 */
[----:B------:R-:W-:Y:S02]  /*c6b0*/  IMAD R19, R2, R3, R18 ;  /* 0x0000000302137224 */ /* 0x000fe400078e0212 */
[----:B------:R-:W-:-:S04]  /*c6c0*/  IMAD.WIDE R20, R21, 0x8, R6 ;  /* 0x0000000815147825 */ /* 0x000fc800078e0206 */
[----:B------:R-:W-:Y:S01]  /*c6d0*/  IMAD.WIDE R18, R19, 0x8, R6 ;  /* 0x0000000813127825 */ /* 0x000fe200078e0206 */
[----:B------:R-:W-:-:S04]  /*c6e0*/  UIADD3 UR6, UPT, UPT, UR6, -0x1, URZ ;  /* 0xffffffff06067890 */ /* 0x000fc8000fffe0ff */
[----:B--2---:R1:W-:Y:S04]  /*c6f0*/  STG.E.64 desc[UR14][R18.64], R16 ;  /* 0x0000001012007986 */ /* 0x0043e8000c101b0e */
[----:B------:R-:W2:Y:S01]  /*c700*/  LDG.E.64 R20, desc[UR14][R20.64] ;  /* 0x0000000e14147981 */ /* 0x000ea2000c1e1b00 */
[----:B------:R-:W-:Y:S02]  /*c710*/  UIMAD UR8, UR8, UR13, UR16 ;  /* 0x0000000d080872a4 */ /* 0x000fe4000f8e0210 */
[----:B------:R-:W-:-:S04]  /*c720*/  UIMAD UR4, UR6, UR13, UR12 ;  /* 0x0000000d060472a4 */ /* 0x000fc8000f8e020c */
[C---:B0-----:R-:W-:Y:S02]  /*c730*/  IADD3 R14, PT, PT, R0.reuse, UR8, RZ ;  /* 0x00000008000e7c10 */ /* 0x041fe4000fffe0ff */
[----:B------:R-:W-:-:S03]  /*c740*/  VIADD R22, R0, UR4 ;  /* 0x0000000400167c36 */ /* 0x000fc60008000000 */
[CC--:B------:R-:W-:Y:S02]  /*c750*/  IMAD R15, R2.reuse, R3.reuse, R14 ;  /* 0x00000003020f7224 */ /* 0x0c0fe400078e020e */
[----:B------:R-:W-:Y:S02]  /*c760*/  IMAD R23, R2, R3, R22 ;  /* 0x0000000302177224 */ /* 0x000fe400078e0216 */
[----:B------:R-:W-:-:S04]  /*c770*/  IMAD.WIDE R14, R15, 0x8, R6 ;  /* 0x000000080f0e7825 */ /* 0x000fc800078e0206 */
[----:B------:R-:W-:Y:S01]  /*c780*/  IMAD.WIDE R22, R23, 0x8, R6 ;  /* 0x0000000817167825 */ /* 0x000fe200078e0206 */
[----:B------:R-:W-:Y:S01]  /*c790*/  UIADD3 UR11, UPT, UPT, UR11, -0x1, URZ ;  /* 0xffffffff0b0b7890 */ /* 0x000fe2000fffe0ff */
[----:B--2---:R0:W-:Y:S04]  /*c7a0*/  STG.E.64 desc[UR14][R14.64], R20 ;  /* 0x000000140e007986 */ /* 0x0041e8000c101b0e */
[----:B------:R-:W2:Y:S01]  /*c7b0*/  LDG.E.64 R22, desc[UR14][R22.64] ;  /* 0x0000000e16167981 */ /* 0x000ea2000c1e1b00 */
[----:B------:R-:W-:Y:S02]  /*c7c0*/  UIMAD UR6, UR6, UR13, UR16 ;  /* 0x0000000d060672a4 */ /* 0x000fe4000f8e0210 */
[----:B------:R-:W-:-:S04]  /*c7d0*/  UIMAD UR4, UR11, UR13, UR12 ;  /* 0x0000000d0b0472a4 */ /* 0x000fc8000f8e020c */
[C---:B-1----:R-:W-:Y:S02]  /*c7e0*/  IADD3 R16, PT, PT, R0.reuse, UR6, RZ ;  /* 0x0000000600107c10 */ /* 0x042fe4000fffe0ff */
[----:B------:R-:W-:-:S03]  /*c7f0*/  IADD3 R18, PT, PT, R0, UR4, RZ ;  /* 0x0000000400127c10 */ /* 0x000fc6000fffe0ff */
        /* <DEDUP_REMOVED lines=9> */
[C---:B0-----:R-:W-:Y:S02]  /*c890*/  IADD3 R20, PT, PT, R0.reuse, UR4, RZ ;  /* 0x0000000400147c10 */ /* 0x041fe4000fffe0ff */
[----:B------:R-:W-:-:S03]  /*c8a0*/  VIADD R14, R0, UR11 ;  /* 0x0000000b000e7c36 */ /* 0x000fc60008000000 */
[CC--:B------:R-:W-:Y:S01]  /*c8b0*/  IMAD R21, R2.reuse, R3.reuse, R20 ;  /* 0x0000000302157224 */ /* 0x0c0fe200078e0214 */
[----:B------:R-:W0:Y:S01]  /*c8c0*/  LDCU.128 UR4, c[0x0][0x470] ;  /* 0x00008e00ff0477ac */ /* 0x000e220008000c00 */
[----:B------:R-:W-:Y:S02]  /*c8d0*/  IMAD R15, R2, R3, R14 ;  /* 0x00000003020f7224 */ /* 0x000fe400078e020e */
[----:B------:R-:W-:-:S04]  /*c8e0*/  IMAD.WIDE R20, R21, 0x8, R6 ;  /* 0x0000000815147825 */ /* 0x000fc800078e0206 */
[----:B------:R-:W-:-:S05]  /*c8f0*/  IMAD.WIDE R14, R15, 0x8, R6 ;  /* 0x000000080f0e7825 */ /* 0x000fca00078e0206 */
[----:B--2---:R2:W-:Y:S04]  /*c900*/  STG.E.64 desc[UR14][R14.64], R18 ;  /* 0x000000120e007986 */ /* 0x0045e8000c101b0e */
[----:B------:R-:W3:Y:S01]  /*c910*/  LDG.E.64 R20, desc[UR14][R20.64] ;  /* 0x0000000e14147981 */ /* 0x000ee2000c1e1b00 */
[----:B0-----:R-:W-:Y:S02]  /*c920*/  UIADD3 UR4, UPT, UPT, UR4, -0x1, URZ ;  /* 0xffffffff04047890 */ /* 0x001fe4000fffe0ff */
[----:B------:R-:W-:Y:S02]  /*c930*/  UIMAD UR10, UR10, UR13, UR16 ;  /* 0x0000000d0a0a72a4 */ /* 0x000fe4000f8e0210 */
[----:B------:R-:W-:-:S04]  /*c940*/  UIMAD UR8, UR4, UR13, UR12 ;  /* 0x0000000d040872a4 */ /* 0x000fc8000f8e020c */
[C---:B-1----:R-:W-:Y:S02]  /*c950*/  IADD3 R16, PT, PT, R0.reuse, UR10, RZ ;  /* 0x0000000a00107c10 */ /* 0x042fe4000fffe0ff */
[----:B------:R-:W-:-:S03]  /*c960*/  VIADD R22, R0, UR8 ;  /* 0x0000000800167c36 */ /* 0x000fc60008000000 */
[CC--:B------:R-:W-:Y:S02]  /*c970*/  IMAD R17, R2.reuse, R3.reuse, R16 ;  /* 0x0000000302117224 */ /* 0x0c0fe400078e0210 */
[----:B------:R-:W-:Y:S01]  /*c980*/  IMAD R23, R2, R3, R22 ;  /* 0x0000000302177224 */ /* 0x000fe200078e0216 */
[----:B------:R-:W0:Y:S01]  /*c990*/  LDCU UR8, c[0x0][0x480] ;  /* 0x00009000ff0877ac */ /* 0x000e220008000800 */
[----:B------:R-:W-:-:S04]  /*c9a0*/  IMAD.WIDE R16, R17, 0x8, R6 ;  /* 0x0000000811107825 */ /* 0x000fc800078e0206 */
[----:B--2---:R-:W-:Y:S01]  /*c9b0*/  IMAD.WIDE R14, R23, 0x8, R6 ;  /* 0x00000008170e7825 */ /* 0x004fe200078e0206 */
[----:B---3--:R1:W-:Y:S05]  /*c9c0*/  STG.E.64 desc[UR14][R16.64], R20 ;  /* 0x0000001410007986 */ /* 0x0083ea000c101b0e */
[----:B------:R-:W2:Y:S01]  /*c9d0*/  LDG.E.64 R14, desc[UR14][R14.64] ;  /* 0x0000000e0e0e7981 */ /* 0x000ea2000c1e1b00 */
        /* <DEDUP_REMOVED lines=12> */
[----:B-1----:R-:W-:-:S02]  /*caa0*/  IADD3 R16, PT, PT, R0, UR5, RZ ;  /* 0x0000000500107c10 */ /* 0x002fc4000fffe0ff */
[C---:B------:R-:W-:Y:S01]  /*cab0*/  IADD3 R12, PT, PT, R0.reuse, UR4, RZ ;  /* 0x00000004000c7c10 */ /* 0x040fe2000fffe0ff */
[C---:B------:R-:W-:Y:S01]  /*cac0*/  VIADD R18, R0.reuse, UR6 ;  /* 0x0000000600127c36 */ /* 0x040fe20008000000 */
        /* <DEDUP_REMOVED lines=12> */
[----:B--2---:R0:W-:Y:S04]  /*cb90*/  STG.E.64 desc[UR14][R12.64], R14 ;  /* 0x0000000e0c007986 */ /* 0x0041e8000c101b0e */
[----:B------:R0:W-:Y:S04]  /*cba0*/  STG.E.64 desc[UR14][R16.64], R10 ;  /* 0x0000000a10007986 */ /* 0x0001e8000c101b0e */
[----:B------:R0:W-:Y:S04]  /*cbb0*/  STG.E.64 desc[UR14][R18.64], R4 ;  /* 0x0000000412007986 */ /* 0x0001e8000c101b0e */
[----:B------:R0:W-:Y:S04]  /*cbc0*/  STG.E.64 desc[UR14][R20.64], R8 ;  /* 0x0000000814007986 */ /* 0x0001e8000c101b0e */
[----:B------:R-:W2:Y:S01]  /*cbd0*/  LDG.E.64 R22, desc[UR14][R22.64] ;  /* 0x0000000e16167981 */ /* 0x000ea2000c1e1b00 */
[----:B------:R-:W-:-:S06]  /*cbe0*/  UIMAD UR8, UR8, UR13, UR16 ;  /* 0x0000000d080872a4 */ /* 0x000fcc000f8e0210 */
[----:B------:R-:W-:-:S04]  /*cbf0*/  VIADD R0, R0, UR8 ;  /* 0x0000000800007c36 */ /* 0x000fc80008000000 */
[----:B------:R-:W-:-:S04]  /*cc00*/  IMAD R3, R2, R3, R0 ;  /* 0x0000000302037224 */ /* 0x000fc800078e0200 */
[----:B------:R-:W-:-:S05]  /*cc10*/  IMAD.WIDE R6, R3, 0x8, R6 ;  /* 0x0000000803067825 */ /* 0x000fca00078e0206 */
[----:B--2---:R0:W-:Y:S02]  /*cc20*/  STG.E.64 desc[UR14][R6.64], R22 ;  /* 0x0000001606007986 */ /* 0x0041e4000c101b0e */
.L_x_262:
[----:B------:R-:W-:Y:S05]  /*cc30*/  BSYNC.RECONVERGENT B0 ;  /* 0x0000000000007941 */ /* 0x000fea0003800200 */
.L_x_74:
[----:B------:R-:W-:Y:S05]  /*cc40*/  EXIT ;  /* 0x000000000000794d */ /* 0x000fea0003800000 */
        .weak           $__internal_3_$__cuda_sm20_div_rn_f64_full
        .type           $__internal_3_$__cuda_sm20_div_rn_f64_full,@function
        .size           $__internal_3_$__cuda_sm20_div_rn_f64_full,($__internal_4_$__cuda_sm20_dsqrt_rn_f64_mediumpath_v1 - $__internal_3_$__cuda_sm20_div_rn_f64_full)
$__internal_3_$__cuda_sm20_div_rn_f64_full:
[C---:B------:R-:W-:Y:S01]  /*cc50*/  FSETP.GEU.AND P0, PT, |R7|.reuse, 1.469367938527859385e-39, PT ;  /* 0x001000000700780b */ /* 0x040fe20003f0e200 */
[----:B------:R-:W-:Y:S01]  /*cc60*/  IMAD.MOV.U32 R34, RZ, RZ, R6 ;  /* 0x000000ffff227224 */ /* 0x000fe200078e0006 */
[----:B------:R-:W-:Y:S01]  /*cc70*/  MOV R12, R6 ;  /* 0x00000006000c7202 */ /* 0x000fe20000000f00 */
[----:B------:R-:W-:Y:S01]  /*cc80*/  IMAD.MOV.U32 R36, RZ, RZ, 0x1 ;  /* 0x00000001ff247424 */ /* 0x000fe200078e00ff */
[----:B------:R-:W-:Y:S01]  /*cc90*/  MOV R13, R7 ;  /* 0x00000007000d7202 */ /* 0x000fe20000000f00 */
[----:B------:R-:W-:Y:S01]  /*cca0*/  BSSY.RECONVERGENT B1, `(.L_x_247) ;  /* 0x000005b000017945 */ /* 0x000fe20003800200 */
[----:B------:R-:W-:Y:S02]  /*ccb0*/  LOP3.LUT R9, R7, 0x800fffff, RZ, 0xc0, !PT ;  /* 0x800fffff07097812 */ /* 0x000fe400078ec0ff */
[----:B------:R-:W-:Y:S02]  /*ccc0*/  MOV R39, R3 ;  /* 0x0000000300277202 */ /* 0x000fe40000000f00 */
[----:B------:R-:W-:-:S02]  /*ccd0*/  LOP3.LUT R35, R9, 0x3ff00000, RZ, 0xfc, !PT ;  /* 0x3ff0000009237812 */ /* 0x000fc400078efcff */
[C---:B------:R-:W-:Y:S01]  /*cce0*/  FSETP.GEU.AND P2, PT, |R39|.reuse, 1.469367938527859385e-39, PT ;  /* 0x001000002700780b */ /* 0x040fe20003f4e200 */
[----:B------:R-:W-:Y:S01]  /*ccf0*/  @!P0 DMUL R34, R12, 8.98846567431157953865e+307 ;  /* 0x7fe000000c228828 */ /* 0x000fe20000000000 */
[----:B------:R-:W-:Y:S02]  /*cd00*/  LOP3.LUT R3, R39, 0x7ff00000, RZ, 0xc0, !PT ;  /* 0x7ff0000027037812 */ /* 0x000fe400078ec0ff */
[----:B------:R-:W-:Y:S02]  /*cd10*/  MOV R38, R8 ;  /* 0x0000000800267202 */ /* 0x000fe40000000f00 */
[----:B------:R-:W-:Y:S01]  /*cd20*/  LOP3.LUT R8, R7, 0x7ff00000, RZ, 0xc0, !PT ;  /* 0x7ff0000007087812 */ /* 0x000fe200078ec0ff */
[----:B------:R-:W0:Y:S03]  /*cd30*/  MUFU.RCP64H R37, R35 ;  /* 0x0000002300257308 */ /* 0x000e260000001800 */
[----:B------:R-:W-:-:S02]  /*cd40*/  ISETP.GE.U32.AND P1, PT, R3, R8, PT ;  /* 0x000000080300720c */ /* 0x000fc40003f26070 */
[----:B------:R-:W-:Y:S01]  /*cd50*/  @!P0 LOP3.LUT R8, R35, 0x7ff00000, RZ, 0xc0, !PT ;  /* 0x7ff0000023088812 */ /* 0x000fe200078ec0ff */
[----:B------:R-:W-:Y:S01]  /*cd60*/  @!P2 IMAD.MOV.U32 R42, RZ, RZ, RZ ;  /* 0x000000ffff2aa224 */ /* 0x000fe200078e00ff */
[----:B------:R-:W-:-:S03]  /*cd70*/  @!P2 LOP3.LUT R6, R13, 0x7ff00000, RZ, 0xc0, !PT ;  /* 0x7ff000000d06a812 */ /* 0x000fc600078ec0ff */
[----:B------:R-:W-:Y:S01]  /*cd80*/  VIADD R10, R8, 0xffffffff ;  /* 0xffffffff080a7836 */ /* 0x000fe20000000000 */
[----:B------:R-:W-:Y:S02]  /*cd90*/  @!P2 ISETP.GE.U32.AND P3, PT, R3, R6, PT ;  /* 0x000000060300a20c */ /* 0x000fe40003f66070 */
[----:B------:R-:W-:Y:S01]  /*cda0*/  MOV R6, 0x1ca00000 ;  /* 0x1ca0000000067802 */ /* 0x000fe20000000f00 */
[----:B0-----:R-:W-:-:S03]  /*cdb0*/  DFMA R40, R36, -R34, 1 ;  /* 0x3ff000002428742b */ /* 0x001fc60000000822 */
[C---:B------:R-:W-:Y:S02]  /*cdc0*/  @!P2 SEL R9, R6.reuse, 0x63400000, !P3 ;  /* 0x634000000609a807 */ /* 0x040fe40005800000 */
[----:B------:R-:W-:Y:S02]  /*cdd0*/  SEL R7, R6, 0x63400000, !P1 ;  /* 0x6340000006077807 */ /* 0x000fe40004800000 */
[----:B------:R-:W-:Y:S01]  /*cde0*/  @!P2 LOP3.LUT R9, R9, 0x80000000, R39, 0xf8, !PT ;  /* 0x800000000909a812 */ /* 0x000fe200078ef827 */
[----:B------:R-:W-:-:S03]  /*cdf0*/  DFMA R40, R40, R40, R40 ;  /* 0x000000282828722b */ /* 0x000fc60000000028 */
[----:B------:R-:W-:-:S05]  /*ce00*/  @!P2 LOP3.LUT R43, R9, 0x100000, RZ, 0xfc, !PT ;  /* 0x00100000092ba812 */ /* 0x000fca00078efcff */
[----:B------:R-:W-:Y:S01]  /*ce10*/  DFMA R36, R36, R40, R36 ;  /* 0x000000282424722b */ /* 0x000fe20000000024 */
[----:B------:R-:W-:Y:S02]  /*ce20*/  LOP3.LUT R41, R7, 0x800fffff, R39, 0xf8, !PT ;  /* 0x800fffff07297812 */ /* 0x000fe400078ef827 */
[----:B------:R-:W-:Y:S02]  /*ce30*/  MOV R40, R38 ;  /* 0x0000002600287202 */ /* 0x000fe40000000f00 */
[----:B------:R-:W-:-:S03]  /*ce40*/  MOV R7, R3 ;  /* 0x0000000300077202 */ /* 0x000fc60000000f00 */
[----:B------:R-:W-:Y:S02]  /*ce50*/  DFMA R44, R36, -R34, 1 ;  /* 0x3ff00000242c742b */ /* 0x000fe40000000822 */
[----:B------:R-:W-:-:S06]  /*ce60*/  @!P2 DFMA R40, R40, 2, -R42 ;  /* 0x400000002828a82b */ /* 0x000fcc000000082a */
[----:B------:R-:W-:-:S04]  /*ce70*/  DFMA R44, R36, R44, R36 ;  /* 0x0000002c242c722b */ /* 0x000fc80000000024 */
[----:B------:R-:W-:-:S04]  /*ce80*/  @!P2 LOP3.LUT R7, R41, 0x7ff00000, RZ, 0xc0, !PT ;  /* 0x7ff000002907a812 */ /* 0x000fc800078ec0ff */
[----:B------:R-:W-:Y:S01]  /*ce90*/  IADD3 R9, PT, PT, R7, -0x1, RZ ;  /* 0xffffffff07097810 */ /* 0x000fe20007ffe0ff */
[----:B------:R-:W-:-:S03]  /*cea0*/  DMUL R42, R44, R40 ;  /* 0x000000282c2a7228 */ /* 0x000fc60000000000 */
[----:B------:R-:W-:-:S04]  /*ceb0*/  ISETP.GT.U32.AND P0, PT, R9, 0x7feffffe, PT ;  /* 0x7feffffe0900780c */ /* 0x000fc80003f04070 */
[----:B------:R-:W-:Y:S01]  /*cec0*/  ISETP.GT.U32.OR P0, PT, R10, 0x7feffffe, P0 ;  /* 0x7feffffe0a00780c */ /* 0x000fe20000704470 */
[----:B------:R-:W-:-:S08]  /*ced0*/  DFMA R36, R42, -R34, R40 ;  /* 0x800000222a24722b */ /* 0x000fd00000000028 */
[----:B------:R-:W-:-:S04]  /*cee0*/  DFMA R36, R44, R36, R42 ;  /* 0x000000242c24722b */ /* 0x000fc8000000002a */
[----:B------:R-:W-:Y:S07]  /*cef0*/  @P0 BRA `(.L_x_248) ;  /* 0x0000000000740947 */ /* 0x000fee0003800000 */
[----:B------:R-:W-:-:S04]  /*cf00*/  LOP3.LUT R7, R13, 0x7ff00000, RZ, 0xc0, !PT ;  /* 0x7ff000000d077812 */ /* 0x000fc800078ec0ff */
[CC--:B------:R-:W-:Y:S02]  /*cf10*/  VIADDMNMX R8, R3.reuse, -R7.reuse, 0xb9600000, !PT ;  /* 0xb960000003087446 */ /* 0x0c0fe40007800907 */
[----:B------:R-:W-:Y:S02]  /*cf20*/  ISETP.GE.U32.AND P0, PT, R3, R7, PT ;  /* 0x000000070300720c */ /* 0x000fe40003f06070 */
[----:B------:R-:W-:Y:S02]  /*cf30*/  VIMNMX R8, PT, PT, R8, 0x46a00000, PT ;  /* 0x46a0000008087848 */ /* 0x000fe40003fe0100 */
[----:B------:R-:W-:-:S04]  /*cf40*/  SEL R6, R6, 0x63400000, !P0 ;  /* 0x6340000006067807 */ /* 0x000fc80004000000 */
[----:B------:R-:W-:Y:S01]  /*cf50*/  IADD3 R6, PT, PT, -R6, R8, RZ ;  /* 0x0000000806067210 */ /* 0x000fe20007ffe1ff */
[----:B------:R-:W-:-:S03]  /*cf60*/  IMAD.MOV.U32 R8, RZ, RZ, RZ ;  /* 0x000000ffff087224 */ /* 0x000fc600078e00ff */
[----:B------:R-:W-:-:S06]  /*cf70*/  IADD3 R9, PT, PT, R6, 0x7fe00000, RZ ;  /* 0x7fe0000006097810 */ /* 0x000fcc0007ffe0ff */
[----:B------:R-:W-:-:S10]  /*cf80*/  DMUL R42, R36, R8 ;  /* 0x00000008242a7228 */ /* 0x000fd40000000000 */
[----:B------:R-:W-:-:S13]  /*cf90*/  FSETP.GTU.AND P0, PT, |R43|, 1.469367938527859385e-39, PT ;  /* 0x001000002b00780b */ /* 0x000fda0003f0c200 */
[----:B------:R-:W-:Y:S05]  /*cfa0*/  @P0 BRA `(.L_x_249) ;  /* 0x0000000000a80947 */ /* 0x000fea0003800000 */
[----:B------:R-:W-:Y:S01]  /*cfb0*/  DFMA R34, R36, -R34, R40 ;  /* 0x800000222422722b */ /* 0x000fe20000000028 */
[----:B------:R-:W-:-:S09]  /*cfc0*/  MOV R12, RZ ;  /* 0x000000ff000c7202 */ /* 0x000fd20000000f00 */
[C---:B------:R-:W-:Y:S02]  /*cfd0*/  FSETP.NEU.AND P0, PT, R35.reuse, RZ, PT ;  /* 0x000000ff2300720b */ /* 0x040fe40003f0d000 */
[----:B------:R-:W-:-:S04]  /*cfe0*/  LOP3.LUT R3, R35, 0x80000000, R13, 0x48, !PT ;  /* 0x8000000023037812 */ /* 0x000fc800078e480d */
[----:B------:R-:W-:-:S07]  /*cff0*/  LOP3.LUT R13, R3, R9, RZ, 0xfc, !PT ;  /* 0x00000009030d7212 */ /* 0x000fce00078efcff */
[----:B------:R-:W-:Y:S05]  /*d000*/  @!P0 BRA `(.L_x_249) ;  /* 0x0000000000908947 */ /* 0x000fea0003800000 */
[C---:B------:R-:W-:Y:S01]  /*d010*/  IADD3 R9, PT, PT, -R6.reuse, RZ, RZ ;  /* 0x000000ff06097210 */ /* 0x040fe20007ffe1ff */
[----:B------:R-:W-:Y:S01]  /*d020*/  IMAD.MOV.U32 R8, RZ, RZ, RZ ;  /* 0x000000ffff087224 */ /* 0x000fe200078e00ff */
[----:B------:R-:W-:-:S05]  /*d030*/  IADD3 R6, PT, PT, -R6, -0x43300000, RZ ;  /* 0xbcd0000006067810 */ /* 0x000fca0007ffe1ff */
[----:B------:R-:W-:Y:S02]  /*d040*/  DFMA R8, R42, -R8, R36 ;  /* 0x800000082a08722b */ /* 0x000fe40000000024 */
[----:B------:R-:W-:-:S08]  /*d050*/  DMUL.RP R36, R36, R12 ;  /* 0x0000000c24247228 */ /* 0x000fd00000008000 */
[----:B------:R-:W-:Y:S02]  /*d060*/  FSETP.NEU.AND P0, PT, |R9|, R6, PT ;  /* 0x000000060900720b */ /* 0x000fe40003f0d200 */
[----:B------:R-:W-:Y:S02]  /*d070*/  LOP3.LUT R3, R37, R3, RZ, 0x3c, !PT ;  /* 0x0000000325037212 */ /* 0x000fe400078e3cff */
[----:B------:R-:W-:Y:S02]  /*d080*/  FSEL R6, R36, R42, !P0 ;  /* 0x0000002a24067208 */ /* 0x000fe40004000000 */
[----:B------:R-:W-:Y:S02]  /*d090*/  FSEL R3, R3, R43, !P0 ;  /* 0x0000002b03037208 */ /* 0x000fe40004000000 */
[----:B------:R-:W-:Y:S02]  /*d0a0*/  MOV R42, R6 ;  /* 0x00000006002a7202 */ /* 0x000fe40000000f00 */
[----:B------:R-:W-:Y:S01]  /*d0b0*/  MOV R43, R3 ;  /* 0x00000003002b7202 */ /* 0x000fe20000000f00 */
[----:B------:R-:W-:Y:S06]  /*d0c0*/  BRA `(.L_x_249) ;  /* 0x0000000000607947 */ /* 0x000fec0003800000 */
.L_x_248:
        /* <DEDUP_REMOVED lines=12> */
[----:B------:R-:W-:Y:S01]  /*d190*/  @!P0 IMAD.MOV.U32 R43, RZ, RZ, R3 ;  /* 0x000000ffff2b8224 */ /* 0x000fe200078e0003 */
[----:B------:R-:W-:Y:S02]  /*d1a0*/  @!P0 MOV R42, RZ ;  /* 0x000000ff002a8202 */ /* 0x000fe40000000f00 */
[----:B------:R-:W-:Y:S02]  /*d1b0*/  @P0 MOV R42, RZ ;  /* 0x000000ff002a0202 */ /* 0x000fe40000000f00 */
[----:B------:R-:W-:Y:S01]  /*d1c0*/  @P0 MOV R43, R6 ;  /* 0x00000006002b0202 */ /* 0x000fe20000000f00 */
[----:B------:R-:W-:Y:S06]  /*d1d0*/  BRA `(.L_x_249) ;  /* 0x00000000001c7947 */ /* 0x000fec0003800000 */
.L_x_251:
[----:B------:R-:W-:Y:S01]  /*d1e0*/  LOP3.LUT R3, R13, 0x80000, RZ, 0xfc, !PT ;  /* 0x000800000d037812 */ /* 0x000fe200078efcff */
[----:B------:R-:W-:-:S03]  /*d1f0*/  IMAD.MOV.U32 R42, RZ, RZ, R12 ;  /* 0x000000ffff2a7224 */ /* 0x000fc600078e000c */
[----:B------:R-:W-:Y:S01]  /*d200*/  MOV R43, R3 ;  /* 0x00000003002b7202 */ /* 0x000fe20000000f00 */
[----:B------:R-:W-:Y:S06]  /*d210*/  BRA `(.L_x_249) ;  /* 0x00000000000c7947 */ /* 0x000fec0003800000 */
.L_x_250:
[----:B------:R-:W-:Y:S02]  /*d220*/  LOP3.LUT R3, R39, 0x80000, RZ, 0xfc, !PT ;  /* 0x0008000027037812 */ /* 0x000fe400078efcff */
[----:B------:R-:W-:-:S03]  /*d230*/  MOV R42, R38 ;  /* 0x00000026002a7202 */ /* 0x000fc60000000f00 */
[----:B------:R-:W-:-:S07]  /*d240*/  IMAD.MOV.U32 R43, RZ, RZ, R3 ;  /* 0x000000ffff2b7224 */ /* 0x000fce00078e0003 */
.L_x_249:
[----:B------:R-:W-:Y:S05]  /*d250*/  BSYNC.RECONVERGENT B1 ;  /* 0x0000000000017941 */ /* 0x000fea0003800200 */
.L_x_247:
[----:B------:R-:W-:Y:S02]  /*d260*/  HFMA2 R9, -RZ, RZ, 0, 0 ;  /* 0x00000000ff097431 */ /* 0x000fe400000001ff */
[----:B------:R-:W-:Y:S01]  /*d270*/  IMAD.MOV.U32 R8, RZ, RZ, R0 ;  /* 0x000000ffff087224 */ /* 0x000fe200078e0000 */
[----:B------:R-:W-:Y:S02]  /*d280*/  MOV R6, R42 ;  /* 0x0000002a00067202 */ /* 0x000fe40000000f00 */
[----:B------:R-:W-:Y:S01]  /*d290*/  MOV R3, R43 ;  /* 0x0000002b00037202 */ /* 0x000fe20000000f00 */
[----:B------:R-:W-:Y:S06]  /*d2a0*/  RET.REL.NODEC R8 `(_Z22InviscidBC_gpu_kernel1PiPdPcS0_S0_S0_S0_S0_S0_S0_S0_S0_S0_S0_S0_S1_S0_S0_S0_S0_S0_S0_S0_diiiiiiiiiiiiiiiiiiiiiiiiiiiiiiiiiiidiiiiid) ;  /* 0xffffff2c08547950 */ /* 0x000fec0003c3ffff */
        .weak           $__internal_4_$__cuda_sm20_dsqrt_rn_f64_mediumpath_v1
        .type           $__internal_4_$__cuda_sm20_dsqrt_rn_f64_mediumpath_v1,@function
        .size           $__internal_4_$__cuda_sm20_dsqrt_rn_f64_mediumpath_v1,($__internal_5_$__cuda_sm20_sqrt_rn_f32_slowpath - $__internal_4_$__cuda_sm20_dsqrt_rn_f64_mediumpath_v1)
$__internal_4_$__cuda_sm20_dsqrt_rn_f64_mediumpath_v1:
[----:B------:R-:W-:Y:S01]  /*d2b0*/  ISETP.GE.U32.AND P0, PT, R3, -0x3400000, PT ;  /* 0xfcc000000300780c */ /* 0x000fe20003f06070 */
[----:B------:R-:W-:Y:S01]  /*d2c0*/  BSSY.RECONVERGENT B1, `(.L_x_252) ;  /* 0x000002e000017945 */ /* 0x000fe20003800200 */
[----:B------:R-:W-:Y:S01]  /*d2d0*/  LOP3.LUT R11, R11, R10, RZ, 0x3c, !PT ;  /* 0x0000000a0b0b7212 */ /* 0x000fe200078e3cff */
[----:B------:R-:W-:Y:S01]  /*d2e0*/  IMAD.MOV.U32 R35, RZ, RZ, R0 ;  /* 0x000000ffff237224 */ /* 0x000fe200078e0000 */
[----:B------:R-:W-:Y:S02]  /*d2f0*/  LOP3.LUT R9, R9, R8, RZ, 0x3c, !PT ;  /* 0x0000000809097212 */ /* 0x000fe400078e3cff */
[----:B------:R-:W-:Y:S02]  /*d300*/  LOP3.LUT R7, R7, R6, RZ, 0x3c, !PT ;  /* 0x0000000607077212 */ /* 0x000fe400078e3cff */
[----:B------:R-:W-:Y:S02]  /*d310*/  LOP3.LUT R10, R11, R10, RZ, 0x3c, !PT ;  /* 0x0000000a0b0a7212 */ /* 0x000fe400078e3cff */
[----:B------:R-:W-:-:S02]  /*d320*/  LOP3.LUT R8, R9, R8, RZ, 0x3c, !PT ;  /* 0x0000000809087212 */ /* 0x000fc400078e3cff */
[----:B------:R-:W-:Y:S02]  /*d330*/  LOP3.LUT R6, R7, R6, RZ, 0x3c, !PT ;  /* 0x0000000607067212 */ /* 0x000fe400078e3cff */
[----:B------:R-:W-:Y:S02]  /*d340*/  LOP3.LUT R11, R11, R10, RZ, 0x3c, !PT ;  /* 0x0000000a0b0b7212 */ /* 0x000fe400078e3cff */
[----:B------:R-:W-:Y:S02]  /*d350*/  LOP3.LUT R9, R9, R8, RZ, 0x3c, !PT ;  /* 0x0000000809097212 */ /* 0x000fe400078e3cff */
[----:B------:R-:W-:Y:S02]  /*d360*/  MOV R34, R12 ;  /* 0x0000000c00227202 */ /* 0x000fe40000000f00 */
[----:B------:R-:W-:Y:S01]  /*d370*/  LOP3.LUT R7, R7, R6, RZ, 0x3c, !PT ;  /* 0x0000000607077212 */ /* 0x000fe200078e3cff */
[----:B------:R-:W-:Y:S06]  /*d380*/  @!P0 BRA `(.L_x_253) ;  /* 0x0000000000208947 */ /* 0x000fec0003800000 */
[----:B------:R-:W-:-:S10]  /*d390*/  DFMA.RM R8, R8, R34, R6 ;  /* 0x000000220808722b */ /* 0x000fd40000004006 */
[----:B------:R-:W-:-:S04]  /*d3a0*/  IADD3 R6, P0, PT, R8, 0x1, RZ ;  /* 0x0000000108067810 */ /* 0x000fc80007f1e0ff */
[----:B------:R-:W-:-:S06]  /*d3b0*/  IADD3.X R7, PT, PT, RZ, R9, RZ, P0, !PT ;  /* 0x00000009ff077210 */ /* 0x000fcc00007fe4ff */
[----:B------:R-:W-:-:S08]  /*d3c0*/  DFMA.RP R10, -R8, R6, R10 ;  /* 0x00000006080a722b */ /* 0x000fd0000000810a */
[----:B------:R-:W-:-:S06]  /*d3d0*/  DSETP.GT.AND P0, PT, R10, RZ, PT ;  /* 0x000000ff0a00722a */ /* 0x000fcc0003f04000 */
[----:B------:R-:W-:Y:S02]  /*d3e0*/  FSEL R6, R6, R8, P0 ;  /* 0x0000000806067208 */ /* 0x000fe40000000000 */
[----:B------:R-:W-:Y:S01]  /*d3f0*/  FSEL R7, R7, R9, P0 ;  /* 0x0000000907077208 */ /* 0x000fe20000000000 */
[----:B------:R-:W-:Y:S06]  /*d400*/  BRA `(.L_x_254) ;  /* 0x0000000000647947 */ /* 0x000fec0003800000 */
.L_x_253:
[----:B------:R-:W-:-:S14]  /*d410*/  DSETP.NE.AND P0, PT, R10, RZ, PT ;  /* 0x000000ff0a00722a */ /* 0x000fdc0003f05000 */
[----:B------:R-:W-:Y:S05]  /*d420*/  @!P0 BRA `(.L_x_255) ;  /* 0x0000000000588947 */ /* 0x000fea0003800000 */
[----:B------:R-:W-:-:S13]  /*d430*/  ISETP.GE.AND P0, PT, R11, RZ, PT ;  /* 0x000000ff0b00720c */ /* 0x000fda0003f06270 */
[----:B------:R-:W-:Y:S01]  /*d440*/  @!P0 MOV R6, 0x0 ;  /* 0x0000000000068802 */ /* 0x000fe20000000f00 */
[----:B------:R-:W-:Y:S01]  /*d450*/  @!P0 IMAD.MOV.U32 R7, RZ, RZ, -0x80000 ;  /* 0xfff80000ff078424 */ /* 0x000fe200078e00ff */
[----:B------:R-:W-:Y:S06]  /*d460*/  @!P0 BRA `(.L_x_254) ;  /* 0x00000000004c8947 */ /* 0x000fec0003800000 */
[----:B------:R-:W-:-:S13]  /*d470*/  ISETP.GT.AND P0, PT, R11, 0x7fefffff, PT ;  /* 0x7fefffff0b00780c */ /* 0x000fda0003f04270 */
[----:B------:R-:W-:Y:S05]  /*d480*/  @P0 BRA `(.L_x_255) ;  /* 0x0000000000400947 */ /* 0x000fea0003800000 */
[----:B------:R-:W-:Y:S01]  /*d490*/  DMUL R34, R10, 8.11296384146066816958e+31 ;  /* 0x469000000a227828 */ /* 0x000fe20000000000 */
[----:B------:R-:W-:Y:S01]  /*d4a0*/  MOV R6, 0x0 ;  /* 0x0000000000067802 */ /* 0x000fe20000000f00 */
[----:B------:R-:W-:Y:S01]  /*d4b0*/  IMAD.MOV.U32 R7, RZ, RZ, 0x3fd80000 ;  /* 0x3fd80000ff077424 */ /* 0x000fe200078e00ff */
[----:B------:R-:W-:-:S03]  /*d4c0*/  MOV R10, RZ ;  /* 0x000000ff000a7202 */ /* 0x000fc60000000f00 */
[----:B------:R-:W0:Y:S03]  /*d4d0*/  MUFU.RSQ64H R11, R35 ;  /* 0x00000023000b7308 */ /* 0x000e260000001c00 */
[----:B0-----:R-:W-:-:S08]  /*d4e0*/  DMUL R8, R10, R10 ;  /* 0x0000000a0a087228 */ /* 0x001fd00000000000 */
[----:B------:R-:W-:-:S08]  /*d4f0*/  DFMA R8, R34, -R8, 1 ;  /* 0x3ff000002208742b */ /* 0x000fd00000000808 */
[----:B------:R-:W-:Y:S02]  /*d500*/  DFMA R6, R8, R6, 0.5 ;  /* 0x3fe000000806742b */ /* 0x000fe40000000006 */
[----:B------:R-:W-:-:S08]  /*d510*/  DMUL R8, R10, R8 ;  /* 0x000000080a087228 */ /* 0x000fd00000000000 */
[----:B------:R-:W-:-:S08]  /*d520*/  DFMA R8, R6, R8, R10 ;  /* 0x000000080608722b */ /* 0x000fd0000000000a */
[----:B------:R-:W-:Y:S02]  /*d530*/  DMUL R6, R34, R8 ;  /* 0x0000000822067228 */ /* 0x000fe40000000000 */
[----:B------:R-:W-:-:S06]  /*d540*/  IADD3 R9, PT, PT, R9, -0x100000, RZ ;  /* 0xfff0000009097810 */ /* 0x000fcc0007ffe0ff */
[----:B------:R-:W-:-:S08]  /*d550*/  DFMA R34, R6, -R6, R34 ;  /* 0x800000060622722b */ /* 0x000fd00000000022 */
[----:B------:R-:W-:-:S10]  /*d560*/  DFMA R6, R8, R34, R6 ;  /* 0x000000220806722b */ /* 0x000fd40000000006 */
[----:B------:R-:W-:Y:S01]  /*d570*/  IADD3 R7, PT, PT, R7, -0x3500000, RZ ;  /* 0xfcb0000007077810 */ /* 0x000fe20007ffe0ff */
[----:B------:R-:W-:Y:S06]  /*d580*/  BRA `(.L_x_254) ;  /* 0x0000000000047947 */ /* 0x000fec0003800000 */
.L_x_255:
[----:B------:R-:W-:-:S11]  /*d590*/  DADD R6, R10, R10 ;  /* 0x000000000a067229 */ /* 0x000fd6000000000a */
.L_x_254:
[----:B------:R-:W-:Y:S05]  /*d5a0*/  BSYNC.RECONVERGENT B1 ;  /* 0x0000000000017941 */ /* 0x000fea0003800200 */
.L_x_252:
[----:B------:R-:W-:Y:S01]  /*d5b0*/  IMAD.MOV.U32 R3, RZ, RZ, R6 ;  /* 0x000000ffff037224 */ /* 0x000fe200078e0006 */
[----:B------:R-:W-:Y:S01]  /*d5c0*/  MOV R0, R7 ;  /* 0x0000000700007202 */ /* 0x000fe20000000f00 */
[----:B------:R-:W-:Y:S01]  /*d5d0*/  IMAD.MOV.U32 R7, RZ, RZ, 0x0 ;  /* 0x00000000ff077424 */ /* 0x000fe200078e00ff */
[----:B------:R-:W-:-:S04]  /*d5e0*/  MOV R6, R13 ;  /* 0x0000000d00067202 */ /* 0x000fc80000000f00 */
[----:B------:R-:W-:Y:S05]  /*d5f0*/  RET.REL.NODEC R6 `(_Z22InviscidBC_gpu_kernel1PiPdPcS0_S0_S0_S0_S0_S0_S0_S0_S0_S0_S0_S0_S1_S0_S0_S0_S0_S0_S0_S0_diiiiiiiiiiiiiiiiiiiiiiiiiiiiiiiiiiidiiiiid) ;  /* 0xffffff2806807950 */ /* 0x000fea0003c3ffff */
        .weak           $__internal_5_$__cuda_sm20_sqrt_rn_f32_slowpath
        .type           $__internal_5_$__cuda_sm20_sqrt_rn_f32_slowpath,@function
        .size           $__internal_5_$__cuda_sm20_sqrt_rn_f32_slowpath,(.L_x_273 - $__internal_5_$__cuda_sm20_sqrt_rn_f32_slowpath)
$__internal_5_$__cuda_sm20_sqrt_rn_f32_slowpath:
[----:B------:R-:W-:-:S13]  /*d600*/  LOP3.LUT P0, RZ, R0, 0x7fffffff, RZ, 0xc0, !PT ;  /* 0x7fffffff00ff7812 */ /* 0x000fda000780c0ff */
[----:B------:R-:W-:Y:S01]  /*d610*/  @!P0 MOV R6, R0 ;  /* 0x0000000000068202 */ /* 0x000fe20000000f00 */
        /* <DEDUP_REMOVED lines=11> */
[----:B------:R-:W-:-:S03]  /*d6d0*/  @P0 FMUL.FTZ R9, R9, 0.5 ;  /* 0x3f00000009090820 */ /* 0x000fc60000410000 */
[----:B------:R-:W-:-:S04]  /*d6e0*/  @P0 FADD.FTZ R8, -R7, -RZ ;  /* 0x800000ff07080221 */ /* 0x000fc80000010100 */
[----:B------:R-:W-:Y:S01]  /*d6f0*/  @P0 FFMA R8, R7, R8, R6 ;  /* 0x0000000807080223 */ /* 0x000fe20000000006 */
[----:B------:R-:W-:-:S03]  /*d700*/  @!P0 IMAD.MOV.U32 R6, RZ, RZ, R0 ;  /* 0x000000ffff068224 */ /* 0x000fc600078e0000 */
[----:B------:R-:W-:-:S04]  /*d710*/  @P0 FFMA R8, R8, R9, R7 ;  /* 0x0000000908080223 */ /* 0x000fc80000000007 */
[----:B------:R-:W-:-:S07]  /*d720*/  @P0 FMUL.FTZ R6, R8, 2.3283064365386962891e-10 ;  /* 0x2f80000008060820 */ /* 0x000fce0000410000 */
.L_x_256:
[----:B------:R-:W-:Y:S01]  /*d730*/  HFMA2 R9, -RZ, RZ, 0, 0 ;  /* 0x00000000ff097431 */ /* 0x000fe200000001ff */
[----:B------:R-:W-:-:S04]  /*d740*/  MOV R8, R3 ;  /* 0x0000000300087202 */ /* 0x000fc80000000f00 */
[----:B------:R-:W-:Y:S05]  /*d750*/  RET.REL.NODEC R8 `(_Z22InviscidBC_gpu_kernel1PiPdPcS0_S0_S0_S0_S0_S0_S0_S0_S0_S0_S0_S0_S1_S0_S0_S0_S0_S0_S0_S0_diiiiiiiiiiiiiiiiiiiiiiiiiiiiiiiiiiidiiiiid) ;  /* 0xffffff2808287950 */ /* 0x000fea0003c3ffff */
.L_x_257:
        /* <DEDUP_REMOVED lines=10> */
.L_x_273:


//--------------------- .nv.shared.reserved.0     --------------------------
	.section	.nv.shared.reserved.0,"aw",@nobits
	.weak		__nv_reservedSMEM_offset_0_alias
	.size		__nv_reservedSMEM_offset_0_alias, 0, 64
	.other		__nv_reservedSMEM_offset_0_alias,@"STO_CUDA_RESERVED_SHARED STV_DEFAULT"
__nv_reservedSMEM_offset_0_alias:
	.zero		0
	.zero		64


//--------------------- .nv.constant0._Z22InviscidBC_gpu_kernel3PiPdPcS0_S0_S0_S0_S0_S0_S0_S0_S0_S0_S0_S0_S1_S0_S0_S0_S0_S0_S0_S0_diiiiiiiiiiiiiiiiiiiiiiiiiiiiiiiiiiidiiiiid --------------------------
	.section	.nv.constant0._Z22InviscidBC_gpu_kernel3PiPdPcS0_S0_S0_S0_S0_S0_S0_S0_S0_S0_S0_S0_S1_S0_S0_S0_S0_S0_S0_S0_diiiiiiiiiiiiiiiiiiiiiiiiiiiiiiiiiiidiiiiid,"a",@progbits
	.sectionflags	@""
	.align	4
.nv.constant0._Z22InviscidBC_gpu_kernel3PiPdPcS0_S0_S0_S0_S0_S0_S0_S0_S0_S0_S0_S0_S1_S0_S0_S0_S0_S0_S0_S0_diiiiiiiiiiiiiiiiiiiiiiiiiiiiiiiiiiidiiiiid:
	.zero		1272


//--------------------- .nv.constant0._Z22InviscidBC_gpu_kernel2PiPdPcS0_S0_S0_S0_S0_S0_S0_S0_S0_S0_S0_S0_S1_S0_S0_S0_S0_S0_S0_S0_diiiiiiiiiiiiiiiiiiiiiiiiiiiiiiiiiiidiiiiidS0_ --------------------------
	.section	.nv.constant0._Z22InviscidBC_gpu_kernel2PiPdPcS0_S0_S0_S0_S0_S0_S0_S0_S0_S0_S0_S0_S1_S0_S0_S0_S0_S0_S0_S0_diiiiiiiiiiiiiiiiiiiiiiiiiiiiiiiiiiidiiiiidS0_,"a",@progbits
	.sectionflags	@""
	.align	4
.nv.constant0._Z22InviscidBC_gpu_kernel2PiPdPcS0_S0_S0_S0_S0_S0_S0_S0_S0_S0_S0_S0_S1_S0_S0_S0_S0_S0_S0_S0_diiiiiiiiiiiiiiiiiiiiiiiiiiiiiiiiiiidiiiiidS0_:
	.zero		1280


//--------------------- .nv.constant0._Z22InviscidBC_gpu_kernel1PiPdPcS0_S0_S0_S0_S0_S0_S0_S0_S0_S0_S0_S0_S1_S0_S0_S0_S0_S0_S0_S0_diiiiiiiiiiiiiiiiiiiiiiiiiiiiiiiiiiidiiiiid --------------------------
	.section	.nv.constant0._Z22InviscidBC_gpu_kernel1PiPdPcS0_S0_S0_S0_S0_S0_S0_S0_S0_S0_S0_S0_S1_S0_S0_S0_S0_S0_S0_S0_diiiiiiiiiiiiiiiiiiiiiiiiiiiiiiiiiiidiiiiid,"a",@progbits
	.sectionflags	@""
	.align	4
.nv.constant0._Z22InviscidBC_gpu_kernel1PiPdPcS0_S0_S0_S0_S0_S0_S0_S0_S0_S0_S0_S0_S1_S0_S0_S0_S0_S0_S0_S0_diiiiiiiiiiiiiiiiiiiiiiiiiiiiiiiiiiidiiiiid:
	.zero		1272


//--------------------- SYMBOLS --------------------------

	.type		.nv.reservedSmem.offset0,@object
	.size		.nv.reservedSmem.offset0,0x4
